//
// Generated by NVIDIA NVVM Compiler
//
// Compiler Build ID: CL-36424714
// Cuda compilation tools, release 13.0, V13.0.88
// Based on NVVM 20.0.0
//

.version 9.0
.target sm_100
.address_size 64

.global .align 4 .f32 sfma_out;
.global .align 8 .f64 dfma_out;

.entry _Z16fp_hammer_kernelv()
{
	.reg .pred 	%p<4>;
	.reg .b32 	%r<9>;
	.reg .b64 	%fd<32783>;

	bar.sync 	0;
	mov.b32 	%r7, 0;
	mov.f64 	%fd9, 0dC16312D000000000;
	mov.f64 	%fd32779, %fd9;
	mov.f64 	%fd32780, %fd9;
$L__BB0_1:
	// begin inline asm
	add.f64 %fd32779, %fd32779, 0.01;
	// end inline asm
	// begin inline asm
	add.f64 %fd32780, %fd32780, 0.01;
	// end inline asm
	// begin inline asm
	add.f64 %fd32779, %fd32779, 0.01;
	// end inline asm
	// begin inline asm
	add.f64 %fd32780, %fd32780, 0.01;
	// end inline asm
	// begin inline asm
	add.f64 %fd32779, %fd32779, 0.01;
	// end inline asm
	// begin inline asm
	add.f64 %fd32780, %fd32780, 0.01;
	// end inline asm
	// begin inline asm
	add.f64 %fd32779, %fd32779, 0.01;
	// end inline asm
	// begin inline asm
	add.f64 %fd32780, %fd32780, 0.01;
	// end inline asm
	// begin inline asm
	add.f64 %fd32779, %fd32779, 0.01;
	// end inline asm
	// begin inline asm
	add.f64 %fd32780, %fd32780, 0.01;
	// end inline asm
	// begin inline asm
	add.f64 %fd32779, %fd32779, 0.01;
	// end inline asm
	// begin inline asm
	add.f64 %fd32780, %fd32780, 0.01;
	// end inline asm
	// begin inline asm
	add.f64 %fd32779, %fd32779, 0.01;
	// end inline asm
	// begin inline asm
	add.f64 %fd32780, %fd32780, 0.01;
	// end inline asm
	// begin inline asm
	add.f64 %fd32779, %fd32779, 0.01;
	// end inline asm
	// begin inline asm
	add.f64 %fd32780, %fd32780, 0.01;
	// end inline asm
	// begin inline asm
	add.f64 %fd32779, %fd32779, 0.01;
	// end inline asm
	// begin inline asm
	add.f64 %fd32780, %fd32780, 0.01;
	// end inline asm
	// begin inline asm
	add.f64 %fd32779, %fd32779, 0.01;
	// end inline asm
	// begin inline asm
	add.f64 %fd32780, %fd32780, 0.01;
	// end inline asm
	// begin inline asm
	add.f64 %fd32779, %fd32779, 0.01;
	// end inline asm
	// begin inline asm
	add.f64 %fd32780, %fd32780, 0.01;
	// end inline asm
	// begin inline asm
	add.f64 %fd32779, %fd32779, 0.01;
	// end inline asm
	// begin inline asm
	add.f64 %fd32780, %fd32780, 0.01;
	// end inline asm
	// begin inline asm
	add.f64 %fd32779, %fd32779, 0.01;
	// end inline asm
	// begin inline asm
	add.f64 %fd32780, %fd32780, 0.01;
	// end inline asm
	// begin inline asm
	add.f64 %fd32779, %fd32779, 0.01;
	// end inline asm
	// begin inline asm
	add.f64 %fd32780, %fd32780, 0.01;
	// end inline asm
	// begin inline asm
	add.f64 %fd32779, %fd32779, 0.01;
	// end inline asm
	// begin inline asm
	add.f64 %fd32780, %fd32780, 0.01;
	// end inline asm
	// begin inline asm
	add.f64 %fd32779, %fd32779, 0.01;
	// end inline asm
	// begin inline asm
	add.f64 %fd32780, %fd32780, 0.01;
	// end inline asm
	// begin inline asm
	add.f64 %fd32779, %fd32779, 0.01;
	// end inline asm
	// begin inline asm
	add.f64 %fd32780, %fd32780, 0.01;
	// end inline asm
	// begin inline asm
	add.f64 %fd32779, %fd32779, 0.01;
	// end inline asm
	// begin inline asm
	add.f64 %fd32780, %fd32780, 0.01;
	// end inline asm
	// begin inline asm
	add.f64 %fd32779, %fd32779, 0.01;
	// end inline asm
	// begin inline asm
	add.f64 %fd32780, %fd32780, 0.01;
	// end inline asm
	// begin inline asm
	add.f64 %fd32779, %fd32779, 0.01;
	// end inline asm
	// begin inline asm
	add.f64 %fd32780, %fd32780, 0.01;
	// end inline asm
	// begin inline asm
	add.f64 %fd32779, %fd32779, 0.01;
	// end inline asm
	// begin inline asm
	add.f64 %fd32780, %fd32780, 0.01;
	// end inline asm
	// begin inline asm
	add.f64 %fd32779, %fd32779, 0.01;
	// end inline asm
	// begin inline asm
	add.f64 %fd32780, %fd32780, 0.01;
	// end inline asm
	// begin inline asm
	add.f64 %fd32779, %fd32779, 0.01;
	// end inline asm
	// begin inline asm
	add.f64 %fd32780, %fd32780, 0.01;
	// end inline asm
	// begin inline asm
	add.f64 %fd32779, %fd32779, 0.01;
	// end inline asm
	// begin inline asm
	add.f64 %fd32780, %fd32780, 0.01;
	// end inline asm
	// begin inline asm
	add.f64 %fd32779, %fd32779, 0.01;
	// end inline asm
	// begin inline asm
	add.f64 %fd32780, %fd32780, 0.01;
	// end inline asm
	// begin inline asm
	add.f64 %fd32779, %fd32779, 0.01;
	// end inline asm
	// begin inline asm
	add.f64 %fd32780, %fd32780, 0.01;
	// end inline asm
	// begin inline asm
	add.f64 %fd32779, %fd32779, 0.01;
	// end inline asm
	// begin inline asm
	add.f64 %fd32780, %fd32780, 0.01;
	// end inline asm
	// begin inline asm
	add.f64 %fd32779, %fd32779, 0.01;
	// end inline asm
	// begin inline asm
	add.f64 %fd32780, %fd32780, 0.01;
	// end inline asm
	// begin inline asm
	add.f64 %fd32779, %fd32779, 0.01;
	// end inline asm
	// begin inline asm
	add.f64 %fd32780, %fd32780, 0.01;
	// end inline asm
	// begin inline asm
	add.f64 %fd32779, %fd32779, 0.01;
	// end inline asm
	// begin inline asm
	add.f64 %fd32780, %fd32780, 0.01;
	// end inline asm
	// begin inline asm
	add.f64 %fd32779, %fd32779, 0.01;
	// end inline asm
	// begin inline asm
	add.f64 %fd32780, %fd32780, 0.01;
	// end inline asm
	// begin inline asm
	add.f64 %fd32779, %fd32779, 0.01;
	// end inline asm
	// begin inline asm
	add.f64 %fd32780, %fd32780, 0.01;
	// end inline asm
	// begin inline asm
	add.f64 %fd32779, %fd32779, 0.01;
	// end inline asm
	// begin inline asm
	add.f64 %fd32780, %fd32780, 0.01;
	// end inline asm
	// begin inline asm
	add.f64 %fd32779, %fd32779, 0.01;
	// end inline asm
	// begin inline asm
	add.f64 %fd32780, %fd32780, 0.01;
	// end inline asm
	// begin inline asm
	add.f64 %fd32779, %fd32779, 0.01;
	// end inline asm
	// begin inline asm
	add.f64 %fd32780, %fd32780, 0.01;
	// end inline asm
	// begin inline asm
	add.f64 %fd32779, %fd32779, 0.01;
	// end inline asm
	// begin inline asm
	add.f64 %fd32780, %fd32780, 0.01;
	// end inline asm
	// begin inline asm
	add.f64 %fd32779, %fd32779, 0.01;
	// end inline asm
	// begin inline asm
	add.f64 %fd32780, %fd32780, 0.01;
	// end inline asm
	// begin inline asm
	add.f64 %fd32779, %fd32779, 0.01;
	// end inline asm
	// begin inline asm
	add.f64 %fd32780, %fd32780, 0.01;
	// end inline asm
	// begin inline asm
	add.f64 %fd32779, %fd32779, 0.01;
	// end inline asm
	// begin inline asm
	add.f64 %fd32780, %fd32780, 0.01;
	// end inline asm
	// begin inline asm
	add.f64 %fd32779, %fd32779, 0.01;
	// end inline asm
	// begin inline asm
	add.f64 %fd32780, %fd32780, 0.01;
	// end inline asm
	// begin inline asm
	add.f64 %fd32779, %fd32779, 0.01;
	// end inline asm
	// begin inline asm
	add.f64 %fd32780, %fd32780, 0.01;
	// end inline asm
	// begin inline asm
	add.f64 %fd32779, %fd32779, 0.01;
	// end inline asm
	// begin inline asm
	add.f64 %fd32780, %fd32780, 0.01;
	// end inline asm
	// begin inline asm
	add.f64 %fd32779, %fd32779, 0.01;
	// end inline asm
	// begin inline asm
	add.f64 %fd32780, %fd32780, 0.01;
	// end inline asm
	// begin inline asm
	add.f64 %fd32779, %fd32779, 0.01;
	// end inline asm
	// begin inline asm
	add.f64 %fd32780, %fd32780, 0.01;
	// end inline asm
	// begin inline asm
	add.f64 %fd32779, %fd32779, 0.01;
	// end inline asm
	// begin inline asm
	add.f64 %fd32780, %fd32780, 0.01;
	// end inline asm
	// begin inline asm
	add.f64 %fd32779, %fd32779, 0.01;
	// end inline asm
	// begin inline asm
	add.f64 %fd32780, %fd32780, 0.01;
	// end inline asm
	// begin inline asm
	add.f64 %fd32779, %fd32779, 0.01;
	// end inline asm
	// begin inline asm
	add.f64 %fd32780, %fd32780, 0.01;
	// end inline asm
	// begin inline asm
	add.f64 %fd32779, %fd32779, 0.01;
	// end inline asm
	// begin inline asm
	add.f64 %fd32780, %fd32780, 0.01;
	// end inline asm
	// begin inline asm
	add.f64 %fd32779, %fd32779, 0.01;
	// end inline asm
	// begin inline asm
	add.f64 %fd32780, %fd32780, 0.01;
	// end inline asm
	// begin inline asm
	add.f64 %fd32779, %fd32779, 0.01;
	// end inline asm
	// begin inline asm
	add.f64 %fd32780, %fd32780, 0.01;
	// end inline asm
	// begin inline asm
	add.f64 %fd32779, %fd32779, 0.01;
	// end inline asm
	// begin inline asm
	add.f64 %fd32780, %fd32780, 0.01;
	// end inline asm
	// begin inline asm
	add.f64 %fd32779, %fd32779, 0.01;
	// end inline asm
	// begin inline asm
	add.f64 %fd32780, %fd32780, 0.01;
	// end inline asm
	// begin inline asm
	add.f64 %fd32779, %fd32779, 0.01;
	// end inline asm
	// begin inline asm
	add.f64 %fd32780, %fd32780, 0.01;
	// end inline asm
	// begin inline asm
	add.f64 %fd32779, %fd32779, 0.01;
	// end inline asm
	// begin inline asm
	add.f64 %fd32780, %fd32780, 0.01;
	// end inline asm
	// begin inline asm
	add.f64 %fd32779, %fd32779, 0.01;
	// end inline asm
	// begin inline asm
	add.f64 %fd32780, %fd32780, 0.01;
	// end inline asm
	// begin inline asm
	add.f64 %fd32779, %fd32779, 0.01;
	// end inline asm
	// begin inline asm
	add.f64 %fd32780, %fd32780, 0.01;
	// end inline asm
	// begin inline asm
	add.f64 %fd32779, %fd32779, 0.01;
	// end inline asm
	// begin inline asm
	add.f64 %fd32780, %fd32780, 0.01;
	// end inline asm
	// begin inline asm
	add.f64 %fd32779, %fd32779, 0.01;
	// end inline asm
	// begin inline asm
	add.f64 %fd32780, %fd32780, 0.01;
	// end inline asm
	// begin inline asm
	add.f64 %fd32779, %fd32779, 0.01;
	// end inline asm
	// begin inline asm
	add.f64 %fd32780, %fd32780, 0.01;
	// end inline asm
	// begin inline asm
	add.f64 %fd32779, %fd32779, 0.01;
	// end inline asm
	// begin inline asm
	add.f64 %fd32780, %fd32780, 0.01;
	// end inline asm
	// begin inline asm
	add.f64 %fd32779, %fd32779, 0.01;
	// end inline asm
	// begin inline asm
	add.f64 %fd32780, %fd32780, 0.01;
	// end inline asm
	// begin inline asm
	add.f64 %fd32779, %fd32779, 0.01;
	// end inline asm
	// begin inline asm
	add.f64 %fd32780, %fd32780, 0.01;
	// end inline asm
	// begin inline asm
	add.f64 %fd32779, %fd32779, 0.01;
	// end inline asm
	// begin inline asm
	add.f64 %fd32780, %fd32780, 0.01;
	// end inline asm
	// begin inline asm
	add.f64 %fd32779, %fd32779, 0.01;
	// end inline asm
	// begin inline asm
	add.f64 %fd32780, %fd32780, 0.01;
	// end inline asm
	// begin inline asm
	add.f64 %fd32779, %fd32779, 0.01;
	// end inline asm
	// begin inline asm
	add.f64 %fd32780, %fd32780, 0.01;
	// end inline asm
	// begin inline asm
	add.f64 %fd32779, %fd32779, 0.01;
	// end inline asm
	// begin inline asm
	add.f64 %fd32780, %fd32780, 0.01;
	// end inline asm
	// begin inline asm
	add.f64 %fd32779, %fd32779, 0.01;
	// end inline asm
	// begin inline asm
	add.f64 %fd32780, %fd32780, 0.01;
	// end inline asm
	// begin inline asm
	add.f64 %fd32779, %fd32779, 0.01;
	// end inline asm
	// begin inline asm
	add.f64 %fd32780, %fd32780, 0.01;
	// end inline asm
	// begin inline asm
	add.f64 %fd32779, %fd32779, 0.01;
	// end inline asm
	// begin inline asm
	add.f64 %fd32780, %fd32780, 0.01;
	// end inline asm
	// begin inline asm
	add.f64 %fd32779, %fd32779, 0.01;
	// end inline asm
	// begin inline asm
	add.f64 %fd32780, %fd32780, 0.01;
	// end inline asm
	// begin inline asm
	add.f64 %fd32779, %fd32779, 0.01;
	// end inline asm
	// begin inline asm
	add.f64 %fd32780, %fd32780, 0.01;
	// end inline asm
	// begin inline asm
	add.f64 %fd32779, %fd32779, 0.01;
	// end inline asm
	// begin inline asm
	add.f64 %fd32780, %fd32780, 0.01;
	// end inline asm
	// begin inline asm
	add.f64 %fd32779, %fd32779, 0.01;
	// end inline asm
	// begin inline asm
	add.f64 %fd32780, %fd32780, 0.01;
	// end inline asm
	// begin inline asm
	add.f64 %fd32779, %fd32779, 0.01;
	// end inline asm
	// begin inline asm
	add.f64 %fd32780, %fd32780, 0.01;
	// end inline asm
	// begin inline asm
	add.f64 %fd32779, %fd32779, 0.01;
	// end inline asm
	// begin inline asm
	add.f64 %fd32780, %fd32780, 0.01;
	// end inline asm
	// begin inline asm
	add.f64 %fd32779, %fd32779, 0.01;
	// end inline asm
	// begin inline asm
	add.f64 %fd32780, %fd32780, 0.01;
	// end inline asm
	// begin inline asm
	add.f64 %fd32779, %fd32779, 0.01;
	// end inline asm
	// begin inline asm
	add.f64 %fd32780, %fd32780, 0.01;
	// end inline asm
	// begin inline asm
	add.f64 %fd32779, %fd32779, 0.01;
	// end inline asm
	// begin inline asm
	add.f64 %fd32780, %fd32780, 0.01;
	// end inline asm
	// begin inline asm
	add.f64 %fd32779, %fd32779, 0.01;
	// end inline asm
	// begin inline asm
	add.f64 %fd32780, %fd32780, 0.01;
	// end inline asm
	// begin inline asm
	add.f64 %fd32779, %fd32779, 0.01;
	// end inline asm
	// begin inline asm
	add.f64 %fd32780, %fd32780, 0.01;
	// end inline asm
	// begin inline asm
	add.f64 %fd32779, %fd32779, 0.01;
	// end inline asm
	// begin inline asm
	add.f64 %fd32780, %fd32780, 0.01;
	// end inline asm
	// begin inline asm
	add.f64 %fd32779, %fd32779, 0.01;
	// end inline asm
	// begin inline asm
	add.f64 %fd32780, %fd32780, 0.01;
	// end inline asm
	// begin inline asm
	add.f64 %fd32779, %fd32779, 0.01;
	// end inline asm
	// begin inline asm
	add.f64 %fd32780, %fd32780, 0.01;
	// end inline asm
	// begin inline asm
	add.f64 %fd32779, %fd32779, 0.01;
	// end inline asm
	// begin inline asm
	add.f64 %fd32780, %fd32780, 0.01;
	// end inline asm
	// begin inline asm
	add.f64 %fd32779, %fd32779, 0.01;
	// end inline asm
	// begin inline asm
	add.f64 %fd32780, %fd32780, 0.01;
	// end inline asm
	// begin inline asm
	add.f64 %fd32779, %fd32779, 0.01;
	// end inline asm
	// begin inline asm
	add.f64 %fd32780, %fd32780, 0.01;
	// end inline asm
	// begin inline asm
	add.f64 %fd32779, %fd32779, 0.01;
	// end inline asm
	// begin inline asm
	add.f64 %fd32780, %fd32780, 0.01;
	// end inline asm
	// begin inline asm
	add.f64 %fd32779, %fd32779, 0.01;
	// end inline asm
	// begin inline asm
	add.f64 %fd32780, %fd32780, 0.01;
	// end inline asm
	// begin inline asm
	add.f64 %fd32779, %fd32779, 0.01;
	// end inline asm
	// begin inline asm
	add.f64 %fd32780, %fd32780, 0.01;
	// end inline asm
	// begin inline asm
	add.f64 %fd32779, %fd32779, 0.01;
	// end inline asm
	// begin inline asm
	add.f64 %fd32780, %fd32780, 0.01;
	// end inline asm
	// begin inline asm
	add.f64 %fd32779, %fd32779, 0.01;
	// end inline asm
	// begin inline asm
	add.f64 %fd32780, %fd32780, 0.01;
	// end inline asm
	// begin inline asm
	add.f64 %fd32779, %fd32779, 0.01;
	// end inline asm
	// begin inline asm
	add.f64 %fd32780, %fd32780, 0.01;
	// end inline asm
	// begin inline asm
	add.f64 %fd32779, %fd32779, 0.01;
	// end inline asm
	// begin inline asm
	add.f64 %fd32780, %fd32780, 0.01;
	// end inline asm
	// begin inline asm
	add.f64 %fd32779, %fd32779, 0.01;
	// end inline asm
	// begin inline asm
	add.f64 %fd32780, %fd32780, 0.01;
	// end inline asm
	// begin inline asm
	add.f64 %fd32779, %fd32779, 0.01;
	// end inline asm
	// begin inline asm
	add.f64 %fd32780, %fd32780, 0.01;
	// end inline asm
	// begin inline asm
	add.f64 %fd32779, %fd32779, 0.01;
	// end inline asm
	// begin inline asm
	add.f64 %fd32780, %fd32780, 0.01;
	// end inline asm
	// begin inline asm
	add.f64 %fd32779, %fd32779, 0.01;
	// end inline asm
	// begin inline asm
	add.f64 %fd32780, %fd32780, 0.01;
	// end inline asm
	// begin inline asm
	add.f64 %fd32779, %fd32779, 0.01;
	// end inline asm
	// begin inline asm
	add.f64 %fd32780, %fd32780, 0.01;
	// end inline asm
	// begin inline asm
	add.f64 %fd32779, %fd32779, 0.01;
	// end inline asm
	// begin inline asm
	add.f64 %fd32780, %fd32780, 0.01;
	// end inline asm
	// begin inline asm
	add.f64 %fd32779, %fd32779, 0.01;
	// end inline asm
	// begin inline asm
	add.f64 %fd32780, %fd32780, 0.01;
	// end inline asm
	// begin inline asm
	add.f64 %fd32779, %fd32779, 0.01;
	// end inline asm
	// begin inline asm
	add.f64 %fd32780, %fd32780, 0.01;
	// end inline asm
	// begin inline asm
	add.f64 %fd32779, %fd32779, 0.01;
	// end inline asm
	// begin inline asm
	add.f64 %fd32780, %fd32780, 0.01;
	// end inline asm
	// begin inline asm
	add.f64 %fd32779, %fd32779, 0.01;
	// end inline asm
	// begin inline asm
	add.f64 %fd32780, %fd32780, 0.01;
	// end inline asm
	// begin inline asm
	add.f64 %fd32779, %fd32779, 0.01;
	// end inline asm
	// begin inline asm
	add.f64 %fd32780, %fd32780, 0.01;
	// end inline asm
	// begin inline asm
	add.f64 %fd32779, %fd32779, 0.01;
	// end inline asm
	// begin inline asm
	add.f64 %fd32780, %fd32780, 0.01;
	// end inline asm
	// begin inline asm
	add.f64 %fd32779, %fd32779, 0.01;
	// end inline asm
	// begin inline asm
	add.f64 %fd32780, %fd32780, 0.01;
	// end inline asm
	// begin inline asm
	add.f64 %fd32779, %fd32779, 0.01;
	// end inline asm
	// begin inline asm
	add.f64 %fd32780, %fd32780, 0.01;
	// end inline asm
	// begin inline asm
	add.f64 %fd32779, %fd32779, 0.01;
	// end inline asm
	// begin inline asm
	add.f64 %fd32780, %fd32780, 0.01;
	// end inline asm
	// begin inline asm
	add.f64 %fd32779, %fd32779, 0.01;
	// end inline asm
	// begin inline asm
	add.f64 %fd32780, %fd32780, 0.01;
	// end inline asm
	// begin inline asm
	add.f64 %fd32779, %fd32779, 0.01;
	// end inline asm
	// begin inline asm
	add.f64 %fd32780, %fd32780, 0.01;
	// end inline asm
	// begin inline asm
	add.f64 %fd32779, %fd32779, 0.01;
	// end inline asm
	// begin inline asm
	add.f64 %fd32780, %fd32780, 0.01;
	// end inline asm
	// begin inline asm
	add.f64 %fd32779, %fd32779, 0.01;
	// end inline asm
	// begin inline asm
	add.f64 %fd32780, %fd32780, 0.01;
	// end inline asm
	// begin inline asm
	add.f64 %fd32779, %fd32779, 0.01;
	// end inline asm
	// begin inline asm
	add.f64 %fd32780, %fd32780, 0.01;
	// end inline asm
	// begin inline asm
	add.f64 %fd32779, %fd32779, 0.01;
	// end inline asm
	// begin inline asm
	add.f64 %fd32780, %fd32780, 0.01;
	// end inline asm
	// begin inline asm
	add.f64 %fd32779, %fd32779, 0.01;
	// end inline asm
	// begin inline asm
	add.f64 %fd32780, %fd32780, 0.01;
	// end inline asm
	// begin inline asm
	add.f64 %fd32779, %fd32779, 0.01;
	// end inline asm
	// begin inline asm
	add.f64 %fd32780, %fd32780, 0.01;
	// end inline asm
	// begin inline asm
	add.f64 %fd32779, %fd32779, 0.01;
	// end inline asm
	// begin inline asm
	add.f64 %fd32780, %fd32780, 0.01;
	// end inline asm
	// begin inline asm
	add.f64 %fd32779, %fd32779, 0.01;
	// end inline asm
	// begin inline asm
	add.f64 %fd32780, %fd32780, 0.01;
	// end inline asm
	// begin inline asm
	add.f64 %fd32779, %fd32779, 0.01;
	// end inline asm
	// begin inline asm
	add.f64 %fd32780, %fd32780, 0.01;
	// end inline asm
	// begin inline asm
	add.f64 %fd32779, %fd32779, 0.01;
	// end inline asm
	// begin inline asm
	add.f64 %fd32780, %fd32780, 0.01;
	// end inline asm
	// begin inline asm
	add.f64 %fd32779, %fd32779, 0.01;
	// end inline asm
	// begin inline asm
	add.f64 %fd32780, %fd32780, 0.01;
	// end inline asm
	// begin inline asm
	add.f64 %fd32779, %fd32779, 0.01;
	// end inline asm
	// begin inline asm
	add.f64 %fd32780, %fd32780, 0.01;
	// end inline asm
	// begin inline asm
	add.f64 %fd32779, %fd32779, 0.01;
	// end inline asm
	// begin inline asm
	add.f64 %fd32780, %fd32780, 0.01;
	// end inline asm
	// begin inline asm
	add.f64 %fd32779, %fd32779, 0.01;
	// end inline asm
	// begin inline asm
	add.f64 %fd32780, %fd32780, 0.01;
	// end inline asm
	// begin inline asm
	add.f64 %fd32779, %fd32779, 0.01;
	// end inline asm
	// begin inline asm
	add.f64 %fd32780, %fd32780, 0.01;
	// end inline asm
	// begin inline asm
	add.f64 %fd32779, %fd32779, 0.01;
	// end inline asm
	// begin inline asm
	add.f64 %fd32780, %fd32780, 0.01;
	// end inline asm
	// begin inline asm
	add.f64 %fd32779, %fd32779, 0.01;
	// end inline asm
	// begin inline asm
	add.f64 %fd32780, %fd32780, 0.01;
	// end inline asm
	// begin inline asm
	add.f64 %fd32779, %fd32779, 0.01;
	// end inline asm
	// begin inline asm
	add.f64 %fd32780, %fd32780, 0.01;
	// end inline asm
	// begin inline asm
	add.f64 %fd32779, %fd32779, 0.01;
	// end inline asm
	// begin inline asm
	add.f64 %fd32780, %fd32780, 0.01;
	// end inline asm
	// begin inline asm
	add.f64 %fd32779, %fd32779, 0.01;
	// end inline asm
	// begin inline asm
	add.f64 %fd32780, %fd32780, 0.01;
	// end inline asm
	// begin inline asm
	add.f64 %fd32779, %fd32779, 0.01;
	// end inline asm
	// begin inline asm
	add.f64 %fd32780, %fd32780, 0.01;
	// end inline asm
	// begin inline asm
	add.f64 %fd32779, %fd32779, 0.01;
	// end inline asm
	// begin inline asm
	add.f64 %fd32780, %fd32780, 0.01;
	// end inline asm
	// begin inline asm
	add.f64 %fd32779, %fd32779, 0.01;
	// end inline asm
	// begin inline asm
	add.f64 %fd32780, %fd32780, 0.01;
	// end inline asm
	// begin inline asm
	add.f64 %fd32779, %fd32779, 0.01;
	// end inline asm
	// begin inline asm
	add.f64 %fd32780, %fd32780, 0.01;
	// end inline asm
	// begin inline asm
	add.f64 %fd32779, %fd32779, 0.01;
	// end inline asm
	// begin inline asm
	add.f64 %fd32780, %fd32780, 0.01;
	// end inline asm
	// begin inline asm
	add.f64 %fd32779, %fd32779, 0.01;
	// end inline asm
	// begin inline asm
	add.f64 %fd32780, %fd32780, 0.01;
	// end inline asm
	// begin inline asm
	add.f64 %fd32779, %fd32779, 0.01;
	// end inline asm
	// begin inline asm
	add.f64 %fd32780, %fd32780, 0.01;
	// end inline asm
	// begin inline asm
	add.f64 %fd32779, %fd32779, 0.01;
	// end inline asm
	// begin inline asm
	add.f64 %fd32780, %fd32780, 0.01;
	// end inline asm
	// begin inline asm
	add.f64 %fd32779, %fd32779, 0.01;
	// end inline asm
	// begin inline asm
	add.f64 %fd32780, %fd32780, 0.01;
	// end inline asm
	// begin inline asm
	add.f64 %fd32779, %fd32779, 0.01;
	// end inline asm
	// begin inline asm
	add.f64 %fd32780, %fd32780, 0.01;
	// end inline asm
	// begin inline asm
	add.f64 %fd32779, %fd32779, 0.01;
	// end inline asm
	// begin inline asm
	add.f64 %fd32780, %fd32780, 0.01;
	// end inline asm
	// begin inline asm
	add.f64 %fd32779, %fd32779, 0.01;
	// end inline asm
	// begin inline asm
	add.f64 %fd32780, %fd32780, 0.01;
	// end inline asm
	// begin inline asm
	add.f64 %fd32779, %fd32779, 0.01;
	// end inline asm
	// begin inline asm
	add.f64 %fd32780, %fd32780, 0.01;
	// end inline asm
	// begin inline asm
	add.f64 %fd32779, %fd32779, 0.01;
	// end inline asm
	// begin inline asm
	add.f64 %fd32780, %fd32780, 0.01;
	// end inline asm
	// begin inline asm
	add.f64 %fd32779, %fd32779, 0.01;
	// end inline asm
	// begin inline asm
	add.f64 %fd32780, %fd32780, 0.01;
	// end inline asm
	// begin inline asm
	add.f64 %fd32779, %fd32779, 0.01;
	// end inline asm
	// begin inline asm
	add.f64 %fd32780, %fd32780, 0.01;
	// end inline asm
	// begin inline asm
	add.f64 %fd32779, %fd32779, 0.01;
	// end inline asm
	// begin inline asm
	add.f64 %fd32780, %fd32780, 0.01;
	// end inline asm
	// begin inline asm
	add.f64 %fd32779, %fd32779, 0.01;
	// end inline asm
	// begin inline asm
	add.f64 %fd32780, %fd32780, 0.01;
	// end inline asm
	// begin inline asm
	add.f64 %fd32779, %fd32779, 0.01;
	// end inline asm
	// begin inline asm
	add.f64 %fd32780, %fd32780, 0.01;
	// end inline asm
	// begin inline asm
	add.f64 %fd32779, %fd32779, 0.01;
	// end inline asm
	// begin inline asm
	add.f64 %fd32780, %fd32780, 0.01;
	// end inline asm
	// begin inline asm
	add.f64 %fd32779, %fd32779, 0.01;
	// end inline asm
	// begin inline asm
	add.f64 %fd32780, %fd32780, 0.01;
	// end inline asm
	// begin inline asm
	add.f64 %fd32779, %fd32779, 0.01;
	// end inline asm
	// begin inline asm
	add.f64 %fd32780, %fd32780, 0.01;
	// end inline asm
	// begin inline asm
	add.f64 %fd32779, %fd32779, 0.01;
	// end inline asm
	// begin inline asm
	add.f64 %fd32780, %fd32780, 0.01;
	// end inline asm
	// begin inline asm
	add.f64 %fd32779, %fd32779, 0.01;
	// end inline asm
	// begin inline asm
	add.f64 %fd32780, %fd32780, 0.01;
	// end inline asm
	// begin inline asm
	add.f64 %fd32779, %fd32779, 0.01;
	// end inline asm
	// begin inline asm
	add.f64 %fd32780, %fd32780, 0.01;
	// end inline asm
	// begin inline asm
	add.f64 %fd32779, %fd32779, 0.01;
	// end inline asm
	// begin inline asm
	add.f64 %fd32780, %fd32780, 0.01;
	// end inline asm
	// begin inline asm
	add.f64 %fd32779, %fd32779, 0.01;
	// end inline asm
	// begin inline asm
	add.f64 %fd32780, %fd32780, 0.01;
	// end inline asm
	// begin inline asm
	add.f64 %fd32779, %fd32779, 0.01;
	// end inline asm
	// begin inline asm
	add.f64 %fd32780, %fd32780, 0.01;
	// end inline asm
	// begin inline asm
	add.f64 %fd32779, %fd32779, 0.01;
	// end inline asm
	// begin inline asm
	add.f64 %fd32780, %fd32780, 0.01;
	// end inline asm
	// begin inline asm
	add.f64 %fd32779, %fd32779, 0.01;
	// end inline asm
	// begin inline asm
	add.f64 %fd32780, %fd32780, 0.01;
	// end inline asm
	// begin inline asm
	add.f64 %fd32779, %fd32779, 0.01;
	// end inline asm
	// begin inline asm
	add.f64 %fd32780, %fd32780, 0.01;
	// end inline asm
	// begin inline asm
	add.f64 %fd32779, %fd32779, 0.01;
	// end inline asm
	// begin inline asm
	add.f64 %fd32780, %fd32780, 0.01;
	// end inline asm
	// begin inline asm
	add.f64 %fd32779, %fd32779, 0.01;
	// end inline asm
	// begin inline asm
	add.f64 %fd32780, %fd32780, 0.01;
	// end inline asm
	// begin inline asm
	add.f64 %fd32779, %fd32779, 0.01;
	// end inline asm
	// begin inline asm
	add.f64 %fd32780, %fd32780, 0.01;
	// end inline asm
	// begin inline asm
	add.f64 %fd32779, %fd32779, 0.01;
	// end inline asm
	// begin inline asm
	add.f64 %fd32780, %fd32780, 0.01;
	// end inline asm
	// begin inline asm
	add.f64 %fd32779, %fd32779, 0.01;
	// end inline asm
	// begin inline asm
	add.f64 %fd32780, %fd32780, 0.01;
	// end inline asm
	// begin inline asm
	add.f64 %fd32779, %fd32779, 0.01;
	// end inline asm
	// begin inline asm
	add.f64 %fd32780, %fd32780, 0.01;
	// end inline asm
	// begin inline asm
	add.f64 %fd32779, %fd32779, 0.01;
	// end inline asm
	// begin inline asm
	add.f64 %fd32780, %fd32780, 0.01;
	// end inline asm
	// begin inline asm
	add.f64 %fd32779, %fd32779, 0.01;
	// end inline asm
	// begin inline asm
	add.f64 %fd32780, %fd32780, 0.01;
	// end inline asm
	// begin inline asm
	add.f64 %fd32779, %fd32779, 0.01;
	// end inline asm
	// begin inline asm
	add.f64 %fd32780, %fd32780, 0.01;
	// end inline asm
	// begin inline asm
	add.f64 %fd32779, %fd32779, 0.01;
	// end inline asm
	// begin inline asm
	add.f64 %fd32780, %fd32780, 0.01;
	// end inline asm
	// begin inline asm
	add.f64 %fd32779, %fd32779, 0.01;
	// end inline asm
	// begin inline asm
	add.f64 %fd32780, %fd32780, 0.01;
	// end inline asm
	// begin inline asm
	add.f64 %fd32779, %fd32779, 0.01;
	// end inline asm
	// begin inline asm
	add.f64 %fd32780, %fd32780, 0.01;
	// end inline asm
	// begin inline asm
	add.f64 %fd32779, %fd32779, 0.01;
	// end inline asm
	// begin inline asm
	add.f64 %fd32780, %fd32780, 0.01;
	// end inline asm
	// begin inline asm
	add.f64 %fd32779, %fd32779, 0.01;
	// end inline asm
	// begin inline asm
	add.f64 %fd32780, %fd32780, 0.01;
	// end inline asm
	// begin inline asm
	add.f64 %fd32779, %fd32779, 0.01;
	// end inline asm
	// begin inline asm
	add.f64 %fd32780, %fd32780, 0.01;
	// end inline asm
	// begin inline asm
	add.f64 %fd32779, %fd32779, 0.01;
	// end inline asm
	// begin inline asm
	add.f64 %fd32780, %fd32780, 0.01;
	// end inline asm
	// begin inline asm
	add.f64 %fd32779, %fd32779, 0.01;
	// end inline asm
	// begin inline asm
	add.f64 %fd32780, %fd32780, 0.01;
	// end inline asm
	// begin inline asm
	add.f64 %fd32779, %fd32779, 0.01;
	// end inline asm
	// begin inline asm
	add.f64 %fd32780, %fd32780, 0.01;
	// end inline asm
	// begin inline asm
	add.f64 %fd32779, %fd32779, 0.01;
	// end inline asm
	// begin inline asm
	add.f64 %fd32780, %fd32780, 0.01;
	// end inline asm
	// begin inline asm
	add.f64 %fd32779, %fd32779, 0.01;
	// end inline asm
	// begin inline asm
	add.f64 %fd32780, %fd32780, 0.01;
	// end inline asm
	// begin inline asm
	add.f64 %fd32779, %fd32779, 0.01;
	// end inline asm
	// begin inline asm
	add.f64 %fd32780, %fd32780, 0.01;
	// end inline asm
	// begin inline asm
	add.f64 %fd32779, %fd32779, 0.01;
	// end inline asm
	// begin inline asm
	add.f64 %fd32780, %fd32780, 0.01;
	// end inline asm
	// begin inline asm
	add.f64 %fd32779, %fd32779, 0.01;
	// end inline asm
	// begin inline asm
	add.f64 %fd32780, %fd32780, 0.01;
	// end inline asm
	// begin inline asm
	add.f64 %fd32779, %fd32779, 0.01;
	// end inline asm
	// begin inline asm
	add.f64 %fd32780, %fd32780, 0.01;
	// end inline asm
	// begin inline asm
	add.f64 %fd32779, %fd32779, 0.01;
	// end inline asm
	// begin inline asm
	add.f64 %fd32780, %fd32780, 0.01;
	// end inline asm
	// begin inline asm
	add.f64 %fd32779, %fd32779, 0.01;
	// end inline asm
	// begin inline asm
	add.f64 %fd32780, %fd32780, 0.01;
	// end inline asm
	// begin inline asm
	add.f64 %fd32779, %fd32779, 0.01;
	// end inline asm
	// begin inline asm
	add.f64 %fd32780, %fd32780, 0.01;
	// end inline asm
	// begin inline asm
	add.f64 %fd32779, %fd32779, 0.01;
	// end inline asm
	// begin inline asm
	add.f64 %fd32780, %fd32780, 0.01;
	// end inline asm
	// begin inline asm
	add.f64 %fd32779, %fd32779, 0.01;
	// end inline asm
	// begin inline asm
	add.f64 %fd32780, %fd32780, 0.01;
	// end inline asm
	// begin inline asm
	add.f64 %fd32779, %fd32779, 0.01;
	// end inline asm
	// begin inline asm
	add.f64 %fd32780, %fd32780, 0.01;
	// end inline asm
	// begin inline asm
	add.f64 %fd32779, %fd32779, 0.01;
	// end inline asm
	// begin inline asm
	add.f64 %fd32780, %fd32780, 0.01;
	// end inline asm
	// begin inline asm
	add.f64 %fd32779, %fd32779, 0.01;
	// end inline asm
	// begin inline asm
	add.f64 %fd32780, %fd32780, 0.01;
	// end inline asm
	// begin inline asm
	add.f64 %fd32779, %fd32779, 0.01;
	// end inline asm
	// begin inline asm
	add.f64 %fd32780, %fd32780, 0.01;
	// end inline asm
	// begin inline asm
	add.f64 %fd32779, %fd32779, 0.01;
	// end inline asm
	// begin inline asm
	add.f64 %fd32780, %fd32780, 0.01;
	// end inline asm
	// begin inline asm
	add.f64 %fd32779, %fd32779, 0.01;
	// end inline asm
	// begin inline asm
	add.f64 %fd32780, %fd32780, 0.01;
	// end inline asm
	// begin inline asm
	add.f64 %fd32779, %fd32779, 0.01;
	// end inline asm
	// begin inline asm
	add.f64 %fd32780, %fd32780, 0.01;
	// end inline asm
	// begin inline asm
	add.f64 %fd32779, %fd32779, 0.01;
	// end inline asm
	// begin inline asm
	add.f64 %fd32780, %fd32780, 0.01;
	// end inline asm
	// begin inline asm
	add.f64 %fd32779, %fd32779, 0.01;
	// end inline asm
	// begin inline asm
	add.f64 %fd32780, %fd32780, 0.01;
	// end inline asm
	// begin inline asm
	add.f64 %fd32779, %fd32779, 0.01;
	// end inline asm
	// begin inline asm
	add.f64 %fd32780, %fd32780, 0.01;
	// end inline asm
	// begin inline asm
	add.f64 %fd32779, %fd32779, 0.01;
	// end inline asm
	// begin inline asm
	add.f64 %fd32780, %fd32780, 0.01;
	// end inline asm
	// begin inline asm
	add.f64 %fd32779, %fd32779, 0.01;
	// end inline asm
	// begin inline asm
	add.f64 %fd32780, %fd32780, 0.01;
	// end inline asm
	// begin inline asm
	add.f64 %fd32779, %fd32779, 0.01;
	// end inline asm
	// begin inline asm
	add.f64 %fd32780, %fd32780, 0.01;
	// end inline asm
	// begin inline asm
	add.f64 %fd32779, %fd32779, 0.01;
	// end inline asm
	// begin inline asm
	add.f64 %fd32780, %fd32780, 0.01;
	// end inline asm
	// begin inline asm
	add.f64 %fd32779, %fd32779, 0.01;
	// end inline asm
	// begin inline asm
	add.f64 %fd32780, %fd32780, 0.01;
	// end inline asm
	// begin inline asm
	add.f64 %fd32779, %fd32779, 0.01;
	// end inline asm
	// begin inline asm
	add.f64 %fd32780, %fd32780, 0.01;
	// end inline asm
	// begin inline asm
	add.f64 %fd32779, %fd32779, 0.01;
	// end inline asm
	// begin inline asm
	add.f64 %fd32780, %fd32780, 0.01;
	// end inline asm
	// begin inline asm
	add.f64 %fd32779, %fd32779, 0.01;
	// end inline asm
	// begin inline asm
	add.f64 %fd32780, %fd32780, 0.01;
	// end inline asm
	// begin inline asm
	add.f64 %fd32779, %fd32779, 0.01;
	// end inline asm
	// begin inline asm
	add.f64 %fd32780, %fd32780, 0.01;
	// end inline asm
	// begin inline asm
	add.f64 %fd32779, %fd32779, 0.01;
	// end inline asm
	// begin inline asm
	add.f64 %fd32780, %fd32780, 0.01;
	// end inline asm
	// begin inline asm
	add.f64 %fd32779, %fd32779, 0.01;
	// end inline asm
	// begin inline asm
	add.f64 %fd32780, %fd32780, 0.01;
	// end inline asm
	// begin inline asm
	add.f64 %fd32779, %fd32779, 0.01;
	// end inline asm
	// begin inline asm
	add.f64 %fd32780, %fd32780, 0.01;
	// end inline asm
	// begin inline asm
	add.f64 %fd32779, %fd32779, 0.01;
	// end inline asm
	// begin inline asm
	add.f64 %fd32780, %fd32780, 0.01;
	// end inline asm
	// begin inline asm
	add.f64 %fd32779, %fd32779, 0.01;
	// end inline asm
	// begin inline asm
	add.f64 %fd32780, %fd32780, 0.01;
	// end inline asm
	// begin inline asm
	add.f64 %fd32779, %fd32779, 0.01;
	// end inline asm
	// begin inline asm
	add.f64 %fd32780, %fd32780, 0.01;
	// end inline asm
	// begin inline asm
	add.f64 %fd32779, %fd32779, 0.01;
	// end inline asm
	// begin inline asm
	add.f64 %fd32780, %fd32780, 0.01;
	// end inline asm
	// begin inline asm
	add.f64 %fd32779, %fd32779, 0.01;
	// end inline asm
	// begin inline asm
	add.f64 %fd32780, %fd32780, 0.01;
	// end inline asm
	// begin inline asm
	add.f64 %fd32779, %fd32779, 0.01;
	// end inline asm
	// begin inline asm
	add.f64 %fd32780, %fd32780, 0.01;
	// end inline asm
	// begin inline asm
	add.f64 %fd32779, %fd32779, 0.01;
	// end inline asm
	// begin inline asm
	add.f64 %fd32780, %fd32780, 0.01;
	// end inline asm
	// begin inline asm
	add.f64 %fd32779, %fd32779, 0.01;
	// end inline asm
	// begin inline asm
	add.f64 %fd32780, %fd32780, 0.01;
	// end inline asm
	// begin inline asm
	add.f64 %fd32779, %fd32779, 0.01;
	// end inline asm
	// begin inline asm
	add.f64 %fd32780, %fd32780, 0.01;
	// end inline asm
	// begin inline asm
	add.f64 %fd32779, %fd32779, 0.01;
	// end inline asm
	// begin inline asm
	add.f64 %fd32780, %fd32780, 0.01;
	// end inline asm
	// begin inline asm
	add.f64 %fd32779, %fd32779, 0.01;
	// end inline asm
	// begin inline asm
	add.f64 %fd32780, %fd32780, 0.01;
	// end inline asm
	// begin inline asm
	add.f64 %fd32779, %fd32779, 0.01;
	// end inline asm
	// begin inline asm
	add.f64 %fd32780, %fd32780, 0.01;
	// end inline asm
	// begin inline asm
	add.f64 %fd32779, %fd32779, 0.01;
	// end inline asm
	// begin inline asm
	add.f64 %fd32780, %fd32780, 0.01;
	// end inline asm
	// begin inline asm
	add.f64 %fd32779, %fd32779, 0.01;
	// end inline asm
	// begin inline asm
	add.f64 %fd32780, %fd32780, 0.01;
	// end inline asm
	// begin inline asm
	add.f64 %fd32779, %fd32779, 0.01;
	// end inline asm
	// begin inline asm
	add.f64 %fd32780, %fd32780, 0.01;
	// end inline asm
	// begin inline asm
	add.f64 %fd32779, %fd32779, 0.01;
	// end inline asm
	// begin inline asm
	add.f64 %fd32780, %fd32780, 0.01;
	// end inline asm
	// begin inline asm
	add.f64 %fd32779, %fd32779, 0.01;
	// end inline asm
	// begin inline asm
	add.f64 %fd32780, %fd32780, 0.01;
	// end inline asm
	// begin inline asm
	add.f64 %fd32779, %fd32779, 0.01;
	// end inline asm
	// begin inline asm
	add.f64 %fd32780, %fd32780, 0.01;
	// end inline asm
	// begin inline asm
	add.f64 %fd32779, %fd32779, 0.01;
	// end inline asm
	// begin inline asm
	add.f64 %fd32780, %fd32780, 0.01;
	// end inline asm
	// begin inline asm
	add.f64 %fd32779, %fd32779, 0.01;
	// end inline asm
	// begin inline asm
	add.f64 %fd32780, %fd32780, 0.01;
	// end inline asm
	// begin inline asm
	add.f64 %fd32779, %fd32779, 0.01;
	// end inline asm
	// begin inline asm
	add.f64 %fd32780, %fd32780, 0.01;
	// end inline asm
	// begin inline asm
	add.f64 %fd32779, %fd32779, 0.01;
	// end inline asm
	// begin inline asm
	add.f64 %fd32780, %fd32780, 0.01;
	// end inline asm
	// begin inline asm
	add.f64 %fd32779, %fd32779, 0.01;
	// end inline asm
	// begin inline asm
	add.f64 %fd32780, %fd32780, 0.01;
	// end inline asm
	// begin inline asm
	add.f64 %fd32779, %fd32779, 0.01;
	// end inline asm
	// begin inline asm
	add.f64 %fd32780, %fd32780, 0.01;
	// end inline asm
	// begin inline asm
	add.f64 %fd32779, %fd32779, 0.01;
	// end inline asm
	// begin inline asm
	add.f64 %fd32780, %fd32780, 0.01;
	// end inline asm
	// begin inline asm
	add.f64 %fd32779, %fd32779, 0.01;
	// end inline asm
	// begin inline asm
	add.f64 %fd32780, %fd32780, 0.01;
	// end inline asm
	// begin inline asm
	add.f64 %fd32779, %fd32779, 0.01;
	// end inline asm
	// begin inline asm
	add.f64 %fd32780, %fd32780, 0.01;
	// end inline asm
	// begin inline asm
	add.f64 %fd32779, %fd32779, 0.01;
	// end inline asm
	// begin inline asm
	add.f64 %fd32780, %fd32780, 0.01;
	// end inline asm
	// begin inline asm
	add.f64 %fd32779, %fd32779, 0.01;
	// end inline asm
	// begin inline asm
	add.f64 %fd32780, %fd32780, 0.01;
	// end inline asm
	// begin inline asm
	add.f64 %fd32779, %fd32779, 0.01;
	// end inline asm
	// begin inline asm
	add.f64 %fd32780, %fd32780, 0.01;
	// end inline asm
	// begin inline asm
	add.f64 %fd32779, %fd32779, 0.01;
	// end inline asm
	// begin inline asm
	add.f64 %fd32780, %fd32780, 0.01;
	// end inline asm
	// begin inline asm
	add.f64 %fd32779, %fd32779, 0.01;
	// end inline asm
	// begin inline asm
	add.f64 %fd32780, %fd32780, 0.01;
	// end inline asm
	// begin inline asm
	add.f64 %fd32779, %fd32779, 0.01;
	// end inline asm
	// begin inline asm
	add.f64 %fd32780, %fd32780, 0.01;
	// end inline asm
	// begin inline asm
	add.f64 %fd32779, %fd32779, 0.01;
	// end inline asm
	// begin inline asm
	add.f64 %fd32780, %fd32780, 0.01;
	// end inline asm
	// begin inline asm
	add.f64 %fd32779, %fd32779, 0.01;
	// end inline asm
	// begin inline asm
	add.f64 %fd32780, %fd32780, 0.01;
	// end inline asm
	// begin inline asm
	add.f64 %fd32779, %fd32779, 0.01;
	// end inline asm
	// begin inline asm
	add.f64 %fd32780, %fd32780, 0.01;
	// end inline asm
	// begin inline asm
	add.f64 %fd32779, %fd32779, 0.01;
	// end inline asm
	// begin inline asm
	add.f64 %fd32780, %fd32780, 0.01;
	// end inline asm
	// begin inline asm
	add.f64 %fd32779, %fd32779, 0.01;
	// end inline asm
	// begin inline asm
	add.f64 %fd32780, %fd32780, 0.01;
	// end inline asm
	// begin inline asm
	add.f64 %fd32779, %fd32779, 0.01;
	// end inline asm
	// begin inline asm
	add.f64 %fd32780, %fd32780, 0.01;
	// end inline asm
	// begin inline asm
	add.f64 %fd32779, %fd32779, 0.01;
	// end inline asm
	// begin inline asm
	add.f64 %fd32780, %fd32780, 0.01;
	// end inline asm
	// begin inline asm
	add.f64 %fd32779, %fd32779, 0.01;
	// end inline asm
	// begin inline asm
	add.f64 %fd32780, %fd32780, 0.01;
	// end inline asm
	// begin inline asm
	add.f64 %fd32779, %fd32779, 0.01;
	// end inline asm
	// begin inline asm
	add.f64 %fd32780, %fd32780, 0.01;
	// end inline asm
	// begin inline asm
	add.f64 %fd32779, %fd32779, 0.01;
	// end inline asm
	// begin inline asm
	add.f64 %fd32780, %fd32780, 0.01;
	// end inline asm
	// begin inline asm
	add.f64 %fd32779, %fd32779, 0.01;
	// end inline asm
	// begin inline asm
	add.f64 %fd32780, %fd32780, 0.01;
	// end inline asm
	// begin inline asm
	add.f64 %fd32779, %fd32779, 0.01;
	// end inline asm
	// begin inline asm
	add.f64 %fd32780, %fd32780, 0.01;
	// end inline asm
	// begin inline asm
	add.f64 %fd32779, %fd32779, 0.01;
	// end inline asm
	// begin inline asm
	add.f64 %fd32780, %fd32780, 0.01;
	// end inline asm
	// begin inline asm
	add.f64 %fd32779, %fd32779, 0.01;
	// end inline asm
	// begin inline asm
	add.f64 %fd32780, %fd32780, 0.01;
	// end inline asm
	// begin inline asm
	add.f64 %fd32779, %fd32779, 0.01;
	// end inline asm
	// begin inline asm
	add.f64 %fd32780, %fd32780, 0.01;
	// end inline asm
	// begin inline asm
	add.f64 %fd32779, %fd32779, 0.01;
	// end inline asm
	// begin inline asm
	add.f64 %fd32780, %fd32780, 0.01;
	// end inline asm
	// begin inline asm
	add.f64 %fd32779, %fd32779, 0.01;
	// end inline asm
	// begin inline asm
	add.f64 %fd32780, %fd32780, 0.01;
	// end inline asm
	// begin inline asm
	add.f64 %fd32779, %fd32779, 0.01;
	// end inline asm
	// begin inline asm
	add.f64 %fd32780, %fd32780, 0.01;
	// end inline asm
	// begin inline asm
	add.f64 %fd32779, %fd32779, 0.01;
	// end inline asm
	// begin inline asm
	add.f64 %fd32780, %fd32780, 0.01;
	// end inline asm
	// begin inline asm
	add.f64 %fd32779, %fd32779, 0.01;
	// end inline asm
	// begin inline asm
	add.f64 %fd32780, %fd32780, 0.01;
	// end inline asm
	// begin inline asm
	add.f64 %fd32779, %fd32779, 0.01;
	// end inline asm
	// begin inline asm
	add.f64 %fd32780, %fd32780, 0.01;
	// end inline asm
	// begin inline asm
	add.f64 %fd32779, %fd32779, 0.01;
	// end inline asm
	// begin inline asm
	add.f64 %fd32780, %fd32780, 0.01;
	// end inline asm
	// begin inline asm
	add.f64 %fd32779, %fd32779, 0.01;
	// end inline asm
	// begin inline asm
	add.f64 %fd32780, %fd32780, 0.01;
	// end inline asm
	// begin inline asm
	add.f64 %fd32779, %fd32779, 0.01;
	// end inline asm
	// begin inline asm
	add.f64 %fd32780, %fd32780, 0.01;
	// end inline asm
	// begin inline asm
	add.f64 %fd32779, %fd32779, 0.01;
	// end inline asm
	// begin inline asm
	add.f64 %fd32780, %fd32780, 0.01;
	// end inline asm
	// begin inline asm
	add.f64 %fd32779, %fd32779, 0.01;
	// end inline asm
	// begin inline asm
	add.f64 %fd32780, %fd32780, 0.01;
	// end inline asm
	// begin inline asm
	add.f64 %fd32779, %fd32779, 0.01;
	// end inline asm
	// begin inline asm
	add.f64 %fd32780, %fd32780, 0.01;
	// end inline asm
	// begin inline asm
	add.f64 %fd32779, %fd32779, 0.01;
	// end inline asm
	// begin inline asm
	add.f64 %fd32780, %fd32780, 0.01;
	// end inline asm
	// begin inline asm
	add.f64 %fd32779, %fd32779, 0.01;
	// end inline asm
	// begin inline asm
	add.f64 %fd32780, %fd32780, 0.01;
	// end inline asm
	// begin inline asm
	add.f64 %fd32779, %fd32779, 0.01;
	// end inline asm
	// begin inline asm
	add.f64 %fd32780, %fd32780, 0.01;
	// end inline asm
	// begin inline asm
	add.f64 %fd32779, %fd32779, 0.01;
	// end inline asm
	// begin inline asm
	add.f64 %fd32780, %fd32780, 0.01;
	// end inline asm
	// begin inline asm
	add.f64 %fd32779, %fd32779, 0.01;
	// end inline asm
	// begin inline asm
	add.f64 %fd32780, %fd32780, 0.01;
	// end inline asm
	// begin inline asm
	add.f64 %fd32779, %fd32779, 0.01;
	// end inline asm
	// begin inline asm
	add.f64 %fd32780, %fd32780, 0.01;
	// end inline asm
	// begin inline asm
	add.f64 %fd32779, %fd32779, 0.01;
	// end inline asm
	// begin inline asm
	add.f64 %fd32780, %fd32780, 0.01;
	// end inline asm
	// begin inline asm
	add.f64 %fd32779, %fd32779, 0.01;
	// end inline asm
	// begin inline asm
	add.f64 %fd32780, %fd32780, 0.01;
	// end inline asm
	// begin inline asm
	add.f64 %fd32779, %fd32779, 0.01;
	// end inline asm
	// begin inline asm
	add.f64 %fd32780, %fd32780, 0.01;
	// end inline asm
	// begin inline asm
	add.f64 %fd32779, %fd32779, 0.01;
	// end inline asm
	// begin inline asm
	add.f64 %fd32780, %fd32780, 0.01;
	// end inline asm
	// begin inline asm
	add.f64 %fd32779, %fd32779, 0.01;
	// end inline asm
	// begin inline asm
	add.f64 %fd32780, %fd32780, 0.01;
	// end inline asm
	// begin inline asm
	add.f64 %fd32779, %fd32779, 0.01;
	// end inline asm
	// begin inline asm
	add.f64 %fd32780, %fd32780, 0.01;
	// end inline asm
	// begin inline asm
	add.f64 %fd32779, %fd32779, 0.01;
	// end inline asm
	// begin inline asm
	add.f64 %fd32780, %fd32780, 0.01;
	// end inline asm
	// begin inline asm
	add.f64 %fd32779, %fd32779, 0.01;
	// end inline asm
	// begin inline asm
	add.f64 %fd32780, %fd32780, 0.01;
	// end inline asm
	// begin inline asm
	add.f64 %fd32779, %fd32779, 0.01;
	// end inline asm
	// begin inline asm
	add.f64 %fd32780, %fd32780, 0.01;
	// end inline asm
	// begin inline asm
	add.f64 %fd32779, %fd32779, 0.01;
	// end inline asm
	// begin inline asm
	add.f64 %fd32780, %fd32780, 0.01;
	// end inline asm
	// begin inline asm
	add.f64 %fd32779, %fd32779, 0.01;
	// end inline asm
	// begin inline asm
	add.f64 %fd32780, %fd32780, 0.01;
	// end inline asm
	// begin inline asm
	add.f64 %fd32779, %fd32779, 0.01;
	// end inline asm
	// begin inline asm
	add.f64 %fd32780, %fd32780, 0.01;
	// end inline asm
	// begin inline asm
	add.f64 %fd32779, %fd32779, 0.01;
	// end inline asm
	// begin inline asm
	add.f64 %fd32780, %fd32780, 0.01;
	// end inline asm
	// begin inline asm
	add.f64 %fd32779, %fd32779, 0.01;
	// end inline asm
	// begin inline asm
	add.f64 %fd32780, %fd32780, 0.01;
	// end inline asm
	// begin inline asm
	add.f64 %fd32779, %fd32779, 0.01;
	// end inline asm
	// begin inline asm
	add.f64 %fd32780, %fd32780, 0.01;
	// end inline asm
	// begin inline asm
	add.f64 %fd32779, %fd32779, 0.01;
	// end inline asm
	// begin inline asm
	add.f64 %fd32780, %fd32780, 0.01;
	// end inline asm
	// begin inline asm
	add.f64 %fd32779, %fd32779, 0.01;
	// end inline asm
	// begin inline asm
	add.f64 %fd32780, %fd32780, 0.01;
	// end inline asm
	// begin inline asm
	add.f64 %fd32779, %fd32779, 0.01;
	// end inline asm
	// begin inline asm
	add.f64 %fd32780, %fd32780, 0.01;
	// end inline asm
	// begin inline asm
	add.f64 %fd32779, %fd32779, 0.01;
	// end inline asm
	// begin inline asm
	add.f64 %fd32780, %fd32780, 0.01;
	// end inline asm
	// begin inline asm
	add.f64 %fd32779, %fd32779, 0.01;
	// end inline asm
	// begin inline asm
	add.f64 %fd32780, %fd32780, 0.01;
	// end inline asm
	// begin inline asm
	add.f64 %fd32779, %fd32779, 0.01;
	// end inline asm
	// begin inline asm
	add.f64 %fd32780, %fd32780, 0.01;
	// end inline asm
	// begin inline asm
	add.f64 %fd32779, %fd32779, 0.01;
	// end inline asm
	// begin inline asm
	add.f64 %fd32780, %fd32780, 0.01;
	// end inline asm
	// begin inline asm
	add.f64 %fd32779, %fd32779, 0.01;
	// end inline asm
	// begin inline asm
	add.f64 %fd32780, %fd32780, 0.01;
	// end inline asm
	// begin inline asm
	add.f64 %fd32779, %fd32779, 0.01;
	// end inline asm
	// begin inline asm
	add.f64 %fd32780, %fd32780, 0.01;
	// end inline asm
	// begin inline asm
	add.f64 %fd32779, %fd32779, 0.01;
	// end inline asm
	// begin inline asm
	add.f64 %fd32780, %fd32780, 0.01;
	// end inline asm
	// begin inline asm
	add.f64 %fd32779, %fd32779, 0.01;
	// end inline asm
	// begin inline asm
	add.f64 %fd32780, %fd32780, 0.01;
	// end inline asm
	// begin inline asm
	add.f64 %fd32779, %fd32779, 0.01;
	// end inline asm
	// begin inline asm
	add.f64 %fd32780, %fd32780, 0.01;
	// end inline asm
	// begin inline asm
	add.f64 %fd32779, %fd32779, 0.01;
	// end inline asm
	// begin inline asm
	add.f64 %fd32780, %fd32780, 0.01;
	// end inline asm
	// begin inline asm
	add.f64 %fd32779, %fd32779, 0.01;
	// end inline asm
	// begin inline asm
	add.f64 %fd32780, %fd32780, 0.01;
	// end inline asm
	// begin inline asm
	add.f64 %fd32779, %fd32779, 0.01;
	// end inline asm
	// begin inline asm
	add.f64 %fd32780, %fd32780, 0.01;
	// end inline asm
	// begin inline asm
	add.f64 %fd32779, %fd32779, 0.01;
	// end inline asm
	// begin inline asm
	add.f64 %fd32780, %fd32780, 0.01;
	// end inline asm
	// begin inline asm
	add.f64 %fd32779, %fd32779, 0.01;
	// end inline asm
	// begin inline asm
	add.f64 %fd32780, %fd32780, 0.01;
	// end inline asm
	// begin inline asm
	add.f64 %fd32779, %fd32779, 0.01;
	// end inline asm
	// begin inline asm
	add.f64 %fd32780, %fd32780, 0.01;
	// end inline asm
	// begin inline asm
	add.f64 %fd32779, %fd32779, 0.01;
	// end inline asm
	// begin inline asm
	add.f64 %fd32780, %fd32780, 0.01;
	// end inline asm
	// begin inline asm
	add.f64 %fd32779, %fd32779, 0.01;
	// end inline asm
	// begin inline asm
	add.f64 %fd32780, %fd32780, 0.01;
	// end inline asm
	// begin inline asm
	add.f64 %fd32779, %fd32779, 0.01;
	// end inline asm
	// begin inline asm
	add.f64 %fd32780, %fd32780, 0.01;
	// end inline asm
	// begin inline asm
	add.f64 %fd32779, %fd32779, 0.01;
	// end inline asm
	// begin inline asm
	add.f64 %fd32780, %fd32780, 0.01;
	// end inline asm
	// begin inline asm
	add.f64 %fd32779, %fd32779, 0.01;
	// end inline asm
	// begin inline asm
	add.f64 %fd32780, %fd32780, 0.01;
	// end inline asm
	// begin inline asm
	add.f64 %fd32779, %fd32779, 0.01;
	// end inline asm
	// begin inline asm
	add.f64 %fd32780, %fd32780, 0.01;
	// end inline asm
	// begin inline asm
	add.f64 %fd32779, %fd32779, 0.01;
	// end inline asm
	// begin inline asm
	add.f64 %fd32780, %fd32780, 0.01;
	// end inline asm
	// begin inline asm
	add.f64 %fd32779, %fd32779, 0.01;
	// end inline asm
	// begin inline asm
	add.f64 %fd32780, %fd32780, 0.01;
	// end inline asm
	// begin inline asm
	add.f64 %fd32779, %fd32779, 0.01;
	// end inline asm
	// begin inline asm
	add.f64 %fd32780, %fd32780, 0.01;
	// end inline asm
	// begin inline asm
	add.f64 %fd32779, %fd32779, 0.01;
	// end inline asm
	// begin inline asm
	add.f64 %fd32780, %fd32780, 0.01;
	// end inline asm
	// begin inline asm
	add.f64 %fd32779, %fd32779, 0.01;
	// end inline asm
	// begin inline asm
	add.f64 %fd32780, %fd32780, 0.01;
	// end inline asm
	// begin inline asm
	add.f64 %fd32779, %fd32779, 0.01;
	// end inline asm
	// begin inline asm
	add.f64 %fd32780, %fd32780, 0.01;
	// end inline asm
	// begin inline asm
	add.f64 %fd32779, %fd32779, 0.01;
	// end inline asm
	// begin inline asm
	add.f64 %fd32780, %fd32780, 0.01;
	// end inline asm
	// begin inline asm
	add.f64 %fd32779, %fd32779, 0.01;
	// end inline asm
	// begin inline asm
	add.f64 %fd32780, %fd32780, 0.01;
	// end inline asm
	// begin inline asm
	add.f64 %fd32779, %fd32779, 0.01;
	// end inline asm
	// begin inline asm
	add.f64 %fd32780, %fd32780, 0.01;
	// end inline asm
	// begin inline asm
	add.f64 %fd32779, %fd32779, 0.01;
	// end inline asm
	// begin inline asm
	add.f64 %fd32780, %fd32780, 0.01;
	// end inline asm
	// begin inline asm
	add.f64 %fd32779, %fd32779, 0.01;
	// end inline asm
	// begin inline asm
	add.f64 %fd32780, %fd32780, 0.01;
	// end inline asm
	// begin inline asm
	add.f64 %fd32779, %fd32779, 0.01;
	// end inline asm
	// begin inline asm
	add.f64 %fd32780, %fd32780, 0.01;
	// end inline asm
	// begin inline asm
	add.f64 %fd32779, %fd32779, 0.01;
	// end inline asm
	// begin inline asm
	add.f64 %fd32780, %fd32780, 0.01;
	// end inline asm
	// begin inline asm
	add.f64 %fd32779, %fd32779, 0.01;
	// end inline asm
	// begin inline asm
	add.f64 %fd32780, %fd32780, 0.01;
	// end inline asm
	// begin inline asm
	add.f64 %fd32779, %fd32779, 0.01;
	// end inline asm
	// begin inline asm
	add.f64 %fd32780, %fd32780, 0.01;
	// end inline asm
	// begin inline asm
	add.f64 %fd32779, %fd32779, 0.01;
	// end inline asm
	// begin inline asm
	add.f64 %fd32780, %fd32780, 0.01;
	// end inline asm
	// begin inline asm
	add.f64 %fd32779, %fd32779, 0.01;
	// end inline asm
	// begin inline asm
	add.f64 %fd32780, %fd32780, 0.01;
	// end inline asm
	// begin inline asm
	add.f64 %fd32779, %fd32779, 0.01;
	// end inline asm
	// begin inline asm
	add.f64 %fd32780, %fd32780, 0.01;
	// end inline asm
	// begin inline asm
	add.f64 %fd32779, %fd32779, 0.01;
	// end inline asm
	// begin inline asm
	add.f64 %fd32780, %fd32780, 0.01;
	// end inline asm
	// begin inline asm
	add.f64 %fd32779, %fd32779, 0.01;
	// end inline asm
	// begin inline asm
	add.f64 %fd32780, %fd32780, 0.01;
	// end inline asm
	// begin inline asm
	add.f64 %fd32779, %fd32779, 0.01;
	// end inline asm
	// begin inline asm
	add.f64 %fd32780, %fd32780, 0.01;
	// end inline asm
	// begin inline asm
	add.f64 %fd32779, %fd32779, 0.01;
	// end inline asm
	// begin inline asm
	add.f64 %fd32780, %fd32780, 0.01;
	// end inline asm
	// begin inline asm
	add.f64 %fd32779, %fd32779, 0.01;
	// end inline asm
	// begin inline asm
	add.f64 %fd32780, %fd32780, 0.01;
	// end inline asm
	// begin inline asm
	add.f64 %fd32779, %fd32779, 0.01;
	// end inline asm
	// begin inline asm
	add.f64 %fd32780, %fd32780, 0.01;
	// end inline asm
	// begin inline asm
	add.f64 %fd32779, %fd32779, 0.01;
	// end inline asm
	// begin inline asm
	add.f64 %fd32780, %fd32780, 0.01;
	// end inline asm
	// begin inline asm
	add.f64 %fd32779, %fd32779, 0.01;
	// end inline asm
	// begin inline asm
	add.f64 %fd32780, %fd32780, 0.01;
	// end inline asm
	// begin inline asm
	add.f64 %fd32779, %fd32779, 0.01;
	// end inline asm
	// begin inline asm
	add.f64 %fd32780, %fd32780, 0.01;
	// end inline asm
	// begin inline asm
	add.f64 %fd32779, %fd32779, 0.01;
	// end inline asm
	// begin inline asm
	add.f64 %fd32780, %fd32780, 0.01;
	// end inline asm
	// begin inline asm
	add.f64 %fd32779, %fd32779, 0.01;
	// end inline asm
	// begin inline asm
	add.f64 %fd32780, %fd32780, 0.01;
	// end inline asm
	// begin inline asm
	add.f64 %fd32779, %fd32779, 0.01;
	// end inline asm
	// begin inline asm
	add.f64 %fd32780, %fd32780, 0.01;
	// end inline asm
	// begin inline asm
	add.f64 %fd32779, %fd32779, 0.01;
	// end inline asm
	// begin inline asm
	add.f64 %fd32780, %fd32780, 0.01;
	// end inline asm
	// begin inline asm
	add.f64 %fd32779, %fd32779, 0.01;
	// end inline asm
	// begin inline asm
	add.f64 %fd32780, %fd32780, 0.01;
	// end inline asm
	// begin inline asm
	add.f64 %fd32779, %fd32779, 0.01;
	// end inline asm
	// begin inline asm
	add.f64 %fd32780, %fd32780, 0.01;
	// end inline asm
	// begin inline asm
	add.f64 %fd32779, %fd32779, 0.01;
	// end inline asm
	// begin inline asm
	add.f64 %fd32780, %fd32780, 0.01;
	// end inline asm
	// begin inline asm
	add.f64 %fd32779, %fd32779, 0.01;
	// end inline asm
	// begin inline asm
	add.f64 %fd32780, %fd32780, 0.01;
	// end inline asm
	// begin inline asm
	add.f64 %fd32779, %fd32779, 0.01;
	// end inline asm
	// begin inline asm
	add.f64 %fd32780, %fd32780, 0.01;
	// end inline asm
	mov.f64 	%fd1426, %fd32779;
	// begin inline asm
	add.f64 %fd1426, %fd1426, 0.01;
	// end inline asm
	mov.f64 	%fd1428, %fd32780;
	// begin inline asm
	add.f64 %fd1428, %fd1428, 0.01;
	// end inline asm
	// begin inline asm
	add.f64 %fd1426, %fd1426, 0.01;
	// end inline asm
	// begin inline asm
	add.f64 %fd1428, %fd1428, 0.01;
	// end inline asm
	// begin inline asm
	add.f64 %fd1426, %fd1426, 0.01;
	// end inline asm
	// begin inline asm
	add.f64 %fd1428, %fd1428, 0.01;
	// end inline asm
	// begin inline asm
	add.f64 %fd1426, %fd1426, 0.01;
	// end inline asm
	// begin inline asm
	add.f64 %fd1428, %fd1428, 0.01;
	// end inline asm
	// begin inline asm
	add.f64 %fd1426, %fd1426, 0.01;
	// end inline asm
	// begin inline asm
	add.f64 %fd1428, %fd1428, 0.01;
	// end inline asm
	// begin inline asm
	add.f64 %fd1426, %fd1426, 0.01;
	// end inline asm
	// begin inline asm
	add.f64 %fd1428, %fd1428, 0.01;
	// end inline asm
	// begin inline asm
	add.f64 %fd1426, %fd1426, 0.01;
	// end inline asm
	// begin inline asm
	add.f64 %fd1428, %fd1428, 0.01;
	// end inline asm
	// begin inline asm
	add.f64 %fd1426, %fd1426, 0.01;
	// end inline asm
	// begin inline asm
	add.f64 %fd1428, %fd1428, 0.01;
	// end inline asm
	// begin inline asm
	add.f64 %fd1426, %fd1426, 0.01;
	// end inline asm
	// begin inline asm
	add.f64 %fd1428, %fd1428, 0.01;
	// end inline asm
	// begin inline asm
	add.f64 %fd1426, %fd1426, 0.01;
	// end inline asm
	// begin inline asm
	add.f64 %fd1428, %fd1428, 0.01;
	// end inline asm
	// begin inline asm
	add.f64 %fd1426, %fd1426, 0.01;
	// end inline asm
	// begin inline asm
	add.f64 %fd1428, %fd1428, 0.01;
	// end inline asm
	// begin inline asm
	add.f64 %fd1426, %fd1426, 0.01;
	// end inline asm
	// begin inline asm
	add.f64 %fd1428, %fd1428, 0.01;
	// end inline asm
	// begin inline asm
	add.f64 %fd1426, %fd1426, 0.01;
	// end inline asm
	// begin inline asm
	add.f64 %fd1428, %fd1428, 0.01;
	// end inline asm
	// begin inline asm
	add.f64 %fd1426, %fd1426, 0.01;
	// end inline asm
	// begin inline asm
	add.f64 %fd1428, %fd1428, 0.01;
	// end inline asm
	// begin inline asm
	add.f64 %fd1426, %fd1426, 0.01;
	// end inline asm
	// begin inline asm
	add.f64 %fd1428, %fd1428, 0.01;
	// end inline asm
	// begin inline asm
	add.f64 %fd1426, %fd1426, 0.01;
	// end inline asm
	// begin inline asm
	add.f64 %fd1428, %fd1428, 0.01;
	// end inline asm
	// begin inline asm
	add.f64 %fd1426, %fd1426, 0.01;
	// end inline asm
	// begin inline asm
	add.f64 %fd1428, %fd1428, 0.01;
	// end inline asm
	// begin inline asm
	add.f64 %fd1426, %fd1426, 0.01;
	// end inline asm
	// begin inline asm
	add.f64 %fd1428, %fd1428, 0.01;
	// end inline asm
	// begin inline asm
	add.f64 %fd1426, %fd1426, 0.01;
	// end inline asm
	// begin inline asm
	add.f64 %fd1428, %fd1428, 0.01;
	// end inline asm
	// begin inline asm
	add.f64 %fd1426, %fd1426, 0.01;
	// end inline asm
	// begin inline asm
	add.f64 %fd1428, %fd1428, 0.01;
	// end inline asm
	// begin inline asm
	add.f64 %fd1426, %fd1426, 0.01;
	// end inline asm
	// begin inline asm
	add.f64 %fd1428, %fd1428, 0.01;
	// end inline asm
	// begin inline asm
	add.f64 %fd1426, %fd1426, 0.01;
	// end inline asm
	// begin inline asm
	add.f64 %fd1428, %fd1428, 0.01;
	// end inline asm
	// begin inline asm
	add.f64 %fd1426, %fd1426, 0.01;
	// end inline asm
	// begin inline asm
	add.f64 %fd1428, %fd1428, 0.01;
	// end inline asm
	// begin inline asm
	add.f64 %fd1426, %fd1426, 0.01;
	// end inline asm
	// begin inline asm
	add.f64 %fd1428, %fd1428, 0.01;
	// end inline asm
	// begin inline asm
	add.f64 %fd1426, %fd1426, 0.01;
	// end inline asm
	// begin inline asm
	add.f64 %fd1428, %fd1428, 0.01;
	// end inline asm
	// begin inline asm
	add.f64 %fd1426, %fd1426, 0.01;
	// end inline asm
	// begin inline asm
	add.f64 %fd1428, %fd1428, 0.01;
	// end inline asm
	// begin inline asm
	add.f64 %fd1426, %fd1426, 0.01;
	// end inline asm
	// begin inline asm
	add.f64 %fd1428, %fd1428, 0.01;
	// end inline asm
	// begin inline asm
	add.f64 %fd1426, %fd1426, 0.01;
	// end inline asm
	// begin inline asm
	add.f64 %fd1428, %fd1428, 0.01;
	// end inline asm
	// begin inline asm
	add.f64 %fd1426, %fd1426, 0.01;
	// end inline asm
	// begin inline asm
	add.f64 %fd1428, %fd1428, 0.01;
	// end inline asm
	// begin inline asm
	add.f64 %fd1426, %fd1426, 0.01;
	// end inline asm
	// begin inline asm
	add.f64 %fd1428, %fd1428, 0.01;
	// end inline asm
	// begin inline asm
	add.f64 %fd1426, %fd1426, 0.01;
	// end inline asm
	// begin inline asm
	add.f64 %fd1428, %fd1428, 0.01;
	// end inline asm
	// begin inline asm
	add.f64 %fd1426, %fd1426, 0.01;
	// end inline asm
	// begin inline asm
	add.f64 %fd1428, %fd1428, 0.01;
	// end inline asm
	// begin inline asm
	add.f64 %fd1426, %fd1426, 0.01;
	// end inline asm
	// begin inline asm
	add.f64 %fd1428, %fd1428, 0.01;
	// end inline asm
	// begin inline asm
	add.f64 %fd1426, %fd1426, 0.01;
	// end inline asm
	// begin inline asm
	add.f64 %fd1428, %fd1428, 0.01;
	// end inline asm
	// begin inline asm
	add.f64 %fd1426, %fd1426, 0.01;
	// end inline asm
	// begin inline asm
	add.f64 %fd1428, %fd1428, 0.01;
	// end inline asm
	// begin inline asm
	add.f64 %fd1426, %fd1426, 0.01;
	// end inline asm
	// begin inline asm
	add.f64 %fd1428, %fd1428, 0.01;
	// end inline asm
	// begin inline asm
	add.f64 %fd1426, %fd1426, 0.01;
	// end inline asm
	// begin inline asm
	add.f64 %fd1428, %fd1428, 0.01;
	// end inline asm
	// begin inline asm
	add.f64 %fd1426, %fd1426, 0.01;
	// end inline asm
	// begin inline asm
	add.f64 %fd1428, %fd1428, 0.01;
	// end inline asm
	// begin inline asm
	add.f64 %fd1426, %fd1426, 0.01;
	// end inline asm
	// begin inline asm
	add.f64 %fd1428, %fd1428, 0.01;
	// end inline asm
	// begin inline asm
	add.f64 %fd1426, %fd1426, 0.01;
	// end inline asm
	// begin inline asm
	add.f64 %fd1428, %fd1428, 0.01;
	// end inline asm
	// begin inline asm
	add.f64 %fd1426, %fd1426, 0.01;
	// end inline asm
	// begin inline asm
	add.f64 %fd1428, %fd1428, 0.01;
	// end inline asm
	// begin inline asm
	add.f64 %fd1426, %fd1426, 0.01;
	// end inline asm
	// begin inline asm
	add.f64 %fd1428, %fd1428, 0.01;
	// end inline asm
	// begin inline asm
	add.f64 %fd1426, %fd1426, 0.01;
	// end inline asm
	// begin inline asm
	add.f64 %fd1428, %fd1428, 0.01;
	// end inline asm
	// begin inline asm
	add.f64 %fd1426, %fd1426, 0.01;
	// end inline asm
	// begin inline asm
	add.f64 %fd1428, %fd1428, 0.01;
	// end inline asm
	// begin inline asm
	add.f64 %fd1426, %fd1426, 0.01;
	// end inline asm
	// begin inline asm
	add.f64 %fd1428, %fd1428, 0.01;
	// end inline asm
	// begin inline asm
	add.f64 %fd1426, %fd1426, 0.01;
	// end inline asm
	// begin inline asm
	add.f64 %fd1428, %fd1428, 0.01;
	// end inline asm
	// begin inline asm
	add.f64 %fd1426, %fd1426, 0.01;
	// end inline asm
	// begin inline asm
	add.f64 %fd1428, %fd1428, 0.01;
	// end inline asm
	// begin inline asm
	add.f64 %fd1426, %fd1426, 0.01;
	// end inline asm
	// begin inline asm
	add.f64 %fd1428, %fd1428, 0.01;
	// end inline asm
	// begin inline asm
	add.f64 %fd1426, %fd1426, 0.01;
	// end inline asm
	// begin inline asm
	add.f64 %fd1428, %fd1428, 0.01;
	// end inline asm
	// begin inline asm
	add.f64 %fd1426, %fd1426, 0.01;
	// end inline asm
	// begin inline asm
	add.f64 %fd1428, %fd1428, 0.01;
	// end inline asm
	// begin inline asm
	add.f64 %fd1426, %fd1426, 0.01;
	// end inline asm
	// begin inline asm
	add.f64 %fd1428, %fd1428, 0.01;
	// end inline asm
	// begin inline asm
	add.f64 %fd1426, %fd1426, 0.01;
	// end inline asm
	// begin inline asm
	add.f64 %fd1428, %fd1428, 0.01;
	// end inline asm
	// begin inline asm
	add.f64 %fd1426, %fd1426, 0.01;
	// end inline asm
	// begin inline asm
	add.f64 %fd1428, %fd1428, 0.01;
	// end inline asm
	// begin inline asm
	add.f64 %fd1426, %fd1426, 0.01;
	// end inline asm
	// begin inline asm
	add.f64 %fd1428, %fd1428, 0.01;
	// end inline asm
	// begin inline asm
	add.f64 %fd1426, %fd1426, 0.01;
	// end inline asm
	// begin inline asm
	add.f64 %fd1428, %fd1428, 0.01;
	// end inline asm
	// begin inline asm
	add.f64 %fd1426, %fd1426, 0.01;
	// end inline asm
	// begin inline asm
	add.f64 %fd1428, %fd1428, 0.01;
	// end inline asm
	// begin inline asm
	add.f64 %fd1426, %fd1426, 0.01;
	// end inline asm
	// begin inline asm
	add.f64 %fd1428, %fd1428, 0.01;
	// end inline asm
	// begin inline asm
	add.f64 %fd1426, %fd1426, 0.01;
	// end inline asm
	// begin inline asm
	add.f64 %fd1428, %fd1428, 0.01;
	// end inline asm
	// begin inline asm
	add.f64 %fd1426, %fd1426, 0.01;
	// end inline asm
	// begin inline asm
	add.f64 %fd1428, %fd1428, 0.01;
	// end inline asm
	// begin inline asm
	add.f64 %fd1426, %fd1426, 0.01;
	// end inline asm
	// begin inline asm
	add.f64 %fd1428, %fd1428, 0.01;
	// end inline asm
	// begin inline asm
	add.f64 %fd1426, %fd1426, 0.01;
	// end inline asm
	// begin inline asm
	add.f64 %fd1428, %fd1428, 0.01;
	// end inline asm
	// begin inline asm
	add.f64 %fd1426, %fd1426, 0.01;
	// end inline asm
	// begin inline asm
	add.f64 %fd1428, %fd1428, 0.01;
	// end inline asm
	// begin inline asm
	add.f64 %fd1426, %fd1426, 0.01;
	// end inline asm
	// begin inline asm
	add.f64 %fd1428, %fd1428, 0.01;
	// end inline asm
	// begin inline asm
	add.f64 %fd1426, %fd1426, 0.01;
	// end inline asm
	// begin inline asm
	add.f64 %fd1428, %fd1428, 0.01;
	// end inline asm
	// begin inline asm
	add.f64 %fd1426, %fd1426, 0.01;
	// end inline asm
	// begin inline asm
	add.f64 %fd1428, %fd1428, 0.01;
	// end inline asm
	// begin inline asm
	add.f64 %fd1426, %fd1426, 0.01;
	// end inline asm
	// begin inline asm
	add.f64 %fd1428, %fd1428, 0.01;
	// end inline asm
	// begin inline asm
	add.f64 %fd1426, %fd1426, 0.01;
	// end inline asm
	// begin inline asm
	add.f64 %fd1428, %fd1428, 0.01;
	// end inline asm
	// begin inline asm
	add.f64 %fd1426, %fd1426, 0.01;
	// end inline asm
	// begin inline asm
	add.f64 %fd1428, %fd1428, 0.01;
	// end inline asm
	// begin inline asm
	add.f64 %fd1426, %fd1426, 0.01;
	// end inline asm
	// begin inline asm
	add.f64 %fd1428, %fd1428, 0.01;
	// end inline asm
	// begin inline asm
	add.f64 %fd1426, %fd1426, 0.01;
	// end inline asm
	// begin inline asm
	add.f64 %fd1428, %fd1428, 0.01;
	// end inline asm
	// begin inline asm
	add.f64 %fd1426, %fd1426, 0.01;
	// end inline asm
	// begin inline asm
	add.f64 %fd1428, %fd1428, 0.01;
	// end inline asm
	// begin inline asm
	add.f64 %fd1426, %fd1426, 0.01;
	// end inline asm
	// begin inline asm
	add.f64 %fd1428, %fd1428, 0.01;
	// end inline asm
	// begin inline asm
	add.f64 %fd1426, %fd1426, 0.01;
	// end inline asm
	// begin inline asm
	add.f64 %fd1428, %fd1428, 0.01;
	// end inline asm
	// begin inline asm
	add.f64 %fd1426, %fd1426, 0.01;
	// end inline asm
	// begin inline asm
	add.f64 %fd1428, %fd1428, 0.01;
	// end inline asm
	// begin inline asm
	add.f64 %fd1426, %fd1426, 0.01;
	// end inline asm
	// begin inline asm
	add.f64 %fd1428, %fd1428, 0.01;
	// end inline asm
	// begin inline asm
	add.f64 %fd1426, %fd1426, 0.01;
	// end inline asm
	// begin inline asm
	add.f64 %fd1428, %fd1428, 0.01;
	// end inline asm
	// begin inline asm
	add.f64 %fd1426, %fd1426, 0.01;
	// end inline asm
	// begin inline asm
	add.f64 %fd1428, %fd1428, 0.01;
	// end inline asm
	// begin inline asm
	add.f64 %fd1426, %fd1426, 0.01;
	// end inline asm
	// begin inline asm
	add.f64 %fd1428, %fd1428, 0.01;
	// end inline asm
	// begin inline asm
	add.f64 %fd1426, %fd1426, 0.01;
	// end inline asm
	// begin inline asm
	add.f64 %fd1428, %fd1428, 0.01;
	// end inline asm
	// begin inline asm
	add.f64 %fd1426, %fd1426, 0.01;
	// end inline asm
	// begin inline asm
	add.f64 %fd1428, %fd1428, 0.01;
	// end inline asm
	// begin inline asm
	add.f64 %fd1426, %fd1426, 0.01;
	// end inline asm
	// begin inline asm
	add.f64 %fd1428, %fd1428, 0.01;
	// end inline asm
	// begin inline asm
	add.f64 %fd1426, %fd1426, 0.01;
	// end inline asm
	// begin inline asm
	add.f64 %fd1428, %fd1428, 0.01;
	// end inline asm
	// begin inline asm
	add.f64 %fd1426, %fd1426, 0.01;
	// end inline asm
	// begin inline asm
	add.f64 %fd1428, %fd1428, 0.01;
	// end inline asm
	// begin inline asm
	add.f64 %fd1426, %fd1426, 0.01;
	// end inline asm
	// begin inline asm
	add.f64 %fd1428, %fd1428, 0.01;
	// end inline asm
	// begin inline asm
	add.f64 %fd1426, %fd1426, 0.01;
	// end inline asm
	// begin inline asm
	add.f64 %fd1428, %fd1428, 0.01;
	// end inline asm
	// begin inline asm
	add.f64 %fd1426, %fd1426, 0.01;
	// end inline asm
	// begin inline asm
	add.f64 %fd1428, %fd1428, 0.01;
	// end inline asm
	// begin inline asm
	add.f64 %fd1426, %fd1426, 0.01;
	// end inline asm
	// begin inline asm
	add.f64 %fd1428, %fd1428, 0.01;
	// end inline asm
	// begin inline asm
	add.f64 %fd1426, %fd1426, 0.01;
	// end inline asm
	// begin inline asm
	add.f64 %fd1428, %fd1428, 0.01;
	// end inline asm
	// begin inline asm
	add.f64 %fd1426, %fd1426, 0.01;
	// end inline asm
	// begin inline asm
	add.f64 %fd1428, %fd1428, 0.01;
	// end inline asm
	// begin inline asm
	add.f64 %fd1426, %fd1426, 0.01;
	// end inline asm
	// begin inline asm
	add.f64 %fd1428, %fd1428, 0.01;
	// end inline asm
	// begin inline asm
	add.f64 %fd1426, %fd1426, 0.01;
	// end inline asm
	// begin inline asm
	add.f64 %fd1428, %fd1428, 0.01;
	// end inline asm
	// begin inline asm
	add.f64 %fd1426, %fd1426, 0.01;
	// end inline asm
	// begin inline asm
	add.f64 %fd1428, %fd1428, 0.01;
	// end inline asm
	// begin inline asm
	add.f64 %fd1426, %fd1426, 0.01;
	// end inline asm
	// begin inline asm
	add.f64 %fd1428, %fd1428, 0.01;
	// end inline asm
	// begin inline asm
	add.f64 %fd1426, %fd1426, 0.01;
	// end inline asm
	// begin inline asm
	add.f64 %fd1428, %fd1428, 0.01;
	// end inline asm
	// begin inline asm
	add.f64 %fd1426, %fd1426, 0.01;
	// end inline asm
	// begin inline asm
	add.f64 %fd1428, %fd1428, 0.01;
	// end inline asm
	// begin inline asm
	add.f64 %fd1426, %fd1426, 0.01;
	// end inline asm
	// begin inline asm
	add.f64 %fd1428, %fd1428, 0.01;
	// end inline asm
	// begin inline asm
	add.f64 %fd1426, %fd1426, 0.01;
	// end inline asm
	// begin inline asm
	add.f64 %fd1428, %fd1428, 0.01;
	// end inline asm
	// begin inline asm
	add.f64 %fd1426, %fd1426, 0.01;
	// end inline asm
	// begin inline asm
	add.f64 %fd1428, %fd1428, 0.01;
	// end inline asm
	// begin inline asm
	add.f64 %fd1426, %fd1426, 0.01;
	// end inline asm
	// begin inline asm
	add.f64 %fd1428, %fd1428, 0.01;
	// end inline asm
	// begin inline asm
	add.f64 %fd1426, %fd1426, 0.01;
	// end inline asm
	// begin inline asm
	add.f64 %fd1428, %fd1428, 0.01;
	// end inline asm
	// begin inline asm
	add.f64 %fd1426, %fd1426, 0.01;
	// end inline asm
	// begin inline asm
	add.f64 %fd1428, %fd1428, 0.01;
	// end inline asm
	// begin inline asm
	add.f64 %fd1426, %fd1426, 0.01;
	// end inline asm
	// begin inline asm
	add.f64 %fd1428, %fd1428, 0.01;
	// end inline asm
	// begin inline asm
	add.f64 %fd1426, %fd1426, 0.01;
	// end inline asm
	// begin inline asm
	add.f64 %fd1428, %fd1428, 0.01;
	// end inline asm
	// begin inline asm
	add.f64 %fd1426, %fd1426, 0.01;
	// end inline asm
	// begin inline asm
	add.f64 %fd1428, %fd1428, 0.01;
	// end inline asm
	// begin inline asm
	add.f64 %fd1426, %fd1426, 0.01;
	// end inline asm
	// begin inline asm
	add.f64 %fd1428, %fd1428, 0.01;
	// end inline asm
	// begin inline asm
	add.f64 %fd1426, %fd1426, 0.01;
	// end inline asm
	// begin inline asm
	add.f64 %fd1428, %fd1428, 0.01;
	// end inline asm
	// begin inline asm
	add.f64 %fd1426, %fd1426, 0.01;
	// end inline asm
	// begin inline asm
	add.f64 %fd1428, %fd1428, 0.01;
	// end inline asm
	// begin inline asm
	add.f64 %fd1426, %fd1426, 0.01;
	// end inline asm
	// begin inline asm
	add.f64 %fd1428, %fd1428, 0.01;
	// end inline asm
	// begin inline asm
	add.f64 %fd1426, %fd1426, 0.01;
	// end inline asm
	// begin inline asm
	add.f64 %fd1428, %fd1428, 0.01;
	// end inline asm
	// begin inline asm
	add.f64 %fd1426, %fd1426, 0.01;
	// end inline asm
	// begin inline asm
	add.f64 %fd1428, %fd1428, 0.01;
	// end inline asm
	// begin inline asm
	add.f64 %fd1426, %fd1426, 0.01;
	// end inline asm
	// begin inline asm
	add.f64 %fd1428, %fd1428, 0.01;
	// end inline asm
	// begin inline asm
	add.f64 %fd1426, %fd1426, 0.01;
	// end inline asm
	// begin inline asm
	add.f64 %fd1428, %fd1428, 0.01;
	// end inline asm
	// begin inline asm
	add.f64 %fd1426, %fd1426, 0.01;
	// end inline asm
	// begin inline asm
	add.f64 %fd1428, %fd1428, 0.01;
	// end inline asm
	// begin inline asm
	add.f64 %fd1426, %fd1426, 0.01;
	// end inline asm
	// begin inline asm
	add.f64 %fd1428, %fd1428, 0.01;
	// end inline asm
	// begin inline asm
	add.f64 %fd1426, %fd1426, 0.01;
	// end inline asm
	// begin inline asm
	add.f64 %fd1428, %fd1428, 0.01;
	// end inline asm
	// begin inline asm
	add.f64 %fd1426, %fd1426, 0.01;
	// end inline asm
	// begin inline asm
	add.f64 %fd1428, %fd1428, 0.01;
	// end inline asm
	// begin inline asm
	add.f64 %fd1426, %fd1426, 0.01;
	// end inline asm
	// begin inline asm
	add.f64 %fd1428, %fd1428, 0.01;
	// end inline asm
	// begin inline asm
	add.f64 %fd1426, %fd1426, 0.01;
	// end inline asm
	// begin inline asm
	add.f64 %fd1428, %fd1428, 0.01;
	// end inline asm
	// begin inline asm
	add.f64 %fd1426, %fd1426, 0.01;
	// end inline asm
	// begin inline asm
	add.f64 %fd1428, %fd1428, 0.01;
	// end inline asm
	// begin inline asm
	add.f64 %fd1426, %fd1426, 0.01;
	// end inline asm
	// begin inline asm
	add.f64 %fd1428, %fd1428, 0.01;
	// end inline asm
	// begin inline asm
	add.f64 %fd1426, %fd1426, 0.01;
	// end inline asm
	// begin inline asm
	add.f64 %fd1428, %fd1428, 0.01;
	// end inline asm
	// begin inline asm
	add.f64 %fd1426, %fd1426, 0.01;
	// end inline asm
	// begin inline asm
	add.f64 %fd1428, %fd1428, 0.01;
	// end inline asm
	// begin inline asm
	add.f64 %fd1426, %fd1426, 0.01;
	// end inline asm
	// begin inline asm
	add.f64 %fd1428, %fd1428, 0.01;
	// end inline asm
	// begin inline asm
	add.f64 %fd1426, %fd1426, 0.01;
	// end inline asm
	// begin inline asm
	add.f64 %fd1428, %fd1428, 0.01;
	// end inline asm
	// begin inline asm
	add.f64 %fd1426, %fd1426, 0.01;
	// end inline asm
	// begin inline asm
	add.f64 %fd1428, %fd1428, 0.01;
	// end inline asm
	// begin inline asm
	add.f64 %fd1426, %fd1426, 0.01;
	// end inline asm
	// begin inline asm
	add.f64 %fd1428, %fd1428, 0.01;
	// end inline asm
	// begin inline asm
	add.f64 %fd1426, %fd1426, 0.01;
	// end inline asm
	// begin inline asm
	add.f64 %fd1428, %fd1428, 0.01;
	// end inline asm
	// begin inline asm
	add.f64 %fd1426, %fd1426, 0.01;
	// end inline asm
	// begin inline asm
	add.f64 %fd1428, %fd1428, 0.01;
	// end inline asm
	// begin inline asm
	add.f64 %fd1426, %fd1426, 0.01;
	// end inline asm
	// begin inline asm
	add.f64 %fd1428, %fd1428, 0.01;
	// end inline asm
	// begin inline asm
	add.f64 %fd1426, %fd1426, 0.01;
	// end inline asm
	// begin inline asm
	add.f64 %fd1428, %fd1428, 0.01;
	// end inline asm
	// begin inline asm
	add.f64 %fd1426, %fd1426, 0.01;
	// end inline asm
	// begin inline asm
	add.f64 %fd1428, %fd1428, 0.01;
	// end inline asm
	// begin inline asm
	add.f64 %fd1426, %fd1426, 0.01;
	// end inline asm
	// begin inline asm
	add.f64 %fd1428, %fd1428, 0.01;
	// end inline asm
	// begin inline asm
	add.f64 %fd1426, %fd1426, 0.01;
	// end inline asm
	// begin inline asm
	add.f64 %fd1428, %fd1428, 0.01;
	// end inline asm
	// begin inline asm
	add.f64 %fd1426, %fd1426, 0.01;
	// end inline asm
	// begin inline asm
	add.f64 %fd1428, %fd1428, 0.01;
	// end inline asm
	// begin inline asm
	add.f64 %fd1426, %fd1426, 0.01;
	// end inline asm
	// begin inline asm
	add.f64 %fd1428, %fd1428, 0.01;
	// end inline asm
	// begin inline asm
	add.f64 %fd1426, %fd1426, 0.01;
	// end inline asm
	// begin inline asm
	add.f64 %fd1428, %fd1428, 0.01;
	// end inline asm
	// begin inline asm
	add.f64 %fd1426, %fd1426, 0.01;
	// end inline asm
	// begin inline asm
	add.f64 %fd1428, %fd1428, 0.01;
	// end inline asm
	// begin inline asm
	add.f64 %fd1426, %fd1426, 0.01;
	// end inline asm
	// begin inline asm
	add.f64 %fd1428, %fd1428, 0.01;
	// end inline asm
	// begin inline asm
	add.f64 %fd1426, %fd1426, 0.01;
	// end inline asm
	// begin inline asm
	add.f64 %fd1428, %fd1428, 0.01;
	// end inline asm
	// begin inline asm
	add.f64 %fd1426, %fd1426, 0.01;
	// end inline asm
	// begin inline asm
	add.f64 %fd1428, %fd1428, 0.01;
	// end inline asm
	// begin inline asm
	add.f64 %fd1426, %fd1426, 0.01;
	// end inline asm
	// begin inline asm
	add.f64 %fd1428, %fd1428, 0.01;
	// end inline asm
	// begin inline asm
	add.f64 %fd1426, %fd1426, 0.01;
	// end inline asm
	// begin inline asm
	add.f64 %fd1428, %fd1428, 0.01;
	// end inline asm
	// begin inline asm
	add.f64 %fd1426, %fd1426, 0.01;
	// end inline asm
	// begin inline asm
	add.f64 %fd1428, %fd1428, 0.01;
	// end inline asm
	// begin inline asm
	add.f64 %fd1426, %fd1426, 0.01;
	// end inline asm
	// begin inline asm
	add.f64 %fd1428, %fd1428, 0.01;
	// end inline asm
	// begin inline asm
	add.f64 %fd1426, %fd1426, 0.01;
	// end inline asm
	// begin inline asm
	add.f64 %fd1428, %fd1428, 0.01;
	// end inline asm
	// begin inline asm
	add.f64 %fd1426, %fd1426, 0.01;
	// end inline asm
	// begin inline asm
	add.f64 %fd1428, %fd1428, 0.01;
	// end inline asm
	// begin inline asm
	add.f64 %fd1426, %fd1426, 0.01;
	// end inline asm
	// begin inline asm
	add.f64 %fd1428, %fd1428, 0.01;
	// end inline asm
	// begin inline asm
	add.f64 %fd1426, %fd1426, 0.01;
	// end inline asm
	// begin inline asm
	add.f64 %fd1428, %fd1428, 0.01;
	// end inline asm
	// begin inline asm
	add.f64 %fd1426, %fd1426, 0.01;
	// end inline asm
	// begin inline asm
	add.f64 %fd1428, %fd1428, 0.01;
	// end inline asm
	// begin inline asm
	add.f64 %fd1426, %fd1426, 0.01;
	// end inline asm
	// begin inline asm
	add.f64 %fd1428, %fd1428, 0.01;
	// end inline asm
	// begin inline asm
	add.f64 %fd1426, %fd1426, 0.01;
	// end inline asm
	// begin inline asm
	add.f64 %fd1428, %fd1428, 0.01;
	// end inline asm
	// begin inline asm
	add.f64 %fd1426, %fd1426, 0.01;
	// end inline asm
	// begin inline asm
	add.f64 %fd1428, %fd1428, 0.01;
	// end inline asm
	// begin inline asm
	add.f64 %fd1426, %fd1426, 0.01;
	// end inline asm
	// begin inline asm
	add.f64 %fd1428, %fd1428, 0.01;
	// end inline asm
	// begin inline asm
	add.f64 %fd1426, %fd1426, 0.01;
	// end inline asm
	// begin inline asm
	add.f64 %fd1428, %fd1428, 0.01;
	// end inline asm
	// begin inline asm
	add.f64 %fd1426, %fd1426, 0.01;
	// end inline asm
	// begin inline asm
	add.f64 %fd1428, %fd1428, 0.01;
	// end inline asm
	// begin inline asm
	add.f64 %fd1426, %fd1426, 0.01;
	// end inline asm
	// begin inline asm
	add.f64 %fd1428, %fd1428, 0.01;
	// end inline asm
	// begin inline asm
	add.f64 %fd1426, %fd1426, 0.01;
	// end inline asm
	// begin inline asm
	add.f64 %fd1428, %fd1428, 0.01;
	// end inline asm
	// begin inline asm
	add.f64 %fd1426, %fd1426, 0.01;
	// end inline asm
	// begin inline asm
	add.f64 %fd1428, %fd1428, 0.01;
	// end inline asm
	// begin inline asm
	add.f64 %fd1426, %fd1426, 0.01;
	// end inline asm
	// begin inline asm
	add.f64 %fd1428, %fd1428, 0.01;
	// end inline asm
	// begin inline asm
	add.f64 %fd1426, %fd1426, 0.01;
	// end inline asm
	// begin inline asm
	add.f64 %fd1428, %fd1428, 0.01;
	// end inline asm
	// begin inline asm
	add.f64 %fd1426, %fd1426, 0.01;
	// end inline asm
	// begin inline asm
	add.f64 %fd1428, %fd1428, 0.01;
	// end inline asm
	// begin inline asm
	add.f64 %fd1426, %fd1426, 0.01;
	// end inline asm
	// begin inline asm
	add.f64 %fd1428, %fd1428, 0.01;
	// end inline asm
	// begin inline asm
	add.f64 %fd1426, %fd1426, 0.01;
	// end inline asm
	// begin inline asm
	add.f64 %fd1428, %fd1428, 0.01;
	// end inline asm
	// begin inline asm
	add.f64 %fd1426, %fd1426, 0.01;
	// end inline asm
	// begin inline asm
	add.f64 %fd1428, %fd1428, 0.01;
	// end inline asm
	// begin inline asm
	add.f64 %fd1426, %fd1426, 0.01;
	// end inline asm
	// begin inline asm
	add.f64 %fd1428, %fd1428, 0.01;
	// end inline asm
	// begin inline asm
	add.f64 %fd1426, %fd1426, 0.01;
	// end inline asm
	// begin inline asm
	add.f64 %fd1428, %fd1428, 0.01;
	// end inline asm
	// begin inline asm
	add.f64 %fd1426, %fd1426, 0.01;
	// end inline asm
	// begin inline asm
	add.f64 %fd1428, %fd1428, 0.01;
	// end inline asm
	// begin inline asm
	add.f64 %fd1426, %fd1426, 0.01;
	// end inline asm
	// begin inline asm
	add.f64 %fd1428, %fd1428, 0.01;
	// end inline asm
	// begin inline asm
	add.f64 %fd1426, %fd1426, 0.01;
	// end inline asm
	// begin inline asm
	add.f64 %fd1428, %fd1428, 0.01;
	// end inline asm
	// begin inline asm
	add.f64 %fd1426, %fd1426, 0.01;
	// end inline asm
	// begin inline asm
	add.f64 %fd1428, %fd1428, 0.01;
	// end inline asm
	// begin inline asm
	add.f64 %fd1426, %fd1426, 0.01;
	// end inline asm
	// begin inline asm
	add.f64 %fd1428, %fd1428, 0.01;
	// end inline asm
	// begin inline asm
	add.f64 %fd1426, %fd1426, 0.01;
	// end inline asm
	// begin inline asm
	add.f64 %fd1428, %fd1428, 0.01;
	// end inline asm
	// begin inline asm
	add.f64 %fd1426, %fd1426, 0.01;
	// end inline asm
	// begin inline asm
	add.f64 %fd1428, %fd1428, 0.01;
	// end inline asm
	// begin inline asm
	add.f64 %fd1426, %fd1426, 0.01;
	// end inline asm
	// begin inline asm
	add.f64 %fd1428, %fd1428, 0.01;
	// end inline asm
	// begin inline asm
	add.f64 %fd1426, %fd1426, 0.01;
	// end inline asm
	// begin inline asm
	add.f64 %fd1428, %fd1428, 0.01;
	// end inline asm
	// begin inline asm
	add.f64 %fd1426, %fd1426, 0.01;
	// end inline asm
	// begin inline asm
	add.f64 %fd1428, %fd1428, 0.01;
	// end inline asm
	// begin inline asm
	add.f64 %fd1426, %fd1426, 0.01;
	// end inline asm
	// begin inline asm
	add.f64 %fd1428, %fd1428, 0.01;
	// end inline asm
	// begin inline asm
	add.f64 %fd1426, %fd1426, 0.01;
	// end inline asm
	// begin inline asm
	add.f64 %fd1428, %fd1428, 0.01;
	// end inline asm
	// begin inline asm
	add.f64 %fd1426, %fd1426, 0.01;
	// end inline asm
	// begin inline asm
	add.f64 %fd1428, %fd1428, 0.01;
	// end inline asm
	// begin inline asm
	add.f64 %fd1426, %fd1426, 0.01;
	// end inline asm
	// begin inline asm
	add.f64 %fd1428, %fd1428, 0.01;
	// end inline asm
	// begin inline asm
	add.f64 %fd1426, %fd1426, 0.01;
	// end inline asm
	// begin inline asm
	add.f64 %fd1428, %fd1428, 0.01;
	// end inline asm
	// begin inline asm
	add.f64 %fd1426, %fd1426, 0.01;
	// end inline asm
	// begin inline asm
	add.f64 %fd1428, %fd1428, 0.01;
	// end inline asm
	// begin inline asm
	add.f64 %fd1426, %fd1426, 0.01;
	// end inline asm
	// begin inline asm
	add.f64 %fd1428, %fd1428, 0.01;
	// end inline asm
	// begin inline asm
	add.f64 %fd1426, %fd1426, 0.01;
	// end inline asm
	// begin inline asm
	add.f64 %fd1428, %fd1428, 0.01;
	// end inline asm
	// begin inline asm
	add.f64 %fd1426, %fd1426, 0.01;
	// end inline asm
	// begin inline asm
	add.f64 %fd1428, %fd1428, 0.01;
	// end inline asm
	// begin inline asm
	add.f64 %fd1426, %fd1426, 0.01;
	// end inline asm
	// begin inline asm
	add.f64 %fd1428, %fd1428, 0.01;
	// end inline asm
	// begin inline asm
	add.f64 %fd1426, %fd1426, 0.01;
	// end inline asm
	// begin inline asm
	add.f64 %fd1428, %fd1428, 0.01;
	// end inline asm
	// begin inline asm
	add.f64 %fd1426, %fd1426, 0.01;
	// end inline asm
	// begin inline asm
	add.f64 %fd1428, %fd1428, 0.01;
	// end inline asm
	// begin inline asm
	add.f64 %fd1426, %fd1426, 0.01;
	// end inline asm
	// begin inline asm
	add.f64 %fd1428, %fd1428, 0.01;
	// end inline asm
	// begin inline asm
	add.f64 %fd1426, %fd1426, 0.01;
	// end inline asm
	// begin inline asm
	add.f64 %fd1428, %fd1428, 0.01;
	// end inline asm
	// begin inline asm
	add.f64 %fd1426, %fd1426, 0.01;
	// end inline asm
	// begin inline asm
	add.f64 %fd1428, %fd1428, 0.01;
	// end inline asm
	// begin inline asm
	add.f64 %fd1426, %fd1426, 0.01;
	// end inline asm
	// begin inline asm
	add.f64 %fd1428, %fd1428, 0.01;
	// end inline asm
	// begin inline asm
	add.f64 %fd1426, %fd1426, 0.01;
	// end inline asm
	// begin inline asm
	add.f64 %fd1428, %fd1428, 0.01;
	// end inline asm
	// begin inline asm
	add.f64 %fd1426, %fd1426, 0.01;
	// end inline asm
	// begin inline asm
	add.f64 %fd1428, %fd1428, 0.01;
	// end inline asm
	// begin inline asm
	add.f64 %fd1426, %fd1426, 0.01;
	// end inline asm
	// begin inline asm
	add.f64 %fd1428, %fd1428, 0.01;
	// end inline asm
	// begin inline asm
	add.f64 %fd1426, %fd1426, 0.01;
	// end inline asm
	// begin inline asm
	add.f64 %fd1428, %fd1428, 0.01;
	// end inline asm
	// begin inline asm
	add.f64 %fd1426, %fd1426, 0.01;
	// end inline asm
	// begin inline asm
	add.f64 %fd1428, %fd1428, 0.01;
	// end inline asm
	// begin inline asm
	add.f64 %fd1426, %fd1426, 0.01;
	// end inline asm
	// begin inline asm
	add.f64 %fd1428, %fd1428, 0.01;
	// end inline asm
	// begin inline asm
	add.f64 %fd1426, %fd1426, 0.01;
	// end inline asm
	// begin inline asm
	add.f64 %fd1428, %fd1428, 0.01;
	// end inline asm
	// begin inline asm
	add.f64 %fd1426, %fd1426, 0.01;
	// end inline asm
	// begin inline asm
	add.f64 %fd1428, %fd1428, 0.01;
	// end inline asm
	// begin inline asm
	add.f64 %fd1426, %fd1426, 0.01;
	// end inline asm
	// begin inline asm
	add.f64 %fd1428, %fd1428, 0.01;
	// end inline asm
	// begin inline asm
	add.f64 %fd1426, %fd1426, 0.01;
	// end inline asm
	// begin inline asm
	add.f64 %fd1428, %fd1428, 0.01;
	// end inline asm
	// begin inline asm
	add.f64 %fd1426, %fd1426, 0.01;
	// end inline asm
	// begin inline asm
	add.f64 %fd1428, %fd1428, 0.01;
	// end inline asm
	// begin inline asm
	add.f64 %fd1426, %fd1426, 0.01;
	// end inline asm
	// begin inline asm
	add.f64 %fd1428, %fd1428, 0.01;
	// end inline asm
	// begin inline asm
	add.f64 %fd1426, %fd1426, 0.01;
	// end inline asm
	// begin inline asm
	add.f64 %fd1428, %fd1428, 0.01;
	// end inline asm
	// begin inline asm
	add.f64 %fd1426, %fd1426, 0.01;
	// end inline asm
	// begin inline asm
	add.f64 %fd1428, %fd1428, 0.01;
	// end inline asm
	// begin inline asm
	add.f64 %fd1426, %fd1426, 0.01;
	// end inline asm
	// begin inline asm
	add.f64 %fd1428, %fd1428, 0.01;
	// end inline asm
	// begin inline asm
	add.f64 %fd1426, %fd1426, 0.01;
	// end inline asm
	// begin inline asm
	add.f64 %fd1428, %fd1428, 0.01;
	// end inline asm
	// begin inline asm
	add.f64 %fd1426, %fd1426, 0.01;
	// end inline asm
	// begin inline asm
	add.f64 %fd1428, %fd1428, 0.01;
	// end inline asm
	// begin inline asm
	add.f64 %fd1426, %fd1426, 0.01;
	// end inline asm
	// begin inline asm
	add.f64 %fd1428, %fd1428, 0.01;
	// end inline asm
	// begin inline asm
	add.f64 %fd1426, %fd1426, 0.01;
	// end inline asm
	// begin inline asm
	add.f64 %fd1428, %fd1428, 0.01;
	// end inline asm
	// begin inline asm
	add.f64 %fd1426, %fd1426, 0.01;
	// end inline asm
	// begin inline asm
	add.f64 %fd1428, %fd1428, 0.01;
	// end inline asm
	// begin inline asm
	add.f64 %fd1426, %fd1426, 0.01;
	// end inline asm
	// begin inline asm
	add.f64 %fd1428, %fd1428, 0.01;
	// end inline asm
	// begin inline asm
	add.f64 %fd1426, %fd1426, 0.01;
	// end inline asm
	// begin inline asm
	add.f64 %fd1428, %fd1428, 0.01;
	// end inline asm
	// begin inline asm
	add.f64 %fd1426, %fd1426, 0.01;
	// end inline asm
	// begin inline asm
	add.f64 %fd1428, %fd1428, 0.01;
	// end inline asm
	// begin inline asm
	add.f64 %fd1426, %fd1426, 0.01;
	// end inline asm
	// begin inline asm
	add.f64 %fd1428, %fd1428, 0.01;
	// end inline asm
	// begin inline asm
	add.f64 %fd1426, %fd1426, 0.01;
	// end inline asm
	// begin inline asm
	add.f64 %fd1428, %fd1428, 0.01;
	// end inline asm
	// begin inline asm
	add.f64 %fd1426, %fd1426, 0.01;
	// end inline asm
	// begin inline asm
	add.f64 %fd1428, %fd1428, 0.01;
	// end inline asm
	// begin inline asm
	add.f64 %fd1426, %fd1426, 0.01;
	// end inline asm
	// begin inline asm
	add.f64 %fd1428, %fd1428, 0.01;
	// end inline asm
	// begin inline asm
	add.f64 %fd1426, %fd1426, 0.01;
	// end inline asm
	// begin inline asm
	add.f64 %fd1428, %fd1428, 0.01;
	// end inline asm
	// begin inline asm
	add.f64 %fd1426, %fd1426, 0.01;
	// end inline asm
	// begin inline asm
	add.f64 %fd1428, %fd1428, 0.01;
	// end inline asm
	// begin inline asm
	add.f64 %fd1426, %fd1426, 0.01;
	// end inline asm
	// begin inline asm
	add.f64 %fd1428, %fd1428, 0.01;
	// end inline asm
	// begin inline asm
	add.f64 %fd1426, %fd1426, 0.01;
	// end inline asm
	// begin inline asm
	add.f64 %fd1428, %fd1428, 0.01;
	// end inline asm
	// begin inline asm
	add.f64 %fd1426, %fd1426, 0.01;
	// end inline asm
	// begin inline asm
	add.f64 %fd1428, %fd1428, 0.01;
	// end inline asm
	// begin inline asm
	add.f64 %fd1426, %fd1426, 0.01;
	// end inline asm
	// begin inline asm
	add.f64 %fd1428, %fd1428, 0.01;
	// end inline asm
	// begin inline asm
	add.f64 %fd1426, %fd1426, 0.01;
	// end inline asm
	// begin inline asm
	add.f64 %fd1428, %fd1428, 0.01;
	// end inline asm
	// begin inline asm
	add.f64 %fd1426, %fd1426, 0.01;
	// end inline asm
	// begin inline asm
	add.f64 %fd1428, %fd1428, 0.01;
	// end inline asm
	// begin inline asm
	add.f64 %fd1426, %fd1426, 0.01;
	// end inline asm
	// begin inline asm
	add.f64 %fd1428, %fd1428, 0.01;
	// end inline asm
	// begin inline asm
	add.f64 %fd1426, %fd1426, 0.01;
	// end inline asm
	// begin inline asm
	add.f64 %fd1428, %fd1428, 0.01;
	// end inline asm
	// begin inline asm
	add.f64 %fd1426, %fd1426, 0.01;
	// end inline asm
	// begin inline asm
	add.f64 %fd1428, %fd1428, 0.01;
	// end inline asm
	// begin inline asm
	add.f64 %fd1426, %fd1426, 0.01;
	// end inline asm
	// begin inline asm
	add.f64 %fd1428, %fd1428, 0.01;
	// end inline asm
	// begin inline asm
	add.f64 %fd1426, %fd1426, 0.01;
	// end inline asm
	// begin inline asm
	add.f64 %fd1428, %fd1428, 0.01;
	// end inline asm
	// begin inline asm
	add.f64 %fd1426, %fd1426, 0.01;
	// end inline asm
	// begin inline asm
	add.f64 %fd1428, %fd1428, 0.01;
	// end inline asm
	// begin inline asm
	add.f64 %fd1426, %fd1426, 0.01;
	// end inline asm
	// begin inline asm
	add.f64 %fd1428, %fd1428, 0.01;
	// end inline asm
	// begin inline asm
	add.f64 %fd1426, %fd1426, 0.01;
	// end inline asm
	// begin inline asm
	add.f64 %fd1428, %fd1428, 0.01;
	// end inline asm
	// begin inline asm
	add.f64 %fd1426, %fd1426, 0.01;
	// end inline asm
	// begin inline asm
	add.f64 %fd1428, %fd1428, 0.01;
	// end inline asm
	// begin inline asm
	add.f64 %fd1426, %fd1426, 0.01;
	// end inline asm
	// begin inline asm
	add.f64 %fd1428, %fd1428, 0.01;
	// end inline asm
	// begin inline asm
	add.f64 %fd1426, %fd1426, 0.01;
	// end inline asm
	// begin inline asm
	add.f64 %fd1428, %fd1428, 0.01;
	// end inline asm
	// begin inline asm
	add.f64 %fd1426, %fd1426, 0.01;
	// end inline asm
	// begin inline asm
	add.f64 %fd1428, %fd1428, 0.01;
	// end inline asm
	// begin inline asm
	add.f64 %fd1426, %fd1426, 0.01;
	// end inline asm
	// begin inline asm
	add.f64 %fd1428, %fd1428, 0.01;
	// end inline asm
	// begin inline asm
	add.f64 %fd1426, %fd1426, 0.01;
	// end inline asm
	// begin inline asm
	add.f64 %fd1428, %fd1428, 0.01;
	// end inline asm
	// begin inline asm
	add.f64 %fd1426, %fd1426, 0.01;
	// end inline asm
	// begin inline asm
	add.f64 %fd1428, %fd1428, 0.01;
	// end inline asm
	// begin inline asm
	add.f64 %fd1426, %fd1426, 0.01;
	// end inline asm
	// begin inline asm
	add.f64 %fd1428, %fd1428, 0.01;
	// end inline asm
	// begin inline asm
	add.f64 %fd1426, %fd1426, 0.01;
	// end inline asm
	// begin inline asm
	add.f64 %fd1428, %fd1428, 0.01;
	// end inline asm
	// begin inline asm
	add.f64 %fd1426, %fd1426, 0.01;
	// end inline asm
	// begin inline asm
	add.f64 %fd1428, %fd1428, 0.01;
	// end inline asm
	// begin inline asm
	add.f64 %fd1426, %fd1426, 0.01;
	// end inline asm
	// begin inline asm
	add.f64 %fd1428, %fd1428, 0.01;
	// end inline asm
	// begin inline asm
	add.f64 %fd1426, %fd1426, 0.01;
	// end inline asm
	// begin inline asm
	add.f64 %fd1428, %fd1428, 0.01;
	// end inline asm
	// begin inline asm
	add.f64 %fd1426, %fd1426, 0.01;
	// end inline asm
	// begin inline asm
	add.f64 %fd1428, %fd1428, 0.01;
	// end inline asm
	// begin inline asm
	add.f64 %fd1426, %fd1426, 0.01;
	// end inline asm
	// begin inline asm
	add.f64 %fd1428, %fd1428, 0.01;
	// end inline asm
	// begin inline asm
	add.f64 %fd1426, %fd1426, 0.01;
	// end inline asm
	// begin inline asm
	add.f64 %fd1428, %fd1428, 0.01;
	// end inline asm
	// begin inline asm
	add.f64 %fd1426, %fd1426, 0.01;
	// end inline asm
	// begin inline asm
	add.f64 %fd1428, %fd1428, 0.01;
	// end inline asm
	// begin inline asm
	add.f64 %fd1426, %fd1426, 0.01;
	// end inline asm
	// begin inline asm
	add.f64 %fd1428, %fd1428, 0.01;
	// end inline asm
	// begin inline asm
	add.f64 %fd1426, %fd1426, 0.01;
	// end inline asm
	// begin inline asm
	add.f64 %fd1428, %fd1428, 0.01;
	// end inline asm
	// begin inline asm
	add.f64 %fd1426, %fd1426, 0.01;
	// end inline asm
	// begin inline asm
	add.f64 %fd1428, %fd1428, 0.01;
	// end inline asm
	// begin inline asm
	add.f64 %fd1426, %fd1426, 0.01;
	// end inline asm
	// begin inline asm
	add.f64 %fd1428, %fd1428, 0.01;
	// end inline asm
	// begin inline asm
	add.f64 %fd1426, %fd1426, 0.01;
	// end inline asm
	// begin inline asm
	add.f64 %fd1428, %fd1428, 0.01;
	// end inline asm
	// begin inline asm
	add.f64 %fd1426, %fd1426, 0.01;
	// end inline asm
	// begin inline asm
	add.f64 %fd1428, %fd1428, 0.01;
	// end inline asm
	// begin inline asm
	add.f64 %fd1426, %fd1426, 0.01;
	// end inline asm
	// begin inline asm
	add.f64 %fd1428, %fd1428, 0.01;
	// end inline asm
	// begin inline asm
	add.f64 %fd1426, %fd1426, 0.01;
	// end inline asm
	// begin inline asm
	add.f64 %fd1428, %fd1428, 0.01;
	// end inline asm
	// begin inline asm
	add.f64 %fd1426, %fd1426, 0.01;
	// end inline asm
	// begin inline asm
	add.f64 %fd1428, %fd1428, 0.01;
	// end inline asm
	// begin inline asm
	add.f64 %fd1426, %fd1426, 0.01;
	// end inline asm
	// begin inline asm
	add.f64 %fd1428, %fd1428, 0.01;
	// end inline asm
	// begin inline asm
	add.f64 %fd1426, %fd1426, 0.01;
	// end inline asm
	// begin inline asm
	add.f64 %fd1428, %fd1428, 0.01;
	// end inline asm
	// begin inline asm
	add.f64 %fd1426, %fd1426, 0.01;
	// end inline asm
	// begin inline asm
	add.f64 %fd1428, %fd1428, 0.01;
	// end inline asm
	// begin inline asm
	add.f64 %fd1426, %fd1426, 0.01;
	// end inline asm
	// begin inline asm
	add.f64 %fd1428, %fd1428, 0.01;
	// end inline asm
	// begin inline asm
	add.f64 %fd1426, %fd1426, 0.01;
	// end inline asm
	// begin inline asm
	add.f64 %fd1428, %fd1428, 0.01;
	// end inline asm
	// begin inline asm
	add.f64 %fd1426, %fd1426, 0.01;
	// end inline asm
	// begin inline asm
	add.f64 %fd1428, %fd1428, 0.01;
	// end inline asm
	// begin inline asm
	add.f64 %fd1426, %fd1426, 0.01;
	// end inline asm
	// begin inline asm
	add.f64 %fd1428, %fd1428, 0.01;
	// end inline asm
	// begin inline asm
	add.f64 %fd1426, %fd1426, 0.01;
	// end inline asm
	// begin inline asm
	add.f64 %fd1428, %fd1428, 0.01;
	// end inline asm
	// begin inline asm
	add.f64 %fd1426, %fd1426, 0.01;
	// end inline asm
	// begin inline asm
	add.f64 %fd1428, %fd1428, 0.01;
	// end inline asm
	// begin inline asm
	add.f64 %fd1426, %fd1426, 0.01;
	// end inline asm
	// begin inline asm
	add.f64 %fd1428, %fd1428, 0.01;
	// end inline asm
	// begin inline asm
	add.f64 %fd1426, %fd1426, 0.01;
	// end inline asm
	// begin inline asm
	add.f64 %fd1428, %fd1428, 0.01;
	// end inline asm
	// begin inline asm
	add.f64 %fd1426, %fd1426, 0.01;
	// end inline asm
	// begin inline asm
	add.f64 %fd1428, %fd1428, 0.01;
	// end inline asm
	// begin inline asm
	add.f64 %fd1426, %fd1426, 0.01;
	// end inline asm
	// begin inline asm
	add.f64 %fd1428, %fd1428, 0.01;
	// end inline asm
	// begin inline asm
	add.f64 %fd1426, %fd1426, 0.01;
	// end inline asm
	// begin inline asm
	add.f64 %fd1428, %fd1428, 0.01;
	// end inline asm
	// begin inline asm
	add.f64 %fd1426, %fd1426, 0.01;
	// end inline asm
	// begin inline asm
	add.f64 %fd1428, %fd1428, 0.01;
	// end inline asm
	// begin inline asm
	add.f64 %fd1426, %fd1426, 0.01;
	// end inline asm
	// begin inline asm
	add.f64 %fd1428, %fd1428, 0.01;
	// end inline asm
	// begin inline asm
	add.f64 %fd1426, %fd1426, 0.01;
	// end inline asm
	// begin inline asm
	add.f64 %fd1428, %fd1428, 0.01;
	// end inline asm
	// begin inline asm
	add.f64 %fd1426, %fd1426, 0.01;
	// end inline asm
	// begin inline asm
	add.f64 %fd1428, %fd1428, 0.01;
	// end inline asm
	// begin inline asm
	add.f64 %fd1426, %fd1426, 0.01;
	// end inline asm
	// begin inline asm
	add.f64 %fd1428, %fd1428, 0.01;
	// end inline asm
	// begin inline asm
	add.f64 %fd1426, %fd1426, 0.01;
	// end inline asm
	// begin inline asm
	add.f64 %fd1428, %fd1428, 0.01;
	// end inline asm
	// begin inline asm
	add.f64 %fd1426, %fd1426, 0.01;
	// end inline asm
	// begin inline asm
	add.f64 %fd1428, %fd1428, 0.01;
	// end inline asm
	// begin inline asm
	add.f64 %fd1426, %fd1426, 0.01;
	// end inline asm
	// begin inline asm
	add.f64 %fd1428, %fd1428, 0.01;
	// end inline asm
	// begin inline asm
	add.f64 %fd1426, %fd1426, 0.01;
	// end inline asm
	// begin inline asm
	add.f64 %fd1428, %fd1428, 0.01;
	// end inline asm
	// begin inline asm
	add.f64 %fd1426, %fd1426, 0.01;
	// end inline asm
	// begin inline asm
	add.f64 %fd1428, %fd1428, 0.01;
	// end inline asm
	// begin inline asm
	add.f64 %fd1426, %fd1426, 0.01;
	// end inline asm
	// begin inline asm
	add.f64 %fd1428, %fd1428, 0.01;
	// end inline asm
	// begin inline asm
	add.f64 %fd1426, %fd1426, 0.01;
	// end inline asm
	// begin inline asm
	add.f64 %fd1428, %fd1428, 0.01;
	// end inline asm
	// begin inline asm
	add.f64 %fd1426, %fd1426, 0.01;
	// end inline asm
	// begin inline asm
	add.f64 %fd1428, %fd1428, 0.01;
	// end inline asm
	// begin inline asm
	add.f64 %fd1426, %fd1426, 0.01;
	// end inline asm
	// begin inline asm
	add.f64 %fd1428, %fd1428, 0.01;
	// end inline asm
	// begin inline asm
	add.f64 %fd1426, %fd1426, 0.01;
	// end inline asm
	// begin inline asm
	add.f64 %fd1428, %fd1428, 0.01;
	// end inline asm
	// begin inline asm
	add.f64 %fd1426, %fd1426, 0.01;
	// end inline asm
	// begin inline asm
	add.f64 %fd1428, %fd1428, 0.01;
	// end inline asm
	// begin inline asm
	add.f64 %fd1426, %fd1426, 0.01;
	// end inline asm
	// begin inline asm
	add.f64 %fd1428, %fd1428, 0.01;
	// end inline asm
	// begin inline asm
	add.f64 %fd1426, %fd1426, 0.01;
	// end inline asm
	// begin inline asm
	add.f64 %fd1428, %fd1428, 0.01;
	// end inline asm
	// begin inline asm
	add.f64 %fd1426, %fd1426, 0.01;
	// end inline asm
	// begin inline asm
	add.f64 %fd1428, %fd1428, 0.01;
	// end inline asm
	// begin inline asm
	add.f64 %fd1426, %fd1426, 0.01;
	// end inline asm
	// begin inline asm
	add.f64 %fd1428, %fd1428, 0.01;
	// end inline asm
	// begin inline asm
	add.f64 %fd1426, %fd1426, 0.01;
	// end inline asm
	// begin inline asm
	add.f64 %fd1428, %fd1428, 0.01;
	// end inline asm
	// begin inline asm
	add.f64 %fd1426, %fd1426, 0.01;
	// end inline asm
	// begin inline asm
	add.f64 %fd1428, %fd1428, 0.01;
	// end inline asm
	// begin inline asm
	add.f64 %fd1426, %fd1426, 0.01;
	// end inline asm
	// begin inline asm
	add.f64 %fd1428, %fd1428, 0.01;
	// end inline asm
	// begin inline asm
	add.f64 %fd1426, %fd1426, 0.01;
	// end inline asm
	// begin inline asm
	add.f64 %fd1428, %fd1428, 0.01;
	// end inline asm
	// begin inline asm
	add.f64 %fd1426, %fd1426, 0.01;
	// end inline asm
	// begin inline asm
	add.f64 %fd1428, %fd1428, 0.01;
	// end inline asm
	// begin inline asm
	add.f64 %fd1426, %fd1426, 0.01;
	// end inline asm
	// begin inline asm
	add.f64 %fd1428, %fd1428, 0.01;
	// end inline asm
	// begin inline asm
	add.f64 %fd1426, %fd1426, 0.01;
	// end inline asm
	// begin inline asm
	add.f64 %fd1428, %fd1428, 0.01;
	// end inline asm
	// begin inline asm
	add.f64 %fd1426, %fd1426, 0.01;
	// end inline asm
	// begin inline asm
	add.f64 %fd1428, %fd1428, 0.01;
	// end inline asm
	// begin inline asm
	add.f64 %fd1426, %fd1426, 0.01;
	// end inline asm
	// begin inline asm
	add.f64 %fd1428, %fd1428, 0.01;
	// end inline asm
	// begin inline asm
	add.f64 %fd1426, %fd1426, 0.01;
	// end inline asm
	// begin inline asm
	add.f64 %fd1428, %fd1428, 0.01;
	// end inline asm
	// begin inline asm
	add.f64 %fd1426, %fd1426, 0.01;
	// end inline asm
	// begin inline asm
	add.f64 %fd1428, %fd1428, 0.01;
	// end inline asm
	// begin inline asm
	add.f64 %fd1426, %fd1426, 0.01;
	// end inline asm
	// begin inline asm
	add.f64 %fd1428, %fd1428, 0.01;
	// end inline asm
	// begin inline asm
	add.f64 %fd1426, %fd1426, 0.01;
	// end inline asm
	// begin inline asm
	add.f64 %fd1428, %fd1428, 0.01;
	// end inline asm
	// begin inline asm
	add.f64 %fd1426, %fd1426, 0.01;
	// end inline asm
	// begin inline asm
	add.f64 %fd1428, %fd1428, 0.01;
	// end inline asm
	// begin inline asm
	add.f64 %fd1426, %fd1426, 0.01;
	// end inline asm
	// begin inline asm
	add.f64 %fd1428, %fd1428, 0.01;
	// end inline asm
	// begin inline asm
	add.f64 %fd1426, %fd1426, 0.01;
	// end inline asm
	// begin inline asm
	add.f64 %fd1428, %fd1428, 0.01;
	// end inline asm
	// begin inline asm
	add.f64 %fd1426, %fd1426, 0.01;
	// end inline asm
	// begin inline asm
	add.f64 %fd1428, %fd1428, 0.01;
	// end inline asm
	// begin inline asm
	add.f64 %fd1426, %fd1426, 0.01;
	// end inline asm
	// begin inline asm
	add.f64 %fd1428, %fd1428, 0.01;
	// end inline asm
	// begin inline asm
	add.f64 %fd1426, %fd1426, 0.01;
	// end inline asm
	// begin inline asm
	add.f64 %fd1428, %fd1428, 0.01;
	// end inline asm
	// begin inline asm
	add.f64 %fd1426, %fd1426, 0.01;
	// end inline asm
	// begin inline asm
	add.f64 %fd1428, %fd1428, 0.01;
	// end inline asm
	// begin inline asm
	add.f64 %fd1426, %fd1426, 0.01;
	// end inline asm
	// begin inline asm
	add.f64 %fd1428, %fd1428, 0.01;
	// end inline asm
	// begin inline asm
	add.f64 %fd1426, %fd1426, 0.01;
	// end inline asm
	// begin inline asm
	add.f64 %fd1428, %fd1428, 0.01;
	// end inline asm
	// begin inline asm
	add.f64 %fd1426, %fd1426, 0.01;
	// end inline asm
	// begin inline asm
	add.f64 %fd1428, %fd1428, 0.01;
	// end inline asm
	// begin inline asm
	add.f64 %fd1426, %fd1426, 0.01;
	// end inline asm
	// begin inline asm
	add.f64 %fd1428, %fd1428, 0.01;
	// end inline asm
	// begin inline asm
	add.f64 %fd1426, %fd1426, 0.01;
	// end inline asm
	// begin inline asm
	add.f64 %fd1428, %fd1428, 0.01;
	// end inline asm
	// begin inline asm
	add.f64 %fd1426, %fd1426, 0.01;
	// end inline asm
	// begin inline asm
	add.f64 %fd1428, %fd1428, 0.01;
	// end inline asm
	// begin inline asm
	add.f64 %fd1426, %fd1426, 0.01;
	// end inline asm
	// begin inline asm
	add.f64 %fd1428, %fd1428, 0.01;
	// end inline asm
	// begin inline asm
	add.f64 %fd1426, %fd1426, 0.01;
	// end inline asm
	// begin inline asm
	add.f64 %fd1428, %fd1428, 0.01;
	// end inline asm
	// begin inline asm
	add.f64 %fd1426, %fd1426, 0.01;
	// end inline asm
	// begin inline asm
	add.f64 %fd1428, %fd1428, 0.01;
	// end inline asm
	// begin inline asm
	add.f64 %fd1426, %fd1426, 0.01;
	// end inline asm
	// begin inline asm
	add.f64 %fd1428, %fd1428, 0.01;
	// end inline asm
	// begin inline asm
	add.f64 %fd1426, %fd1426, 0.01;
	// end inline asm
	// begin inline asm
	add.f64 %fd1428, %fd1428, 0.01;
	// end inline asm
	// begin inline asm
	add.f64 %fd1426, %fd1426, 0.01;
	// end inline asm
	// begin inline asm
	add.f64 %fd1428, %fd1428, 0.01;
	// end inline asm
	// begin inline asm
	add.f64 %fd1426, %fd1426, 0.01;
	// end inline asm
	// begin inline asm
	add.f64 %fd1428, %fd1428, 0.01;
	// end inline asm
	// begin inline asm
	add.f64 %fd1426, %fd1426, 0.01;
	// end inline asm
	// begin inline asm
	add.f64 %fd1428, %fd1428, 0.01;
	// end inline asm
	// begin inline asm
	add.f64 %fd1426, %fd1426, 0.01;
	// end inline asm
	// begin inline asm
	add.f64 %fd1428, %fd1428, 0.01;
	// end inline asm
	// begin inline asm
	add.f64 %fd1426, %fd1426, 0.01;
	// end inline asm
	// begin inline asm
	add.f64 %fd1428, %fd1428, 0.01;
	// end inline asm
	// begin inline asm
	add.f64 %fd1426, %fd1426, 0.01;
	// end inline asm
	// begin inline asm
	add.f64 %fd1428, %fd1428, 0.01;
	// end inline asm
	// begin inline asm
	add.f64 %fd1426, %fd1426, 0.01;
	// end inline asm
	// begin inline asm
	add.f64 %fd1428, %fd1428, 0.01;
	// end inline asm
	// begin inline asm
	add.f64 %fd1426, %fd1426, 0.01;
	// end inline asm
	// begin inline asm
	add.f64 %fd1428, %fd1428, 0.01;
	// end inline asm
	// begin inline asm
	add.f64 %fd1426, %fd1426, 0.01;
	// end inline asm
	// begin inline asm
	add.f64 %fd1428, %fd1428, 0.01;
	// end inline asm
	// begin inline asm
	add.f64 %fd1426, %fd1426, 0.01;
	// end inline asm
	// begin inline asm
	add.f64 %fd1428, %fd1428, 0.01;
	// end inline asm
	// begin inline asm
	add.f64 %fd1426, %fd1426, 0.01;
	// end inline asm
	// begin inline asm
	add.f64 %fd1428, %fd1428, 0.01;
	// end inline asm
	// begin inline asm
	add.f64 %fd1426, %fd1426, 0.01;
	// end inline asm
	// begin inline asm
	add.f64 %fd1428, %fd1428, 0.01;
	// end inline asm
	// begin inline asm
	add.f64 %fd1426, %fd1426, 0.01;
	// end inline asm
	// begin inline asm
	add.f64 %fd1428, %fd1428, 0.01;
	// end inline asm
	// begin inline asm
	add.f64 %fd1426, %fd1426, 0.01;
	// end inline asm
	// begin inline asm
	add.f64 %fd1428, %fd1428, 0.01;
	// end inline asm
	// begin inline asm
	add.f64 %fd1426, %fd1426, 0.01;
	// end inline asm
	// begin inline asm
	add.f64 %fd1428, %fd1428, 0.01;
	// end inline asm
	// begin inline asm
	add.f64 %fd1426, %fd1426, 0.01;
	// end inline asm
	// begin inline asm
	add.f64 %fd1428, %fd1428, 0.01;
	// end inline asm
	// begin inline asm
	add.f64 %fd1426, %fd1426, 0.01;
	// end inline asm
	// begin inline asm
	add.f64 %fd1428, %fd1428, 0.01;
	// end inline asm
	// begin inline asm
	add.f64 %fd1426, %fd1426, 0.01;
	// end inline asm
	// begin inline asm
	add.f64 %fd1428, %fd1428, 0.01;
	// end inline asm
	// begin inline asm
	add.f64 %fd1426, %fd1426, 0.01;
	// end inline asm
	// begin inline asm
	add.f64 %fd1428, %fd1428, 0.01;
	// end inline asm
	// begin inline asm
	add.f64 %fd1426, %fd1426, 0.01;
	// end inline asm
	// begin inline asm
	add.f64 %fd1428, %fd1428, 0.01;
	// end inline asm
	// begin inline asm
	add.f64 %fd1426, %fd1426, 0.01;
	// end inline asm
	// begin inline asm
	add.f64 %fd1428, %fd1428, 0.01;
	// end inline asm
	// begin inline asm
	add.f64 %fd1426, %fd1426, 0.01;
	// end inline asm
	// begin inline asm
	add.f64 %fd1428, %fd1428, 0.01;
	// end inline asm
	// begin inline asm
	add.f64 %fd1426, %fd1426, 0.01;
	// end inline asm
	// begin inline asm
	add.f64 %fd1428, %fd1428, 0.01;
	// end inline asm
	// begin inline asm
	add.f64 %fd1426, %fd1426, 0.01;
	// end inline asm
	// begin inline asm
	add.f64 %fd1428, %fd1428, 0.01;
	// end inline asm
	// begin inline asm
	add.f64 %fd1426, %fd1426, 0.01;
	// end inline asm
	// begin inline asm
	add.f64 %fd1428, %fd1428, 0.01;
	// end inline asm
	// begin inline asm
	add.f64 %fd1426, %fd1426, 0.01;
	// end inline asm
	// begin inline asm
	add.f64 %fd1428, %fd1428, 0.01;
	// end inline asm
	// begin inline asm
	add.f64 %fd1426, %fd1426, 0.01;
	// end inline asm
	// begin inline asm
	add.f64 %fd1428, %fd1428, 0.01;
	// end inline asm
	// begin inline asm
	add.f64 %fd1426, %fd1426, 0.01;
	// end inline asm
	// begin inline asm
	add.f64 %fd1428, %fd1428, 0.01;
	// end inline asm
	// begin inline asm
	add.f64 %fd1426, %fd1426, 0.01;
	// end inline asm
	// begin inline asm
	add.f64 %fd1428, %fd1428, 0.01;
	// end inline asm
	// begin inline asm
	add.f64 %fd1426, %fd1426, 0.01;
	// end inline asm
	// begin inline asm
	add.f64 %fd1428, %fd1428, 0.01;
	// end inline asm
	mov.f64 	%fd2846, %fd1426;
	// begin inline asm
	add.f64 %fd2846, %fd2846, 0.01;
	// end inline asm
	mov.f64 	%fd2848, %fd1428;
	// begin inline asm
	add.f64 %fd2848, %fd2848, 0.01;
	// end inline asm
	// begin inline asm
	add.f64 %fd2846, %fd2846, 0.01;
	// end inline asm
	// begin inline asm
	add.f64 %fd2848, %fd2848, 0.01;
	// end inline asm
	// begin inline asm
	add.f64 %fd2846, %fd2846, 0.01;
	// end inline asm
	// begin inline asm
	add.f64 %fd2848, %fd2848, 0.01;
	// end inline asm
	// begin inline asm
	add.f64 %fd2846, %fd2846, 0.01;
	// end inline asm
	// begin inline asm
	add.f64 %fd2848, %fd2848, 0.01;
	// end inline asm
	// begin inline asm
	add.f64 %fd2846, %fd2846, 0.01;
	// end inline asm
	// begin inline asm
	add.f64 %fd2848, %fd2848, 0.01;
	// end inline asm
	// begin inline asm
	add.f64 %fd2846, %fd2846, 0.01;
	// end inline asm
	// begin inline asm
	add.f64 %fd2848, %fd2848, 0.01;
	// end inline asm
	// begin inline asm
	add.f64 %fd2846, %fd2846, 0.01;
	// end inline asm
	// begin inline asm
	add.f64 %fd2848, %fd2848, 0.01;
	// end inline asm
	// begin inline asm
	add.f64 %fd2846, %fd2846, 0.01;
	// end inline asm
	// begin inline asm
	add.f64 %fd2848, %fd2848, 0.01;
	// end inline asm
	// begin inline asm
	add.f64 %fd2846, %fd2846, 0.01;
	// end inline asm
	// begin inline asm
	add.f64 %fd2848, %fd2848, 0.01;
	// end inline asm
	// begin inline asm
	add.f64 %fd2846, %fd2846, 0.01;
	// end inline asm
	// begin inline asm
	add.f64 %fd2848, %fd2848, 0.01;
	// end inline asm
	// begin inline asm
	add.f64 %fd2846, %fd2846, 0.01;
	// end inline asm
	// begin inline asm
	add.f64 %fd2848, %fd2848, 0.01;
	// end inline asm
	// begin inline asm
	add.f64 %fd2846, %fd2846, 0.01;
	// end inline asm
	// begin inline asm
	add.f64 %fd2848, %fd2848, 0.01;
	// end inline asm
	// begin inline asm
	add.f64 %fd2846, %fd2846, 0.01;
	// end inline asm
	// begin inline asm
	add.f64 %fd2848, %fd2848, 0.01;
	// end inline asm
	// begin inline asm
	add.f64 %fd2846, %fd2846, 0.01;
	// end inline asm
	// begin inline asm
	add.f64 %fd2848, %fd2848, 0.01;
	// end inline asm
	// begin inline asm
	add.f64 %fd2846, %fd2846, 0.01;
	// end inline asm
	// begin inline asm
	add.f64 %fd2848, %fd2848, 0.01;
	// end inline asm
	// begin inline asm
	add.f64 %fd2846, %fd2846, 0.01;
	// end inline asm
	// begin inline asm
	add.f64 %fd2848, %fd2848, 0.01;
	// end inline asm
	// begin inline asm
	add.f64 %fd2846, %fd2846, 0.01;
	// end inline asm
	// begin inline asm
	add.f64 %fd2848, %fd2848, 0.01;
	// end inline asm
	// begin inline asm
	add.f64 %fd2846, %fd2846, 0.01;
	// end inline asm
	// begin inline asm
	add.f64 %fd2848, %fd2848, 0.01;
	// end inline asm
	// begin inline asm
	add.f64 %fd2846, %fd2846, 0.01;
	// end inline asm
	// begin inline asm
	add.f64 %fd2848, %fd2848, 0.01;
	// end inline asm
	// begin inline asm
	add.f64 %fd2846, %fd2846, 0.01;
	// end inline asm
	// begin inline asm
	add.f64 %fd2848, %fd2848, 0.01;
	// end inline asm
	// begin inline asm
	add.f64 %fd2846, %fd2846, 0.01;
	// end inline asm
	// begin inline asm
	add.f64 %fd2848, %fd2848, 0.01;
	// end inline asm
	// begin inline asm
	add.f64 %fd2846, %fd2846, 0.01;
	// end inline asm
	// begin inline asm
	add.f64 %fd2848, %fd2848, 0.01;
	// end inline asm
	// begin inline asm
	add.f64 %fd2846, %fd2846, 0.01;
	// end inline asm
	// begin inline asm
	add.f64 %fd2848, %fd2848, 0.01;
	// end inline asm
	// begin inline asm
	add.f64 %fd2846, %fd2846, 0.01;
	// end inline asm
	// begin inline asm
	add.f64 %fd2848, %fd2848, 0.01;
	// end inline asm
	// begin inline asm
	add.f64 %fd2846, %fd2846, 0.01;
	// end inline asm
	// begin inline asm
	add.f64 %fd2848, %fd2848, 0.01;
	// end inline asm
	// begin inline asm
	add.f64 %fd2846, %fd2846, 0.01;
	// end inline asm
	// begin inline asm
	add.f64 %fd2848, %fd2848, 0.01;
	// end inline asm
	// begin inline asm
	add.f64 %fd2846, %fd2846, 0.01;
	// end inline asm
	// begin inline asm
	add.f64 %fd2848, %fd2848, 0.01;
	// end inline asm
	// begin inline asm
	add.f64 %fd2846, %fd2846, 0.01;
	// end inline asm
	// begin inline asm
	add.f64 %fd2848, %fd2848, 0.01;
	// end inline asm
	// begin inline asm
	add.f64 %fd2846, %fd2846, 0.01;
	// end inline asm
	// begin inline asm
	add.f64 %fd2848, %fd2848, 0.01;
	// end inline asm
	// begin inline asm
	add.f64 %fd2846, %fd2846, 0.01;
	// end inline asm
	// begin inline asm
	add.f64 %fd2848, %fd2848, 0.01;
	// end inline asm
	// begin inline asm
	add.f64 %fd2846, %fd2846, 0.01;
	// end inline asm
	// begin inline asm
	add.f64 %fd2848, %fd2848, 0.01;
	// end inline asm
	// begin inline asm
	add.f64 %fd2846, %fd2846, 0.01;
	// end inline asm
	// begin inline asm
	add.f64 %fd2848, %fd2848, 0.01;
	// end inline asm
	// begin inline asm
	add.f64 %fd2846, %fd2846, 0.01;
	// end inline asm
	// begin inline asm
	add.f64 %fd2848, %fd2848, 0.01;
	// end inline asm
	// begin inline asm
	add.f64 %fd2846, %fd2846, 0.01;
	// end inline asm
	// begin inline asm
	add.f64 %fd2848, %fd2848, 0.01;
	// end inline asm
	// begin inline asm
	add.f64 %fd2846, %fd2846, 0.01;
	// end inline asm
	// begin inline asm
	add.f64 %fd2848, %fd2848, 0.01;
	// end inline asm
	// begin inline asm
	add.f64 %fd2846, %fd2846, 0.01;
	// end inline asm
	// begin inline asm
	add.f64 %fd2848, %fd2848, 0.01;
	// end inline asm
	// begin inline asm
	add.f64 %fd2846, %fd2846, 0.01;
	// end inline asm
	// begin inline asm
	add.f64 %fd2848, %fd2848, 0.01;
	// end inline asm
	// begin inline asm
	add.f64 %fd2846, %fd2846, 0.01;
	// end inline asm
	// begin inline asm
	add.f64 %fd2848, %fd2848, 0.01;
	// end inline asm
	// begin inline asm
	add.f64 %fd2846, %fd2846, 0.01;
	// end inline asm
	// begin inline asm
	add.f64 %fd2848, %fd2848, 0.01;
	// end inline asm
	// begin inline asm
	add.f64 %fd2846, %fd2846, 0.01;
	// end inline asm
	// begin inline asm
	add.f64 %fd2848, %fd2848, 0.01;
	// end inline asm
	// begin inline asm
	add.f64 %fd2846, %fd2846, 0.01;
	// end inline asm
	// begin inline asm
	add.f64 %fd2848, %fd2848, 0.01;
	// end inline asm
	// begin inline asm
	add.f64 %fd2846, %fd2846, 0.01;
	// end inline asm
	// begin inline asm
	add.f64 %fd2848, %fd2848, 0.01;
	// end inline asm
	// begin inline asm
	add.f64 %fd2846, %fd2846, 0.01;
	// end inline asm
	// begin inline asm
	add.f64 %fd2848, %fd2848, 0.01;
	// end inline asm
	// begin inline asm
	add.f64 %fd2846, %fd2846, 0.01;
	// end inline asm
	// begin inline asm
	add.f64 %fd2848, %fd2848, 0.01;
	// end inline asm
	// begin inline asm
	add.f64 %fd2846, %fd2846, 0.01;
	// end inline asm
	// begin inline asm
	add.f64 %fd2848, %fd2848, 0.01;
	// end inline asm
	// begin inline asm
	add.f64 %fd2846, %fd2846, 0.01;
	// end inline asm
	// begin inline asm
	add.f64 %fd2848, %fd2848, 0.01;
	// end inline asm
	// begin inline asm
	add.f64 %fd2846, %fd2846, 0.01;
	// end inline asm
	// begin inline asm
	add.f64 %fd2848, %fd2848, 0.01;
	// end inline asm
	// begin inline asm
	add.f64 %fd2846, %fd2846, 0.01;
	// end inline asm
	// begin inline asm
	add.f64 %fd2848, %fd2848, 0.01;
	// end inline asm
	// begin inline asm
	add.f64 %fd2846, %fd2846, 0.01;
	// end inline asm
	// begin inline asm
	add.f64 %fd2848, %fd2848, 0.01;
	// end inline asm
	// begin inline asm
	add.f64 %fd2846, %fd2846, 0.01;
	// end inline asm
	// begin inline asm
	add.f64 %fd2848, %fd2848, 0.01;
	// end inline asm
	// begin inline asm
	add.f64 %fd2846, %fd2846, 0.01;
	// end inline asm
	// begin inline asm
	add.f64 %fd2848, %fd2848, 0.01;
	// end inline asm
	// begin inline asm
	add.f64 %fd2846, %fd2846, 0.01;
	// end inline asm
	// begin inline asm
	add.f64 %fd2848, %fd2848, 0.01;
	// end inline asm
	// begin inline asm
	add.f64 %fd2846, %fd2846, 0.01;
	// end inline asm
	// begin inline asm
	add.f64 %fd2848, %fd2848, 0.01;
	// end inline asm
	// begin inline asm
	add.f64 %fd2846, %fd2846, 0.01;
	// end inline asm
	// begin inline asm
	add.f64 %fd2848, %fd2848, 0.01;
	// end inline asm
	// begin inline asm
	add.f64 %fd2846, %fd2846, 0.01;
	// end inline asm
	// begin inline asm
	add.f64 %fd2848, %fd2848, 0.01;
	// end inline asm
	// begin inline asm
	add.f64 %fd2846, %fd2846, 0.01;
	// end inline asm
	// begin inline asm
	add.f64 %fd2848, %fd2848, 0.01;
	// end inline asm
	// begin inline asm
	add.f64 %fd2846, %fd2846, 0.01;
	// end inline asm
	// begin inline asm
	add.f64 %fd2848, %fd2848, 0.01;
	// end inline asm
	// begin inline asm
	add.f64 %fd2846, %fd2846, 0.01;
	// end inline asm
	// begin inline asm
	add.f64 %fd2848, %fd2848, 0.01;
	// end inline asm
	// begin inline asm
	add.f64 %fd2846, %fd2846, 0.01;
	// end inline asm
	// begin inline asm
	add.f64 %fd2848, %fd2848, 0.01;
	// end inline asm
	// begin inline asm
	add.f64 %fd2846, %fd2846, 0.01;
	// end inline asm
	// begin inline asm
	add.f64 %fd2848, %fd2848, 0.01;
	// end inline asm
	// begin inline asm
	add.f64 %fd2846, %fd2846, 0.01;
	// end inline asm
	// begin inline asm
	add.f64 %fd2848, %fd2848, 0.01;
	// end inline asm
	// begin inline asm
	add.f64 %fd2846, %fd2846, 0.01;
	// end inline asm
	// begin inline asm
	add.f64 %fd2848, %fd2848, 0.01;
	// end inline asm
	// begin inline asm
	add.f64 %fd2846, %fd2846, 0.01;
	// end inline asm
	// begin inline asm
	add.f64 %fd2848, %fd2848, 0.01;
	// end inline asm
	// begin inline asm
	add.f64 %fd2846, %fd2846, 0.01;
	// end inline asm
	// begin inline asm
	add.f64 %fd2848, %fd2848, 0.01;
	// end inline asm
	// begin inline asm
	add.f64 %fd2846, %fd2846, 0.01;
	// end inline asm
	// begin inline asm
	add.f64 %fd2848, %fd2848, 0.01;
	// end inline asm
	// begin inline asm
	add.f64 %fd2846, %fd2846, 0.01;
	// end inline asm
	// begin inline asm
	add.f64 %fd2848, %fd2848, 0.01;
	// end inline asm
	// begin inline asm
	add.f64 %fd2846, %fd2846, 0.01;
	// end inline asm
	// begin inline asm
	add.f64 %fd2848, %fd2848, 0.01;
	// end inline asm
	// begin inline asm
	add.f64 %fd2846, %fd2846, 0.01;
	// end inline asm
	// begin inline asm
	add.f64 %fd2848, %fd2848, 0.01;
	// end inline asm
	// begin inline asm
	add.f64 %fd2846, %fd2846, 0.01;
	// end inline asm
	// begin inline asm
	add.f64 %fd2848, %fd2848, 0.01;
	// end inline asm
	// begin inline asm
	add.f64 %fd2846, %fd2846, 0.01;
	// end inline asm
	// begin inline asm
	add.f64 %fd2848, %fd2848, 0.01;
	// end inline asm
	// begin inline asm
	add.f64 %fd2846, %fd2846, 0.01;
	// end inline asm
	// begin inline asm
	add.f64 %fd2848, %fd2848, 0.01;
	// end inline asm
	// begin inline asm
	add.f64 %fd2846, %fd2846, 0.01;
	// end inline asm
	// begin inline asm
	add.f64 %fd2848, %fd2848, 0.01;
	// end inline asm
	// begin inline asm
	add.f64 %fd2846, %fd2846, 0.01;
	// end inline asm
	// begin inline asm
	add.f64 %fd2848, %fd2848, 0.01;
	// end inline asm
	// begin inline asm
	add.f64 %fd2846, %fd2846, 0.01;
	// end inline asm
	// begin inline asm
	add.f64 %fd2848, %fd2848, 0.01;
	// end inline asm
	// begin inline asm
	add.f64 %fd2846, %fd2846, 0.01;
	// end inline asm
	// begin inline asm
	add.f64 %fd2848, %fd2848, 0.01;
	// end inline asm
	// begin inline asm
	add.f64 %fd2846, %fd2846, 0.01;
	// end inline asm
	// begin inline asm
	add.f64 %fd2848, %fd2848, 0.01;
	// end inline asm
	// begin inline asm
	add.f64 %fd2846, %fd2846, 0.01;
	// end inline asm
	// begin inline asm
	add.f64 %fd2848, %fd2848, 0.01;
	// end inline asm
	// begin inline asm
	add.f64 %fd2846, %fd2846, 0.01;
	// end inline asm
	// begin inline asm
	add.f64 %fd2848, %fd2848, 0.01;
	// end inline asm
	// begin inline asm
	add.f64 %fd2846, %fd2846, 0.01;
	// end inline asm
	// begin inline asm
	add.f64 %fd2848, %fd2848, 0.01;
	// end inline asm
	// begin inline asm
	add.f64 %fd2846, %fd2846, 0.01;
	// end inline asm
	// begin inline asm
	add.f64 %fd2848, %fd2848, 0.01;
	// end inline asm
	// begin inline asm
	add.f64 %fd2846, %fd2846, 0.01;
	// end inline asm
	// begin inline asm
	add.f64 %fd2848, %fd2848, 0.01;
	// end inline asm
	// begin inline asm
	add.f64 %fd2846, %fd2846, 0.01;
	// end inline asm
	// begin inline asm
	add.f64 %fd2848, %fd2848, 0.01;
	// end inline asm
	// begin inline asm
	add.f64 %fd2846, %fd2846, 0.01;
	// end inline asm
	// begin inline asm
	add.f64 %fd2848, %fd2848, 0.01;
	// end inline asm
	// begin inline asm
	add.f64 %fd2846, %fd2846, 0.01;
	// end inline asm
	// begin inline asm
	add.f64 %fd2848, %fd2848, 0.01;
	// end inline asm
	// begin inline asm
	add.f64 %fd2846, %fd2846, 0.01;
	// end inline asm
	// begin inline asm
	add.f64 %fd2848, %fd2848, 0.01;
	// end inline asm
	// begin inline asm
	add.f64 %fd2846, %fd2846, 0.01;
	// end inline asm
	// begin inline asm
	add.f64 %fd2848, %fd2848, 0.01;
	// end inline asm
	// begin inline asm
	add.f64 %fd2846, %fd2846, 0.01;
	// end inline asm
	// begin inline asm
	add.f64 %fd2848, %fd2848, 0.01;
	// end inline asm
	// begin inline asm
	add.f64 %fd2846, %fd2846, 0.01;
	// end inline asm
	// begin inline asm
	add.f64 %fd2848, %fd2848, 0.01;
	// end inline asm
	// begin inline asm
	add.f64 %fd2846, %fd2846, 0.01;
	// end inline asm
	// begin inline asm
	add.f64 %fd2848, %fd2848, 0.01;
	// end inline asm
	// begin inline asm
	add.f64 %fd2846, %fd2846, 0.01;
	// end inline asm
	// begin inline asm
	add.f64 %fd2848, %fd2848, 0.01;
	// end inline asm
	// begin inline asm
	add.f64 %fd2846, %fd2846, 0.01;
	// end inline asm
	// begin inline asm
	add.f64 %fd2848, %fd2848, 0.01;
	// end inline asm
	// begin inline asm
	add.f64 %fd2846, %fd2846, 0.01;
	// end inline asm
	// begin inline asm
	add.f64 %fd2848, %fd2848, 0.01;
	// end inline asm
	// begin inline asm
	add.f64 %fd2846, %fd2846, 0.01;
	// end inline asm
	// begin inline asm
	add.f64 %fd2848, %fd2848, 0.01;
	// end inline asm
	// begin inline asm
	add.f64 %fd2846, %fd2846, 0.01;
	// end inline asm
	// begin inline asm
	add.f64 %fd2848, %fd2848, 0.01;
	// end inline asm
	// begin inline asm
	add.f64 %fd2846, %fd2846, 0.01;
	// end inline asm
	// begin inline asm
	add.f64 %fd2848, %fd2848, 0.01;
	// end inline asm
	// begin inline asm
	add.f64 %fd2846, %fd2846, 0.01;
	// end inline asm
	// begin inline asm
	add.f64 %fd2848, %fd2848, 0.01;
	// end inline asm
	// begin inline asm
	add.f64 %fd2846, %fd2846, 0.01;
	// end inline asm
	// begin inline asm
	add.f64 %fd2848, %fd2848, 0.01;
	// end inline asm
	// begin inline asm
	add.f64 %fd2846, %fd2846, 0.01;
	// end inline asm
	// begin inline asm
	add.f64 %fd2848, %fd2848, 0.01;
	// end inline asm
	// begin inline asm
	add.f64 %fd2846, %fd2846, 0.01;
	// end inline asm
	// begin inline asm
	add.f64 %fd2848, %fd2848, 0.01;
	// end inline asm
	// begin inline asm
	add.f64 %fd2846, %fd2846, 0.01;
	// end inline asm
	// begin inline asm
	add.f64 %fd2848, %fd2848, 0.01;
	// end inline asm
	// begin inline asm
	add.f64 %fd2846, %fd2846, 0.01;
	// end inline asm
	// begin inline asm
	add.f64 %fd2848, %fd2848, 0.01;
	// end inline asm
	// begin inline asm
	add.f64 %fd2846, %fd2846, 0.01;
	// end inline asm
	// begin inline asm
	add.f64 %fd2848, %fd2848, 0.01;
	// end inline asm
	// begin inline asm
	add.f64 %fd2846, %fd2846, 0.01;
	// end inline asm
	// begin inline asm
	add.f64 %fd2848, %fd2848, 0.01;
	// end inline asm
	// begin inline asm
	add.f64 %fd2846, %fd2846, 0.01;
	// end inline asm
	// begin inline asm
	add.f64 %fd2848, %fd2848, 0.01;
	// end inline asm
	// begin inline asm
	add.f64 %fd2846, %fd2846, 0.01;
	// end inline asm
	// begin inline asm
	add.f64 %fd2848, %fd2848, 0.01;
	// end inline asm
	// begin inline asm
	add.f64 %fd2846, %fd2846, 0.01;
	// end inline asm
	// begin inline asm
	add.f64 %fd2848, %fd2848, 0.01;
	// end inline asm
	// begin inline asm
	add.f64 %fd2846, %fd2846, 0.01;
	// end inline asm
	// begin inline asm
	add.f64 %fd2848, %fd2848, 0.01;
	// end inline asm
	// begin inline asm
	add.f64 %fd2846, %fd2846, 0.01;
	// end inline asm
	// begin inline asm
	add.f64 %fd2848, %fd2848, 0.01;
	// end inline asm
	// begin inline asm
	add.f64 %fd2846, %fd2846, 0.01;
	// end inline asm
	// begin inline asm
	add.f64 %fd2848, %fd2848, 0.01;
	// end inline asm
	// begin inline asm
	add.f64 %fd2846, %fd2846, 0.01;
	// end inline asm
	// begin inline asm
	add.f64 %fd2848, %fd2848, 0.01;
	// end inline asm
	// begin inline asm
	add.f64 %fd2846, %fd2846, 0.01;
	// end inline asm
	// begin inline asm
	add.f64 %fd2848, %fd2848, 0.01;
	// end inline asm
	// begin inline asm
	add.f64 %fd2846, %fd2846, 0.01;
	// end inline asm
	// begin inline asm
	add.f64 %fd2848, %fd2848, 0.01;
	// end inline asm
	// begin inline asm
	add.f64 %fd2846, %fd2846, 0.01;
	// end inline asm
	// begin inline asm
	add.f64 %fd2848, %fd2848, 0.01;
	// end inline asm
	// begin inline asm
	add.f64 %fd2846, %fd2846, 0.01;
	// end inline asm
	// begin inline asm
	add.f64 %fd2848, %fd2848, 0.01;
	// end inline asm
	// begin inline asm
	add.f64 %fd2846, %fd2846, 0.01;
	// end inline asm
	// begin inline asm
	add.f64 %fd2848, %fd2848, 0.01;
	// end inline asm
	// begin inline asm
	add.f64 %fd2846, %fd2846, 0.01;
	// end inline asm
	// begin inline asm
	add.f64 %fd2848, %fd2848, 0.01;
	// end inline asm
	// begin inline asm
	add.f64 %fd2846, %fd2846, 0.01;
	// end inline asm
	// begin inline asm
	add.f64 %fd2848, %fd2848, 0.01;
	// end inline asm
	// begin inline asm
	add.f64 %fd2846, %fd2846, 0.01;
	// end inline asm
	// begin inline asm
	add.f64 %fd2848, %fd2848, 0.01;
	// end inline asm
	// begin inline asm
	add.f64 %fd2846, %fd2846, 0.01;
	// end inline asm
	// begin inline asm
	add.f64 %fd2848, %fd2848, 0.01;
	// end inline asm
	// begin inline asm
	add.f64 %fd2846, %fd2846, 0.01;
	// end inline asm
	// begin inline asm
	add.f64 %fd2848, %fd2848, 0.01;
	// end inline asm
	// begin inline asm
	add.f64 %fd2846, %fd2846, 0.01;
	// end inline asm
	// begin inline asm
	add.f64 %fd2848, %fd2848, 0.01;
	// end inline asm
	// begin inline asm
	add.f64 %fd2846, %fd2846, 0.01;
	// end inline asm
	// begin inline asm
	add.f64 %fd2848, %fd2848, 0.01;
	// end inline asm
	// begin inline asm
	add.f64 %fd2846, %fd2846, 0.01;
	// end inline asm
	// begin inline asm
	add.f64 %fd2848, %fd2848, 0.01;
	// end inline asm
	// begin inline asm
	add.f64 %fd2846, %fd2846, 0.01;
	// end inline asm
	// begin inline asm
	add.f64 %fd2848, %fd2848, 0.01;
	// end inline asm
	// begin inline asm
	add.f64 %fd2846, %fd2846, 0.01;
	// end inline asm
	// begin inline asm
	add.f64 %fd2848, %fd2848, 0.01;
	// end inline asm
	// begin inline asm
	add.f64 %fd2846, %fd2846, 0.01;
	// end inline asm
	// begin inline asm
	add.f64 %fd2848, %fd2848, 0.01;
	// end inline asm
	// begin inline asm
	add.f64 %fd2846, %fd2846, 0.01;
	// end inline asm
	// begin inline asm
	add.f64 %fd2848, %fd2848, 0.01;
	// end inline asm
	// begin inline asm
	add.f64 %fd2846, %fd2846, 0.01;
	// end inline asm
	// begin inline asm
	add.f64 %fd2848, %fd2848, 0.01;
	// end inline asm
	// begin inline asm
	add.f64 %fd2846, %fd2846, 0.01;
	// end inline asm
	// begin inline asm
	add.f64 %fd2848, %fd2848, 0.01;
	// end inline asm
	// begin inline asm
	add.f64 %fd2846, %fd2846, 0.01;
	// end inline asm
	// begin inline asm
	add.f64 %fd2848, %fd2848, 0.01;
	// end inline asm
	// begin inline asm
	add.f64 %fd2846, %fd2846, 0.01;
	// end inline asm
	// begin inline asm
	add.f64 %fd2848, %fd2848, 0.01;
	// end inline asm
	// begin inline asm
	add.f64 %fd2846, %fd2846, 0.01;
	// end inline asm
	// begin inline asm
	add.f64 %fd2848, %fd2848, 0.01;
	// end inline asm
	// begin inline asm
	add.f64 %fd2846, %fd2846, 0.01;
	// end inline asm
	// begin inline asm
	add.f64 %fd2848, %fd2848, 0.01;
	// end inline asm
	// begin inline asm
	add.f64 %fd2846, %fd2846, 0.01;
	// end inline asm
	// begin inline asm
	add.f64 %fd2848, %fd2848, 0.01;
	// end inline asm
	// begin inline asm
	add.f64 %fd2846, %fd2846, 0.01;
	// end inline asm
	// begin inline asm
	add.f64 %fd2848, %fd2848, 0.01;
	// end inline asm
	// begin inline asm
	add.f64 %fd2846, %fd2846, 0.01;
	// end inline asm
	// begin inline asm
	add.f64 %fd2848, %fd2848, 0.01;
	// end inline asm
	// begin inline asm
	add.f64 %fd2846, %fd2846, 0.01;
	// end inline asm
	// begin inline asm
	add.f64 %fd2848, %fd2848, 0.01;
	// end inline asm
	// begin inline asm
	add.f64 %fd2846, %fd2846, 0.01;
	// end inline asm
	// begin inline asm
	add.f64 %fd2848, %fd2848, 0.01;
	// end inline asm
	// begin inline asm
	add.f64 %fd2846, %fd2846, 0.01;
	// end inline asm
	// begin inline asm
	add.f64 %fd2848, %fd2848, 0.01;
	// end inline asm
	// begin inline asm
	add.f64 %fd2846, %fd2846, 0.01;
	// end inline asm
	// begin inline asm
	add.f64 %fd2848, %fd2848, 0.01;
	// end inline asm
	// begin inline asm
	add.f64 %fd2846, %fd2846, 0.01;
	// end inline asm
	// begin inline asm
	add.f64 %fd2848, %fd2848, 0.01;
	// end inline asm
	// begin inline asm
	add.f64 %fd2846, %fd2846, 0.01;
	// end inline asm
	// begin inline asm
	add.f64 %fd2848, %fd2848, 0.01;
	// end inline asm
	// begin inline asm
	add.f64 %fd2846, %fd2846, 0.01;
	// end inline asm
	// begin inline asm
	add.f64 %fd2848, %fd2848, 0.01;
	// end inline asm
	// begin inline asm
	add.f64 %fd2846, %fd2846, 0.01;
	// end inline asm
	// begin inline asm
	add.f64 %fd2848, %fd2848, 0.01;
	// end inline asm
	// begin inline asm
	add.f64 %fd2846, %fd2846, 0.01;
	// end inline asm
	// begin inline asm
	add.f64 %fd2848, %fd2848, 0.01;
	// end inline asm
	// begin inline asm
	add.f64 %fd2846, %fd2846, 0.01;
	// end inline asm
	// begin inline asm
	add.f64 %fd2848, %fd2848, 0.01;
	// end inline asm
	// begin inline asm
	add.f64 %fd2846, %fd2846, 0.01;
	// end inline asm
	// begin inline asm
	add.f64 %fd2848, %fd2848, 0.01;
	// end inline asm
	// begin inline asm
	add.f64 %fd2846, %fd2846, 0.01;
	// end inline asm
	// begin inline asm
	add.f64 %fd2848, %fd2848, 0.01;
	// end inline asm
	// begin inline asm
	add.f64 %fd2846, %fd2846, 0.01;
	// end inline asm
	// begin inline asm
	add.f64 %fd2848, %fd2848, 0.01;
	// end inline asm
	// begin inline asm
	add.f64 %fd2846, %fd2846, 0.01;
	// end inline asm
	// begin inline asm
	add.f64 %fd2848, %fd2848, 0.01;
	// end inline asm
	// begin inline asm
	add.f64 %fd2846, %fd2846, 0.01;
	// end inline asm
	// begin inline asm
	add.f64 %fd2848, %fd2848, 0.01;
	// end inline asm
	// begin inline asm
	add.f64 %fd2846, %fd2846, 0.01;
	// end inline asm
	// begin inline asm
	add.f64 %fd2848, %fd2848, 0.01;
	// end inline asm
	// begin inline asm
	add.f64 %fd2846, %fd2846, 0.01;
	// end inline asm
	// begin inline asm
	add.f64 %fd2848, %fd2848, 0.01;
	// end inline asm
	// begin inline asm
	add.f64 %fd2846, %fd2846, 0.01;
	// end inline asm
	// begin inline asm
	add.f64 %fd2848, %fd2848, 0.01;
	// end inline asm
	// begin inline asm
	add.f64 %fd2846, %fd2846, 0.01;
	// end inline asm
	// begin inline asm
	add.f64 %fd2848, %fd2848, 0.01;
	// end inline asm
	// begin inline asm
	add.f64 %fd2846, %fd2846, 0.01;
	// end inline asm
	// begin inline asm
	add.f64 %fd2848, %fd2848, 0.01;
	// end inline asm
	// begin inline asm
	add.f64 %fd2846, %fd2846, 0.01;
	// end inline asm
	// begin inline asm
	add.f64 %fd2848, %fd2848, 0.01;
	// end inline asm
	// begin inline asm
	add.f64 %fd2846, %fd2846, 0.01;
	// end inline asm
	// begin inline asm
	add.f64 %fd2848, %fd2848, 0.01;
	// end inline asm
	// begin inline asm
	add.f64 %fd2846, %fd2846, 0.01;
	// end inline asm
	// begin inline asm
	add.f64 %fd2848, %fd2848, 0.01;
	// end inline asm
	// begin inline asm
	add.f64 %fd2846, %fd2846, 0.01;
	// end inline asm
	// begin inline asm
	add.f64 %fd2848, %fd2848, 0.01;
	// end inline asm
	// begin inline asm
	add.f64 %fd2846, %fd2846, 0.01;
	// end inline asm
	// begin inline asm
	add.f64 %fd2848, %fd2848, 0.01;
	// end inline asm
	// begin inline asm
	add.f64 %fd2846, %fd2846, 0.01;
	// end inline asm
	// begin inline asm
	add.f64 %fd2848, %fd2848, 0.01;
	// end inline asm
	// begin inline asm
	add.f64 %fd2846, %fd2846, 0.01;
	// end inline asm
	// begin inline asm
	add.f64 %fd2848, %fd2848, 0.01;
	// end inline asm
	// begin inline asm
	add.f64 %fd2846, %fd2846, 0.01;
	// end inline asm
	// begin inline asm
	add.f64 %fd2848, %fd2848, 0.01;
	// end inline asm
	// begin inline asm
	add.f64 %fd2846, %fd2846, 0.01;
	// end inline asm
	// begin inline asm
	add.f64 %fd2848, %fd2848, 0.01;
	// end inline asm
	// begin inline asm
	add.f64 %fd2846, %fd2846, 0.01;
	// end inline asm
	// begin inline asm
	add.f64 %fd2848, %fd2848, 0.01;
	// end inline asm
	// begin inline asm
	add.f64 %fd2846, %fd2846, 0.01;
	// end inline asm
	// begin inline asm
	add.f64 %fd2848, %fd2848, 0.01;
	// end inline asm
	// begin inline asm
	add.f64 %fd2846, %fd2846, 0.01;
	// end inline asm
	// begin inline asm
	add.f64 %fd2848, %fd2848, 0.01;
	// end inline asm
	// begin inline asm
	add.f64 %fd2846, %fd2846, 0.01;
	// end inline asm
	// begin inline asm
	add.f64 %fd2848, %fd2848, 0.01;
	// end inline asm
	// begin inline asm
	add.f64 %fd2846, %fd2846, 0.01;
	// end inline asm
	// begin inline asm
	add.f64 %fd2848, %fd2848, 0.01;
	// end inline asm
	// begin inline asm
	add.f64 %fd2846, %fd2846, 0.01;
	// end inline asm
	// begin inline asm
	add.f64 %fd2848, %fd2848, 0.01;
	// end inline asm
	// begin inline asm
	add.f64 %fd2846, %fd2846, 0.01;
	// end inline asm
	// begin inline asm
	add.f64 %fd2848, %fd2848, 0.01;
	// end inline asm
	// begin inline asm
	add.f64 %fd2846, %fd2846, 0.01;
	// end inline asm
	// begin inline asm
	add.f64 %fd2848, %fd2848, 0.01;
	// end inline asm
	// begin inline asm
	add.f64 %fd2846, %fd2846, 0.01;
	// end inline asm
	// begin inline asm
	add.f64 %fd2848, %fd2848, 0.01;
	// end inline asm
	// begin inline asm
	add.f64 %fd2846, %fd2846, 0.01;
	// end inline asm
	// begin inline asm
	add.f64 %fd2848, %fd2848, 0.01;
	// end inline asm
	// begin inline asm
	add.f64 %fd2846, %fd2846, 0.01;
	// end inline asm
	// begin inline asm
	add.f64 %fd2848, %fd2848, 0.01;
	// end inline asm
	// begin inline asm
	add.f64 %fd2846, %fd2846, 0.01;
	// end inline asm
	// begin inline asm
	add.f64 %fd2848, %fd2848, 0.01;
	// end inline asm
	// begin inline asm
	add.f64 %fd2846, %fd2846, 0.01;
	// end inline asm
	// begin inline asm
	add.f64 %fd2848, %fd2848, 0.01;
	// end inline asm
	// begin inline asm
	add.f64 %fd2846, %fd2846, 0.01;
	// end inline asm
	// begin inline asm
	add.f64 %fd2848, %fd2848, 0.01;
	// end inline asm
	// begin inline asm
	add.f64 %fd2846, %fd2846, 0.01;
	// end inline asm
	// begin inline asm
	add.f64 %fd2848, %fd2848, 0.01;
	// end inline asm
	// begin inline asm
	add.f64 %fd2846, %fd2846, 0.01;
	// end inline asm
	// begin inline asm
	add.f64 %fd2848, %fd2848, 0.01;
	// end inline asm
	// begin inline asm
	add.f64 %fd2846, %fd2846, 0.01;
	// end inline asm
	// begin inline asm
	add.f64 %fd2848, %fd2848, 0.01;
	// end inline asm
	// begin inline asm
	add.f64 %fd2846, %fd2846, 0.01;
	// end inline asm
	// begin inline asm
	add.f64 %fd2848, %fd2848, 0.01;
	// end inline asm
	// begin inline asm
	add.f64 %fd2846, %fd2846, 0.01;
	// end inline asm
	// begin inline asm
	add.f64 %fd2848, %fd2848, 0.01;
	// end inline asm
	// begin inline asm
	add.f64 %fd2846, %fd2846, 0.01;
	// end inline asm
	// begin inline asm
	add.f64 %fd2848, %fd2848, 0.01;
	// end inline asm
	// begin inline asm
	add.f64 %fd2846, %fd2846, 0.01;
	// end inline asm
	// begin inline asm
	add.f64 %fd2848, %fd2848, 0.01;
	// end inline asm
	// begin inline asm
	add.f64 %fd2846, %fd2846, 0.01;
	// end inline asm
	// begin inline asm
	add.f64 %fd2848, %fd2848, 0.01;
	// end inline asm
	// begin inline asm
	add.f64 %fd2846, %fd2846, 0.01;
	// end inline asm
	// begin inline asm
	add.f64 %fd2848, %fd2848, 0.01;
	// end inline asm
	// begin inline asm
	add.f64 %fd2846, %fd2846, 0.01;
	// end inline asm
	// begin inline asm
	add.f64 %fd2848, %fd2848, 0.01;
	// end inline asm
	// begin inline asm
	add.f64 %fd2846, %fd2846, 0.01;
	// end inline asm
	// begin inline asm
	add.f64 %fd2848, %fd2848, 0.01;
	// end inline asm
	// begin inline asm
	add.f64 %fd2846, %fd2846, 0.01;
	// end inline asm
	// begin inline asm
	add.f64 %fd2848, %fd2848, 0.01;
	// end inline asm
	// begin inline asm
	add.f64 %fd2846, %fd2846, 0.01;
	// end inline asm
	// begin inline asm
	add.f64 %fd2848, %fd2848, 0.01;
	// end inline asm
	// begin inline asm
	add.f64 %fd2846, %fd2846, 0.01;
	// end inline asm
	// begin inline asm
	add.f64 %fd2848, %fd2848, 0.01;
	// end inline asm
	// begin inline asm
	add.f64 %fd2846, %fd2846, 0.01;
	// end inline asm
	// begin inline asm
	add.f64 %fd2848, %fd2848, 0.01;
	// end inline asm
	// begin inline asm
	add.f64 %fd2846, %fd2846, 0.01;
	// end inline asm
	// begin inline asm
	add.f64 %fd2848, %fd2848, 0.01;
	// end inline asm
	// begin inline asm
	add.f64 %fd2846, %fd2846, 0.01;
	// end inline asm
	// begin inline asm
	add.f64 %fd2848, %fd2848, 0.01;
	// end inline asm
	// begin inline asm
	add.f64 %fd2846, %fd2846, 0.01;
	// end inline asm
	// begin inline asm
	add.f64 %fd2848, %fd2848, 0.01;
	// end inline asm
	// begin inline asm
	add.f64 %fd2846, %fd2846, 0.01;
	// end inline asm
	// begin inline asm
	add.f64 %fd2848, %fd2848, 0.01;
	// end inline asm
	// begin inline asm
	add.f64 %fd2846, %fd2846, 0.01;
	// end inline asm
	// begin inline asm
	add.f64 %fd2848, %fd2848, 0.01;
	// end inline asm
	// begin inline asm
	add.f64 %fd2846, %fd2846, 0.01;
	// end inline asm
	// begin inline asm
	add.f64 %fd2848, %fd2848, 0.01;
	// end inline asm
	// begin inline asm
	add.f64 %fd2846, %fd2846, 0.01;
	// end inline asm
	// begin inline asm
	add.f64 %fd2848, %fd2848, 0.01;
	// end inline asm
	// begin inline asm
	add.f64 %fd2846, %fd2846, 0.01;
	// end inline asm
	// begin inline asm
	add.f64 %fd2848, %fd2848, 0.01;
	// end inline asm
	// begin inline asm
	add.f64 %fd2846, %fd2846, 0.01;
	// end inline asm
	// begin inline asm
	add.f64 %fd2848, %fd2848, 0.01;
	// end inline asm
	// begin inline asm
	add.f64 %fd2846, %fd2846, 0.01;
	// end inline asm
	// begin inline asm
	add.f64 %fd2848, %fd2848, 0.01;
	// end inline asm
	// begin inline asm
	add.f64 %fd2846, %fd2846, 0.01;
	// end inline asm
	// begin inline asm
	add.f64 %fd2848, %fd2848, 0.01;
	// end inline asm
	// begin inline asm
	add.f64 %fd2846, %fd2846, 0.01;
	// end inline asm
	// begin inline asm
	add.f64 %fd2848, %fd2848, 0.01;
	// end inline asm
	// begin inline asm
	add.f64 %fd2846, %fd2846, 0.01;
	// end inline asm
	// begin inline asm
	add.f64 %fd2848, %fd2848, 0.01;
	// end inline asm
	// begin inline asm
	add.f64 %fd2846, %fd2846, 0.01;
	// end inline asm
	// begin inline asm
	add.f64 %fd2848, %fd2848, 0.01;
	// end inline asm
	// begin inline asm
	add.f64 %fd2846, %fd2846, 0.01;
	// end inline asm
	// begin inline asm
	add.f64 %fd2848, %fd2848, 0.01;
	// end inline asm
	// begin inline asm
	add.f64 %fd2846, %fd2846, 0.01;
	// end inline asm
	// begin inline asm
	add.f64 %fd2848, %fd2848, 0.01;
	// end inline asm
	// begin inline asm
	add.f64 %fd2846, %fd2846, 0.01;
	// end inline asm
	// begin inline asm
	add.f64 %fd2848, %fd2848, 0.01;
	// end inline asm
	// begin inline asm
	add.f64 %fd2846, %fd2846, 0.01;
	// end inline asm
	// begin inline asm
	add.f64 %fd2848, %fd2848, 0.01;
	// end inline asm
	// begin inline asm
	add.f64 %fd2846, %fd2846, 0.01;
	// end inline asm
	// begin inline asm
	add.f64 %fd2848, %fd2848, 0.01;
	// end inline asm
	// begin inline asm
	add.f64 %fd2846, %fd2846, 0.01;
	// end inline asm
	// begin inline asm
	add.f64 %fd2848, %fd2848, 0.01;
	// end inline asm
	// begin inline asm
	add.f64 %fd2846, %fd2846, 0.01;
	// end inline asm
	// begin inline asm
	add.f64 %fd2848, %fd2848, 0.01;
	// end inline asm
	// begin inline asm
	add.f64 %fd2846, %fd2846, 0.01;
	// end inline asm
	// begin inline asm
	add.f64 %fd2848, %fd2848, 0.01;
	// end inline asm
	// begin inline asm
	add.f64 %fd2846, %fd2846, 0.01;
	// end inline asm
	// begin inline asm
	add.f64 %fd2848, %fd2848, 0.01;
	// end inline asm
	// begin inline asm
	add.f64 %fd2846, %fd2846, 0.01;
	// end inline asm
	// begin inline asm
	add.f64 %fd2848, %fd2848, 0.01;
	// end inline asm
	// begin inline asm
	add.f64 %fd2846, %fd2846, 0.01;
	// end inline asm
	// begin inline asm
	add.f64 %fd2848, %fd2848, 0.01;
	// end inline asm
	// begin inline asm
	add.f64 %fd2846, %fd2846, 0.01;
	// end inline asm
	// begin inline asm
	add.f64 %fd2848, %fd2848, 0.01;
	// end inline asm
	// begin inline asm
	add.f64 %fd2846, %fd2846, 0.01;
	// end inline asm
	// begin inline asm
	add.f64 %fd2848, %fd2848, 0.01;
	// end inline asm
	// begin inline asm
	add.f64 %fd2846, %fd2846, 0.01;
	// end inline asm
	// begin inline asm
	add.f64 %fd2848, %fd2848, 0.01;
	// end inline asm
	// begin inline asm
	add.f64 %fd2846, %fd2846, 0.01;
	// end inline asm
	// begin inline asm
	add.f64 %fd2848, %fd2848, 0.01;
	// end inline asm
	// begin inline asm
	add.f64 %fd2846, %fd2846, 0.01;
	// end inline asm
	// begin inline asm
	add.f64 %fd2848, %fd2848, 0.01;
	// end inline asm
	// begin inline asm
	add.f64 %fd2846, %fd2846, 0.01;
	// end inline asm
	// begin inline asm
	add.f64 %fd2848, %fd2848, 0.01;
	// end inline asm
	// begin inline asm
	add.f64 %fd2846, %fd2846, 0.01;
	// end inline asm
	// begin inline asm
	add.f64 %fd2848, %fd2848, 0.01;
	// end inline asm
	// begin inline asm
	add.f64 %fd2846, %fd2846, 0.01;
	// end inline asm
	// begin inline asm
	add.f64 %fd2848, %fd2848, 0.01;
	// end inline asm
	// begin inline asm
	add.f64 %fd2846, %fd2846, 0.01;
	// end inline asm
	// begin inline asm
	add.f64 %fd2848, %fd2848, 0.01;
	// end inline asm
	// begin inline asm
	add.f64 %fd2846, %fd2846, 0.01;
	// end inline asm
	// begin inline asm
	add.f64 %fd2848, %fd2848, 0.01;
	// end inline asm
	// begin inline asm
	add.f64 %fd2846, %fd2846, 0.01;
	// end inline asm
	// begin inline asm
	add.f64 %fd2848, %fd2848, 0.01;
	// end inline asm
	// begin inline asm
	add.f64 %fd2846, %fd2846, 0.01;
	// end inline asm
	// begin inline asm
	add.f64 %fd2848, %fd2848, 0.01;
	// end inline asm
	// begin inline asm
	add.f64 %fd2846, %fd2846, 0.01;
	// end inline asm
	// begin inline asm
	add.f64 %fd2848, %fd2848, 0.01;
	// end inline asm
	// begin inline asm
	add.f64 %fd2846, %fd2846, 0.01;
	// end inline asm
	// begin inline asm
	add.f64 %fd2848, %fd2848, 0.01;
	// end inline asm
	// begin inline asm
	add.f64 %fd2846, %fd2846, 0.01;
	// end inline asm
	// begin inline asm
	add.f64 %fd2848, %fd2848, 0.01;
	// end inline asm
	// begin inline asm
	add.f64 %fd2846, %fd2846, 0.01;
	// end inline asm
	// begin inline asm
	add.f64 %fd2848, %fd2848, 0.01;
	// end inline asm
	// begin inline asm
	add.f64 %fd2846, %fd2846, 0.01;
	// end inline asm
	// begin inline asm
	add.f64 %fd2848, %fd2848, 0.01;
	// end inline asm
	// begin inline asm
	add.f64 %fd2846, %fd2846, 0.01;
	// end inline asm
	// begin inline asm
	add.f64 %fd2848, %fd2848, 0.01;
	// end inline asm
	// begin inline asm
	add.f64 %fd2846, %fd2846, 0.01;
	// end inline asm
	// begin inline asm
	add.f64 %fd2848, %fd2848, 0.01;
	// end inline asm
	// begin inline asm
	add.f64 %fd2846, %fd2846, 0.01;
	// end inline asm
	// begin inline asm
	add.f64 %fd2848, %fd2848, 0.01;
	// end inline asm
	// begin inline asm
	add.f64 %fd2846, %fd2846, 0.01;
	// end inline asm
	// begin inline asm
	add.f64 %fd2848, %fd2848, 0.01;
	// end inline asm
	// begin inline asm
	add.f64 %fd2846, %fd2846, 0.01;
	// end inline asm
	// begin inline asm
	add.f64 %fd2848, %fd2848, 0.01;
	// end inline asm
	// begin inline asm
	add.f64 %fd2846, %fd2846, 0.01;
	// end inline asm
	// begin inline asm
	add.f64 %fd2848, %fd2848, 0.01;
	// end inline asm
	// begin inline asm
	add.f64 %fd2846, %fd2846, 0.01;
	// end inline asm
	// begin inline asm
	add.f64 %fd2848, %fd2848, 0.01;
	// end inline asm
	// begin inline asm
	add.f64 %fd2846, %fd2846, 0.01;
	// end inline asm
	// begin inline asm
	add.f64 %fd2848, %fd2848, 0.01;
	// end inline asm
	// begin inline asm
	add.f64 %fd2846, %fd2846, 0.01;
	// end inline asm
	// begin inline asm
	add.f64 %fd2848, %fd2848, 0.01;
	// end inline asm
	// begin inline asm
	add.f64 %fd2846, %fd2846, 0.01;
	// end inline asm
	// begin inline asm
	add.f64 %fd2848, %fd2848, 0.01;
	// end inline asm
	// begin inline asm
	add.f64 %fd2846, %fd2846, 0.01;
	// end inline asm
	// begin inline asm
	add.f64 %fd2848, %fd2848, 0.01;
	// end inline asm
	// begin inline asm
	add.f64 %fd2846, %fd2846, 0.01;
	// end inline asm
	// begin inline asm
	add.f64 %fd2848, %fd2848, 0.01;
	// end inline asm
	// begin inline asm
	add.f64 %fd2846, %fd2846, 0.01;
	// end inline asm
	// begin inline asm
	add.f64 %fd2848, %fd2848, 0.01;
	// end inline asm
	// begin inline asm
	add.f64 %fd2846, %fd2846, 0.01;
	// end inline asm
	// begin inline asm
	add.f64 %fd2848, %fd2848, 0.01;
	// end inline asm
	// begin inline asm
	add.f64 %fd2846, %fd2846, 0.01;
	// end inline asm
	// begin inline asm
	add.f64 %fd2848, %fd2848, 0.01;
	// end inline asm
	// begin inline asm
	add.f64 %fd2846, %fd2846, 0.01;
	// end inline asm
	// begin inline asm
	add.f64 %fd2848, %fd2848, 0.01;
	// end inline asm
	// begin inline asm
	add.f64 %fd2846, %fd2846, 0.01;
	// end inline asm
	// begin inline asm
	add.f64 %fd2848, %fd2848, 0.01;
	// end inline asm
	// begin inline asm
	add.f64 %fd2846, %fd2846, 0.01;
	// end inline asm
	// begin inline asm
	add.f64 %fd2848, %fd2848, 0.01;
	// end inline asm
	// begin inline asm
	add.f64 %fd2846, %fd2846, 0.01;
	// end inline asm
	// begin inline asm
	add.f64 %fd2848, %fd2848, 0.01;
	// end inline asm
	// begin inline asm
	add.f64 %fd2846, %fd2846, 0.01;
	// end inline asm
	// begin inline asm
	add.f64 %fd2848, %fd2848, 0.01;
	// end inline asm
	// begin inline asm
	add.f64 %fd2846, %fd2846, 0.01;
	// end inline asm
	// begin inline asm
	add.f64 %fd2848, %fd2848, 0.01;
	// end inline asm
	// begin inline asm
	add.f64 %fd2846, %fd2846, 0.01;
	// end inline asm
	// begin inline asm
	add.f64 %fd2848, %fd2848, 0.01;
	// end inline asm
	// begin inline asm
	add.f64 %fd2846, %fd2846, 0.01;
	// end inline asm
	// begin inline asm
	add.f64 %fd2848, %fd2848, 0.01;
	// end inline asm
	// begin inline asm
	add.f64 %fd2846, %fd2846, 0.01;
	// end inline asm
	// begin inline asm
	add.f64 %fd2848, %fd2848, 0.01;
	// end inline asm
	// begin inline asm
	add.f64 %fd2846, %fd2846, 0.01;
	// end inline asm
	// begin inline asm
	add.f64 %fd2848, %fd2848, 0.01;
	// end inline asm
	// begin inline asm
	add.f64 %fd2846, %fd2846, 0.01;
	// end inline asm
	// begin inline asm
	add.f64 %fd2848, %fd2848, 0.01;
	// end inline asm
	// begin inline asm
	add.f64 %fd2846, %fd2846, 0.01;
	// end inline asm
	// begin inline asm
	add.f64 %fd2848, %fd2848, 0.01;
	// end inline asm
	// begin inline asm
	add.f64 %fd2846, %fd2846, 0.01;
	// end inline asm
	// begin inline asm
	add.f64 %fd2848, %fd2848, 0.01;
	// end inline asm
	// begin inline asm
	add.f64 %fd2846, %fd2846, 0.01;
	// end inline asm
	// begin inline asm
	add.f64 %fd2848, %fd2848, 0.01;
	// end inline asm
	// begin inline asm
	add.f64 %fd2846, %fd2846, 0.01;
	// end inline asm
	// begin inline asm
	add.f64 %fd2848, %fd2848, 0.01;
	// end inline asm
	// begin inline asm
	add.f64 %fd2846, %fd2846, 0.01;
	// end inline asm
	// begin inline asm
	add.f64 %fd2848, %fd2848, 0.01;
	// end inline asm
	// begin inline asm
	add.f64 %fd2846, %fd2846, 0.01;
	// end inline asm
	// begin inline asm
	add.f64 %fd2848, %fd2848, 0.01;
	// end inline asm
	// begin inline asm
	add.f64 %fd2846, %fd2846, 0.01;
	// end inline asm
	// begin inline asm
	add.f64 %fd2848, %fd2848, 0.01;
	// end inline asm
	// begin inline asm
	add.f64 %fd2846, %fd2846, 0.01;
	// end inline asm
	// begin inline asm
	add.f64 %fd2848, %fd2848, 0.01;
	// end inline asm
	// begin inline asm
	add.f64 %fd2846, %fd2846, 0.01;
	// end inline asm
	// begin inline asm
	add.f64 %fd2848, %fd2848, 0.01;
	// end inline asm
	// begin inline asm
	add.f64 %fd2846, %fd2846, 0.01;
	// end inline asm
	// begin inline asm
	add.f64 %fd2848, %fd2848, 0.01;
	// end inline asm
	// begin inline asm
	add.f64 %fd2846, %fd2846, 0.01;
	// end inline asm
	// begin inline asm
	add.f64 %fd2848, %fd2848, 0.01;
	// end inline asm
	// begin inline asm
	add.f64 %fd2846, %fd2846, 0.01;
	// end inline asm
	// begin inline asm
	add.f64 %fd2848, %fd2848, 0.01;
	// end inline asm
	// begin inline asm
	add.f64 %fd2846, %fd2846, 0.01;
	// end inline asm
	// begin inline asm
	add.f64 %fd2848, %fd2848, 0.01;
	// end inline asm
	// begin inline asm
	add.f64 %fd2846, %fd2846, 0.01;
	// end inline asm
	// begin inline asm
	add.f64 %fd2848, %fd2848, 0.01;
	// end inline asm
	// begin inline asm
	add.f64 %fd2846, %fd2846, 0.01;
	// end inline asm
	// begin inline asm
	add.f64 %fd2848, %fd2848, 0.01;
	// end inline asm
	// begin inline asm
	add.f64 %fd2846, %fd2846, 0.01;
	// end inline asm
	// begin inline asm
	add.f64 %fd2848, %fd2848, 0.01;
	// end inline asm
	// begin inline asm
	add.f64 %fd2846, %fd2846, 0.01;
	// end inline asm
	// begin inline asm
	add.f64 %fd2848, %fd2848, 0.01;
	// end inline asm
	// begin inline asm
	add.f64 %fd2846, %fd2846, 0.01;
	// end inline asm
	// begin inline asm
	add.f64 %fd2848, %fd2848, 0.01;
	// end inline asm
	// begin inline asm
	add.f64 %fd2846, %fd2846, 0.01;
	// end inline asm
	// begin inline asm
	add.f64 %fd2848, %fd2848, 0.01;
	// end inline asm
	// begin inline asm
	add.f64 %fd2846, %fd2846, 0.01;
	// end inline asm
	// begin inline asm
	add.f64 %fd2848, %fd2848, 0.01;
	// end inline asm
	// begin inline asm
	add.f64 %fd2846, %fd2846, 0.01;
	// end inline asm
	// begin inline asm
	add.f64 %fd2848, %fd2848, 0.01;
	// end inline asm
	// begin inline asm
	add.f64 %fd2846, %fd2846, 0.01;
	// end inline asm
	// begin inline asm
	add.f64 %fd2848, %fd2848, 0.01;
	// end inline asm
	// begin inline asm
	add.f64 %fd2846, %fd2846, 0.01;
	// end inline asm
	// begin inline asm
	add.f64 %fd2848, %fd2848, 0.01;
	// end inline asm
	// begin inline asm
	add.f64 %fd2846, %fd2846, 0.01;
	// end inline asm
	// begin inline asm
	add.f64 %fd2848, %fd2848, 0.01;
	// end inline asm
	// begin inline asm
	add.f64 %fd2846, %fd2846, 0.01;
	// end inline asm
	// begin inline asm
	add.f64 %fd2848, %fd2848, 0.01;
	// end inline asm
	// begin inline asm
	add.f64 %fd2846, %fd2846, 0.01;
	// end inline asm
	// begin inline asm
	add.f64 %fd2848, %fd2848, 0.01;
	// end inline asm
	// begin inline asm
	add.f64 %fd2846, %fd2846, 0.01;
	// end inline asm
	// begin inline asm
	add.f64 %fd2848, %fd2848, 0.01;
	// end inline asm
	// begin inline asm
	add.f64 %fd2846, %fd2846, 0.01;
	// end inline asm
	// begin inline asm
	add.f64 %fd2848, %fd2848, 0.01;
	// end inline asm
	// begin inline asm
	add.f64 %fd2846, %fd2846, 0.01;
	// end inline asm
	// begin inline asm
	add.f64 %fd2848, %fd2848, 0.01;
	// end inline asm
	// begin inline asm
	add.f64 %fd2846, %fd2846, 0.01;
	// end inline asm
	// begin inline asm
	add.f64 %fd2848, %fd2848, 0.01;
	// end inline asm
	// begin inline asm
	add.f64 %fd2846, %fd2846, 0.01;
	// end inline asm
	// begin inline asm
	add.f64 %fd2848, %fd2848, 0.01;
	// end inline asm
	// begin inline asm
	add.f64 %fd2846, %fd2846, 0.01;
	// end inline asm
	// begin inline asm
	add.f64 %fd2848, %fd2848, 0.01;
	// end inline asm
	// begin inline asm
	add.f64 %fd2846, %fd2846, 0.01;
	// end inline asm
	// begin inline asm
	add.f64 %fd2848, %fd2848, 0.01;
	// end inline asm
	// begin inline asm
	add.f64 %fd2846, %fd2846, 0.01;
	// end inline asm
	// begin inline asm
	add.f64 %fd2848, %fd2848, 0.01;
	// end inline asm
	// begin inline asm
	add.f64 %fd2846, %fd2846, 0.01;
	// end inline asm
	// begin inline asm
	add.f64 %fd2848, %fd2848, 0.01;
	// end inline asm
	// begin inline asm
	add.f64 %fd2846, %fd2846, 0.01;
	// end inline asm
	// begin inline asm
	add.f64 %fd2848, %fd2848, 0.01;
	// end inline asm
	// begin inline asm
	add.f64 %fd2846, %fd2846, 0.01;
	// end inline asm
	// begin inline asm
	add.f64 %fd2848, %fd2848, 0.01;
	// end inline asm
	// begin inline asm
	add.f64 %fd2846, %fd2846, 0.01;
	// end inline asm
	// begin inline asm
	add.f64 %fd2848, %fd2848, 0.01;
	// end inline asm
	// begin inline asm
	add.f64 %fd2846, %fd2846, 0.01;
	// end inline asm
	// begin inline asm
	add.f64 %fd2848, %fd2848, 0.01;
	// end inline asm
	// begin inline asm
	add.f64 %fd2846, %fd2846, 0.01;
	// end inline asm
	// begin inline asm
	add.f64 %fd2848, %fd2848, 0.01;
	// end inline asm
	// begin inline asm
	add.f64 %fd2846, %fd2846, 0.01;
	// end inline asm
	// begin inline asm
	add.f64 %fd2848, %fd2848, 0.01;
	// end inline asm
	// begin inline asm
	add.f64 %fd2846, %fd2846, 0.01;
	// end inline asm
	// begin inline asm
	add.f64 %fd2848, %fd2848, 0.01;
	// end inline asm
	// begin inline asm
	add.f64 %fd2846, %fd2846, 0.01;
	// end inline asm
	// begin inline asm
	add.f64 %fd2848, %fd2848, 0.01;
	// end inline asm
	// begin inline asm
	add.f64 %fd2846, %fd2846, 0.01;
	// end inline asm
	// begin inline asm
	add.f64 %fd2848, %fd2848, 0.01;
	// end inline asm
	// begin inline asm
	add.f64 %fd2846, %fd2846, 0.01;
	// end inline asm
	// begin inline asm
	add.f64 %fd2848, %fd2848, 0.01;
	// end inline asm
	// begin inline asm
	add.f64 %fd2846, %fd2846, 0.01;
	// end inline asm
	// begin inline asm
	add.f64 %fd2848, %fd2848, 0.01;
	// end inline asm
	// begin inline asm
	add.f64 %fd2846, %fd2846, 0.01;
	// end inline asm
	// begin inline asm
	add.f64 %fd2848, %fd2848, 0.01;
	// end inline asm
	// begin inline asm
	add.f64 %fd2846, %fd2846, 0.01;
	// end inline asm
	// begin inline asm
	add.f64 %fd2848, %fd2848, 0.01;
	// end inline asm
	// begin inline asm
	add.f64 %fd2846, %fd2846, 0.01;
	// end inline asm
	// begin inline asm
	add.f64 %fd2848, %fd2848, 0.01;
	// end inline asm
	// begin inline asm
	add.f64 %fd2846, %fd2846, 0.01;
	// end inline asm
	// begin inline asm
	add.f64 %fd2848, %fd2848, 0.01;
	// end inline asm
	// begin inline asm
	add.f64 %fd2846, %fd2846, 0.01;
	// end inline asm
	// begin inline asm
	add.f64 %fd2848, %fd2848, 0.01;
	// end inline asm
	// begin inline asm
	add.f64 %fd2846, %fd2846, 0.01;
	// end inline asm
	// begin inline asm
	add.f64 %fd2848, %fd2848, 0.01;
	// end inline asm
	// begin inline asm
	add.f64 %fd2846, %fd2846, 0.01;
	// end inline asm
	// begin inline asm
	add.f64 %fd2848, %fd2848, 0.01;
	// end inline asm
	// begin inline asm
	add.f64 %fd2846, %fd2846, 0.01;
	// end inline asm
	// begin inline asm
	add.f64 %fd2848, %fd2848, 0.01;
	// end inline asm
	// begin inline asm
	add.f64 %fd2846, %fd2846, 0.01;
	// end inline asm
	// begin inline asm
	add.f64 %fd2848, %fd2848, 0.01;
	// end inline asm
	// begin inline asm
	add.f64 %fd2846, %fd2846, 0.01;
	// end inline asm
	// begin inline asm
	add.f64 %fd2848, %fd2848, 0.01;
	// end inline asm
	// begin inline asm
	add.f64 %fd2846, %fd2846, 0.01;
	// end inline asm
	// begin inline asm
	add.f64 %fd2848, %fd2848, 0.01;
	// end inline asm
	// begin inline asm
	add.f64 %fd2846, %fd2846, 0.01;
	// end inline asm
	// begin inline asm
	add.f64 %fd2848, %fd2848, 0.01;
	// end inline asm
	// begin inline asm
	add.f64 %fd2846, %fd2846, 0.01;
	// end inline asm
	// begin inline asm
	add.f64 %fd2848, %fd2848, 0.01;
	// end inline asm
	// begin inline asm
	add.f64 %fd2846, %fd2846, 0.01;
	// end inline asm
	// begin inline asm
	add.f64 %fd2848, %fd2848, 0.01;
	// end inline asm
	// begin inline asm
	add.f64 %fd2846, %fd2846, 0.01;
	// end inline asm
	// begin inline asm
	add.f64 %fd2848, %fd2848, 0.01;
	// end inline asm
	// begin inline asm
	add.f64 %fd2846, %fd2846, 0.01;
	// end inline asm
	// begin inline asm
	add.f64 %fd2848, %fd2848, 0.01;
	// end inline asm
	// begin inline asm
	add.f64 %fd2846, %fd2846, 0.01;
	// end inline asm
	// begin inline asm
	add.f64 %fd2848, %fd2848, 0.01;
	// end inline asm
	// begin inline asm
	add.f64 %fd2846, %fd2846, 0.01;
	// end inline asm
	// begin inline asm
	add.f64 %fd2848, %fd2848, 0.01;
	// end inline asm
	// begin inline asm
	add.f64 %fd2846, %fd2846, 0.01;
	// end inline asm
	// begin inline asm
	add.f64 %fd2848, %fd2848, 0.01;
	// end inline asm
	// begin inline asm
	add.f64 %fd2846, %fd2846, 0.01;
	// end inline asm
	// begin inline asm
	add.f64 %fd2848, %fd2848, 0.01;
	// end inline asm
	// begin inline asm
	add.f64 %fd2846, %fd2846, 0.01;
	// end inline asm
	// begin inline asm
	add.f64 %fd2848, %fd2848, 0.01;
	// end inline asm
	// begin inline asm
	add.f64 %fd2846, %fd2846, 0.01;
	// end inline asm
	// begin inline asm
	add.f64 %fd2848, %fd2848, 0.01;
	// end inline asm
	// begin inline asm
	add.f64 %fd2846, %fd2846, 0.01;
	// end inline asm
	// begin inline asm
	add.f64 %fd2848, %fd2848, 0.01;
	// end inline asm
	// begin inline asm
	add.f64 %fd2846, %fd2846, 0.01;
	// end inline asm
	// begin inline asm
	add.f64 %fd2848, %fd2848, 0.01;
	// end inline asm
	// begin inline asm
	add.f64 %fd2846, %fd2846, 0.01;
	// end inline asm
	// begin inline asm
	add.f64 %fd2848, %fd2848, 0.01;
	// end inline asm
	// begin inline asm
	add.f64 %fd2846, %fd2846, 0.01;
	// end inline asm
	// begin inline asm
	add.f64 %fd2848, %fd2848, 0.01;
	// end inline asm
	// begin inline asm
	add.f64 %fd2846, %fd2846, 0.01;
	// end inline asm
	// begin inline asm
	add.f64 %fd2848, %fd2848, 0.01;
	// end inline asm
	// begin inline asm
	add.f64 %fd2846, %fd2846, 0.01;
	// end inline asm
	// begin inline asm
	add.f64 %fd2848, %fd2848, 0.01;
	// end inline asm
	// begin inline asm
	add.f64 %fd2846, %fd2846, 0.01;
	// end inline asm
	// begin inline asm
	add.f64 %fd2848, %fd2848, 0.01;
	// end inline asm
	// begin inline asm
	add.f64 %fd2846, %fd2846, 0.01;
	// end inline asm
	// begin inline asm
	add.f64 %fd2848, %fd2848, 0.01;
	// end inline asm
	// begin inline asm
	add.f64 %fd2846, %fd2846, 0.01;
	// end inline asm
	// begin inline asm
	add.f64 %fd2848, %fd2848, 0.01;
	// end inline asm
	// begin inline asm
	add.f64 %fd2846, %fd2846, 0.01;
	// end inline asm
	// begin inline asm
	add.f64 %fd2848, %fd2848, 0.01;
	// end inline asm
	// begin inline asm
	add.f64 %fd2846, %fd2846, 0.01;
	// end inline asm
	// begin inline asm
	add.f64 %fd2848, %fd2848, 0.01;
	// end inline asm
	// begin inline asm
	add.f64 %fd2846, %fd2846, 0.01;
	// end inline asm
	// begin inline asm
	add.f64 %fd2848, %fd2848, 0.01;
	// end inline asm
	// begin inline asm
	add.f64 %fd2846, %fd2846, 0.01;
	// end inline asm
	// begin inline asm
	add.f64 %fd2848, %fd2848, 0.01;
	// end inline asm
	// begin inline asm
	add.f64 %fd2846, %fd2846, 0.01;
	// end inline asm
	// begin inline asm
	add.f64 %fd2848, %fd2848, 0.01;
	// end inline asm
	// begin inline asm
	add.f64 %fd2846, %fd2846, 0.01;
	// end inline asm
	// begin inline asm
	add.f64 %fd2848, %fd2848, 0.01;
	// end inline asm
	// begin inline asm
	add.f64 %fd2846, %fd2846, 0.01;
	// end inline asm
	// begin inline asm
	add.f64 %fd2848, %fd2848, 0.01;
	// end inline asm
	// begin inline asm
	add.f64 %fd2846, %fd2846, 0.01;
	// end inline asm
	// begin inline asm
	add.f64 %fd2848, %fd2848, 0.01;
	// end inline asm
	// begin inline asm
	add.f64 %fd2846, %fd2846, 0.01;
	// end inline asm
	// begin inline asm
	add.f64 %fd2848, %fd2848, 0.01;
	// end inline asm
	// begin inline asm
	add.f64 %fd2846, %fd2846, 0.01;
	// end inline asm
	// begin inline asm
	add.f64 %fd2848, %fd2848, 0.01;
	// end inline asm
	// begin inline asm
	add.f64 %fd2846, %fd2846, 0.01;
	// end inline asm
	// begin inline asm
	add.f64 %fd2848, %fd2848, 0.01;
	// end inline asm
	// begin inline asm
	add.f64 %fd2846, %fd2846, 0.01;
	// end inline asm
	// begin inline asm
	add.f64 %fd2848, %fd2848, 0.01;
	// end inline asm
	// begin inline asm
	add.f64 %fd2846, %fd2846, 0.01;
	// end inline asm
	// begin inline asm
	add.f64 %fd2848, %fd2848, 0.01;
	// end inline asm
	// begin inline asm
	add.f64 %fd2846, %fd2846, 0.01;
	// end inline asm
	// begin inline asm
	add.f64 %fd2848, %fd2848, 0.01;
	// end inline asm
	// begin inline asm
	add.f64 %fd2846, %fd2846, 0.01;
	// end inline asm
	// begin inline asm
	add.f64 %fd2848, %fd2848, 0.01;
	// end inline asm
	// begin inline asm
	add.f64 %fd2846, %fd2846, 0.01;
	// end inline asm
	// begin inline asm
	add.f64 %fd2848, %fd2848, 0.01;
	// end inline asm
	mov.f64 	%fd4266, %fd2846;
	// begin inline asm
	add.f64 %fd4266, %fd4266, 0.01;
	// end inline asm
	mov.f64 	%fd4268, %fd2848;
	// begin inline asm
	add.f64 %fd4268, %fd4268, 0.01;
	// end inline asm
	// begin inline asm
	add.f64 %fd4266, %fd4266, 0.01;
	// end inline asm
	// begin inline asm
	add.f64 %fd4268, %fd4268, 0.01;
	// end inline asm
	// begin inline asm
	add.f64 %fd4266, %fd4266, 0.01;
	// end inline asm
	// begin inline asm
	add.f64 %fd4268, %fd4268, 0.01;
	// end inline asm
	// begin inline asm
	add.f64 %fd4266, %fd4266, 0.01;
	// end inline asm
	// begin inline asm
	add.f64 %fd4268, %fd4268, 0.01;
	// end inline asm
	// begin inline asm
	add.f64 %fd4266, %fd4266, 0.01;
	// end inline asm
	// begin inline asm
	add.f64 %fd4268, %fd4268, 0.01;
	// end inline asm
	// begin inline asm
	add.f64 %fd4266, %fd4266, 0.01;
	// end inline asm
	// begin inline asm
	add.f64 %fd4268, %fd4268, 0.01;
	// end inline asm
	// begin inline asm
	add.f64 %fd4266, %fd4266, 0.01;
	// end inline asm
	// begin inline asm
	add.f64 %fd4268, %fd4268, 0.01;
	// end inline asm
	// begin inline asm
	add.f64 %fd4266, %fd4266, 0.01;
	// end inline asm
	// begin inline asm
	add.f64 %fd4268, %fd4268, 0.01;
	// end inline asm
	// begin inline asm
	add.f64 %fd4266, %fd4266, 0.01;
	// end inline asm
	// begin inline asm
	add.f64 %fd4268, %fd4268, 0.01;
	// end inline asm
	// begin inline asm
	add.f64 %fd4266, %fd4266, 0.01;
	// end inline asm
	// begin inline asm
	add.f64 %fd4268, %fd4268, 0.01;
	// end inline asm
	// begin inline asm
	add.f64 %fd4266, %fd4266, 0.01;
	// end inline asm
	// begin inline asm
	add.f64 %fd4268, %fd4268, 0.01;
	// end inline asm
	// begin inline asm
	add.f64 %fd4266, %fd4266, 0.01;
	// end inline asm
	// begin inline asm
	add.f64 %fd4268, %fd4268, 0.01;
	// end inline asm
	// begin inline asm
	add.f64 %fd4266, %fd4266, 0.01;
	// end inline asm
	// begin inline asm
	add.f64 %fd4268, %fd4268, 0.01;
	// end inline asm
	// begin inline asm
	add.f64 %fd4266, %fd4266, 0.01;
	// end inline asm
	// begin inline asm
	add.f64 %fd4268, %fd4268, 0.01;
	// end inline asm
	// begin inline asm
	add.f64 %fd4266, %fd4266, 0.01;
	// end inline asm
	// begin inline asm
	add.f64 %fd4268, %fd4268, 0.01;
	// end inline asm
	// begin inline asm
	add.f64 %fd4266, %fd4266, 0.01;
	// end inline asm
	// begin inline asm
	add.f64 %fd4268, %fd4268, 0.01;
	// end inline asm
	// begin inline asm
	add.f64 %fd4266, %fd4266, 0.01;
	// end inline asm
	// begin inline asm
	add.f64 %fd4268, %fd4268, 0.01;
	// end inline asm
	// begin inline asm
	add.f64 %fd4266, %fd4266, 0.01;
	// end inline asm
	// begin inline asm
	add.f64 %fd4268, %fd4268, 0.01;
	// end inline asm
	// begin inline asm
	add.f64 %fd4266, %fd4266, 0.01;
	// end inline asm
	// begin inline asm
	add.f64 %fd4268, %fd4268, 0.01;
	// end inline asm
	// begin inline asm
	add.f64 %fd4266, %fd4266, 0.01;
	// end inline asm
	// begin inline asm
	add.f64 %fd4268, %fd4268, 0.01;
	// end inline asm
	// begin inline asm
	add.f64 %fd4266, %fd4266, 0.01;
	// end inline asm
	// begin inline asm
	add.f64 %fd4268, %fd4268, 0.01;
	// end inline asm
	// begin inline asm
	add.f64 %fd4266, %fd4266, 0.01;
	// end inline asm
	// begin inline asm
	add.f64 %fd4268, %fd4268, 0.01;
	// end inline asm
	// begin inline asm
	add.f64 %fd4266, %fd4266, 0.01;
	// end inline asm
	// begin inline asm
	add.f64 %fd4268, %fd4268, 0.01;
	// end inline asm
	// begin inline asm
	add.f64 %fd4266, %fd4266, 0.01;
	// end inline asm
	// begin inline asm
	add.f64 %fd4268, %fd4268, 0.01;
	// end inline asm
	// begin inline asm
	add.f64 %fd4266, %fd4266, 0.01;
	// end inline asm
	// begin inline asm
	add.f64 %fd4268, %fd4268, 0.01;
	// end inline asm
	// begin inline asm
	add.f64 %fd4266, %fd4266, 0.01;
	// end inline asm
	// begin inline asm
	add.f64 %fd4268, %fd4268, 0.01;
	// end inline asm
	// begin inline asm
	add.f64 %fd4266, %fd4266, 0.01;
	// end inline asm
	// begin inline asm
	add.f64 %fd4268, %fd4268, 0.01;
	// end inline asm
	// begin inline asm
	add.f64 %fd4266, %fd4266, 0.01;
	// end inline asm
	// begin inline asm
	add.f64 %fd4268, %fd4268, 0.01;
	// end inline asm
	// begin inline asm
	add.f64 %fd4266, %fd4266, 0.01;
	// end inline asm
	// begin inline asm
	add.f64 %fd4268, %fd4268, 0.01;
	// end inline asm
	// begin inline asm
	add.f64 %fd4266, %fd4266, 0.01;
	// end inline asm
	// begin inline asm
	add.f64 %fd4268, %fd4268, 0.01;
	// end inline asm
	// begin inline asm
	add.f64 %fd4266, %fd4266, 0.01;
	// end inline asm
	// begin inline asm
	add.f64 %fd4268, %fd4268, 0.01;
	// end inline asm
	// begin inline asm
	add.f64 %fd4266, %fd4266, 0.01;
	// end inline asm
	// begin inline asm
	add.f64 %fd4268, %fd4268, 0.01;
	// end inline asm
	// begin inline asm
	add.f64 %fd4266, %fd4266, 0.01;
	// end inline asm
	// begin inline asm
	add.f64 %fd4268, %fd4268, 0.01;
	// end inline asm
	// begin inline asm
	add.f64 %fd4266, %fd4266, 0.01;
	// end inline asm
	// begin inline asm
	add.f64 %fd4268, %fd4268, 0.01;
	// end inline asm
	// begin inline asm
	add.f64 %fd4266, %fd4266, 0.01;
	// end inline asm
	// begin inline asm
	add.f64 %fd4268, %fd4268, 0.01;
	// end inline asm
	// begin inline asm
	add.f64 %fd4266, %fd4266, 0.01;
	// end inline asm
	// begin inline asm
	add.f64 %fd4268, %fd4268, 0.01;
	// end inline asm
	// begin inline asm
	add.f64 %fd4266, %fd4266, 0.01;
	// end inline asm
	// begin inline asm
	add.f64 %fd4268, %fd4268, 0.01;
	// end inline asm
	// begin inline asm
	add.f64 %fd4266, %fd4266, 0.01;
	// end inline asm
	// begin inline asm
	add.f64 %fd4268, %fd4268, 0.01;
	// end inline asm
	// begin inline asm
	add.f64 %fd4266, %fd4266, 0.01;
	// end inline asm
	// begin inline asm
	add.f64 %fd4268, %fd4268, 0.01;
	// end inline asm
	// begin inline asm
	add.f64 %fd4266, %fd4266, 0.01;
	// end inline asm
	// begin inline asm
	add.f64 %fd4268, %fd4268, 0.01;
	// end inline asm
	// begin inline asm
	add.f64 %fd4266, %fd4266, 0.01;
	// end inline asm
	// begin inline asm
	add.f64 %fd4268, %fd4268, 0.01;
	// end inline asm
	// begin inline asm
	add.f64 %fd4266, %fd4266, 0.01;
	// end inline asm
	// begin inline asm
	add.f64 %fd4268, %fd4268, 0.01;
	// end inline asm
	// begin inline asm
	add.f64 %fd4266, %fd4266, 0.01;
	// end inline asm
	// begin inline asm
	add.f64 %fd4268, %fd4268, 0.01;
	// end inline asm
	// begin inline asm
	add.f64 %fd4266, %fd4266, 0.01;
	// end inline asm
	// begin inline asm
	add.f64 %fd4268, %fd4268, 0.01;
	// end inline asm
	// begin inline asm
	add.f64 %fd4266, %fd4266, 0.01;
	// end inline asm
	// begin inline asm
	add.f64 %fd4268, %fd4268, 0.01;
	// end inline asm
	// begin inline asm
	add.f64 %fd4266, %fd4266, 0.01;
	// end inline asm
	// begin inline asm
	add.f64 %fd4268, %fd4268, 0.01;
	// end inline asm
	// begin inline asm
	add.f64 %fd4266, %fd4266, 0.01;
	// end inline asm
	// begin inline asm
	add.f64 %fd4268, %fd4268, 0.01;
	// end inline asm
	// begin inline asm
	add.f64 %fd4266, %fd4266, 0.01;
	// end inline asm
	// begin inline asm
	add.f64 %fd4268, %fd4268, 0.01;
	// end inline asm
	// begin inline asm
	add.f64 %fd4266, %fd4266, 0.01;
	// end inline asm
	// begin inline asm
	add.f64 %fd4268, %fd4268, 0.01;
	// end inline asm
	// begin inline asm
	add.f64 %fd4266, %fd4266, 0.01;
	// end inline asm
	// begin inline asm
	add.f64 %fd4268, %fd4268, 0.01;
	// end inline asm
	// begin inline asm
	add.f64 %fd4266, %fd4266, 0.01;
	// end inline asm
	// begin inline asm
	add.f64 %fd4268, %fd4268, 0.01;
	// end inline asm
	// begin inline asm
	add.f64 %fd4266, %fd4266, 0.01;
	// end inline asm
	// begin inline asm
	add.f64 %fd4268, %fd4268, 0.01;
	// end inline asm
	// begin inline asm
	add.f64 %fd4266, %fd4266, 0.01;
	// end inline asm
	// begin inline asm
	add.f64 %fd4268, %fd4268, 0.01;
	// end inline asm
	// begin inline asm
	add.f64 %fd4266, %fd4266, 0.01;
	// end inline asm
	// begin inline asm
	add.f64 %fd4268, %fd4268, 0.01;
	// end inline asm
	// begin inline asm
	add.f64 %fd4266, %fd4266, 0.01;
	// end inline asm
	// begin inline asm
	add.f64 %fd4268, %fd4268, 0.01;
	// end inline asm
	// begin inline asm
	add.f64 %fd4266, %fd4266, 0.01;
	// end inline asm
	// begin inline asm
	add.f64 %fd4268, %fd4268, 0.01;
	// end inline asm
	// begin inline asm
	add.f64 %fd4266, %fd4266, 0.01;
	// end inline asm
	// begin inline asm
	add.f64 %fd4268, %fd4268, 0.01;
	// end inline asm
	// begin inline asm
	add.f64 %fd4266, %fd4266, 0.01;
	// end inline asm
	// begin inline asm
	add.f64 %fd4268, %fd4268, 0.01;
	// end inline asm
	// begin inline asm
	add.f64 %fd4266, %fd4266, 0.01;
	// end inline asm
	// begin inline asm
	add.f64 %fd4268, %fd4268, 0.01;
	// end inline asm
	// begin inline asm
	add.f64 %fd4266, %fd4266, 0.01;
	// end inline asm
	// begin inline asm
	add.f64 %fd4268, %fd4268, 0.01;
	// end inline asm
	// begin inline asm
	add.f64 %fd4266, %fd4266, 0.01;
	// end inline asm
	// begin inline asm
	add.f64 %fd4268, %fd4268, 0.01;
	// end inline asm
	// begin inline asm
	add.f64 %fd4266, %fd4266, 0.01;
	// end inline asm
	// begin inline asm
	add.f64 %fd4268, %fd4268, 0.01;
	// end inline asm
	// begin inline asm
	add.f64 %fd4266, %fd4266, 0.01;
	// end inline asm
	// begin inline asm
	add.f64 %fd4268, %fd4268, 0.01;
	// end inline asm
	// begin inline asm
	add.f64 %fd4266, %fd4266, 0.01;
	// end inline asm
	// begin inline asm
	add.f64 %fd4268, %fd4268, 0.01;
	// end inline asm
	// begin inline asm
	add.f64 %fd4266, %fd4266, 0.01;
	// end inline asm
	// begin inline asm
	add.f64 %fd4268, %fd4268, 0.01;
	// end inline asm
	// begin inline asm
	add.f64 %fd4266, %fd4266, 0.01;
	// end inline asm
	// begin inline asm
	add.f64 %fd4268, %fd4268, 0.01;
	// end inline asm
	// begin inline asm
	add.f64 %fd4266, %fd4266, 0.01;
	// end inline asm
	// begin inline asm
	add.f64 %fd4268, %fd4268, 0.01;
	// end inline asm
	// begin inline asm
	add.f64 %fd4266, %fd4266, 0.01;
	// end inline asm
	// begin inline asm
	add.f64 %fd4268, %fd4268, 0.01;
	// end inline asm
	// begin inline asm
	add.f64 %fd4266, %fd4266, 0.01;
	// end inline asm
	// begin inline asm
	add.f64 %fd4268, %fd4268, 0.01;
	// end inline asm
	// begin inline asm
	add.f64 %fd4266, %fd4266, 0.01;
	// end inline asm
	// begin inline asm
	add.f64 %fd4268, %fd4268, 0.01;
	// end inline asm
	// begin inline asm
	add.f64 %fd4266, %fd4266, 0.01;
	// end inline asm
	// begin inline asm
	add.f64 %fd4268, %fd4268, 0.01;
	// end inline asm
	// begin inline asm
	add.f64 %fd4266, %fd4266, 0.01;
	// end inline asm
	// begin inline asm
	add.f64 %fd4268, %fd4268, 0.01;
	// end inline asm
	// begin inline asm
	add.f64 %fd4266, %fd4266, 0.01;
	// end inline asm
	// begin inline asm
	add.f64 %fd4268, %fd4268, 0.01;
	// end inline asm
	// begin inline asm
	add.f64 %fd4266, %fd4266, 0.01;
	// end inline asm
	// begin inline asm
	add.f64 %fd4268, %fd4268, 0.01;
	// end inline asm
	// begin inline asm
	add.f64 %fd4266, %fd4266, 0.01;
	// end inline asm
	// begin inline asm
	add.f64 %fd4268, %fd4268, 0.01;
	// end inline asm
	// begin inline asm
	add.f64 %fd4266, %fd4266, 0.01;
	// end inline asm
	// begin inline asm
	add.f64 %fd4268, %fd4268, 0.01;
	// end inline asm
	// begin inline asm
	add.f64 %fd4266, %fd4266, 0.01;
	// end inline asm
	// begin inline asm
	add.f64 %fd4268, %fd4268, 0.01;
	// end inline asm
	// begin inline asm
	add.f64 %fd4266, %fd4266, 0.01;
	// end inline asm
	// begin inline asm
	add.f64 %fd4268, %fd4268, 0.01;
	// end inline asm
	// begin inline asm
	add.f64 %fd4266, %fd4266, 0.01;
	// end inline asm
	// begin inline asm
	add.f64 %fd4268, %fd4268, 0.01;
	// end inline asm
	// begin inline asm
	add.f64 %fd4266, %fd4266, 0.01;
	// end inline asm
	// begin inline asm
	add.f64 %fd4268, %fd4268, 0.01;
	// end inline asm
	// begin inline asm
	add.f64 %fd4266, %fd4266, 0.01;
	// end inline asm
	// begin inline asm
	add.f64 %fd4268, %fd4268, 0.01;
	// end inline asm
	// begin inline asm
	add.f64 %fd4266, %fd4266, 0.01;
	// end inline asm
	// begin inline asm
	add.f64 %fd4268, %fd4268, 0.01;
	// end inline asm
	// begin inline asm
	add.f64 %fd4266, %fd4266, 0.01;
	// end inline asm
	// begin inline asm
	add.f64 %fd4268, %fd4268, 0.01;
	// end inline asm
	// begin inline asm
	add.f64 %fd4266, %fd4266, 0.01;
	// end inline asm
	// begin inline asm
	add.f64 %fd4268, %fd4268, 0.01;
	// end inline asm
	// begin inline asm
	add.f64 %fd4266, %fd4266, 0.01;
	// end inline asm
	// begin inline asm
	add.f64 %fd4268, %fd4268, 0.01;
	// end inline asm
	// begin inline asm
	add.f64 %fd4266, %fd4266, 0.01;
	// end inline asm
	// begin inline asm
	add.f64 %fd4268, %fd4268, 0.01;
	// end inline asm
	// begin inline asm
	add.f64 %fd4266, %fd4266, 0.01;
	// end inline asm
	// begin inline asm
	add.f64 %fd4268, %fd4268, 0.01;
	// end inline asm
	// begin inline asm
	add.f64 %fd4266, %fd4266, 0.01;
	// end inline asm
	// begin inline asm
	add.f64 %fd4268, %fd4268, 0.01;
	// end inline asm
	// begin inline asm
	add.f64 %fd4266, %fd4266, 0.01;
	// end inline asm
	// begin inline asm
	add.f64 %fd4268, %fd4268, 0.01;
	// end inline asm
	// begin inline asm
	add.f64 %fd4266, %fd4266, 0.01;
	// end inline asm
	// begin inline asm
	add.f64 %fd4268, %fd4268, 0.01;
	// end inline asm
	// begin inline asm
	add.f64 %fd4266, %fd4266, 0.01;
	// end inline asm
	// begin inline asm
	add.f64 %fd4268, %fd4268, 0.01;
	// end inline asm
	// begin inline asm
	add.f64 %fd4266, %fd4266, 0.01;
	// end inline asm
	// begin inline asm
	add.f64 %fd4268, %fd4268, 0.01;
	// end inline asm
	// begin inline asm
	add.f64 %fd4266, %fd4266, 0.01;
	// end inline asm
	// begin inline asm
	add.f64 %fd4268, %fd4268, 0.01;
	// end inline asm
	// begin inline asm
	add.f64 %fd4266, %fd4266, 0.01;
	// end inline asm
	// begin inline asm
	add.f64 %fd4268, %fd4268, 0.01;
	// end inline asm
	// begin inline asm
	add.f64 %fd4266, %fd4266, 0.01;
	// end inline asm
	// begin inline asm
	add.f64 %fd4268, %fd4268, 0.01;
	// end inline asm
	// begin inline asm
	add.f64 %fd4266, %fd4266, 0.01;
	// end inline asm
	// begin inline asm
	add.f64 %fd4268, %fd4268, 0.01;
	// end inline asm
	// begin inline asm
	add.f64 %fd4266, %fd4266, 0.01;
	// end inline asm
	// begin inline asm
	add.f64 %fd4268, %fd4268, 0.01;
	// end inline asm
	// begin inline asm
	add.f64 %fd4266, %fd4266, 0.01;
	// end inline asm
	// begin inline asm
	add.f64 %fd4268, %fd4268, 0.01;
	// end inline asm
	// begin inline asm
	add.f64 %fd4266, %fd4266, 0.01;
	// end inline asm
	// begin inline asm
	add.f64 %fd4268, %fd4268, 0.01;
	// end inline asm
	// begin inline asm
	add.f64 %fd4266, %fd4266, 0.01;
	// end inline asm
	// begin inline asm
	add.f64 %fd4268, %fd4268, 0.01;
	// end inline asm
	// begin inline asm
	add.f64 %fd4266, %fd4266, 0.01;
	// end inline asm
	// begin inline asm
	add.f64 %fd4268, %fd4268, 0.01;
	// end inline asm
	// begin inline asm
	add.f64 %fd4266, %fd4266, 0.01;
	// end inline asm
	// begin inline asm
	add.f64 %fd4268, %fd4268, 0.01;
	// end inline asm
	// begin inline asm
	add.f64 %fd4266, %fd4266, 0.01;
	// end inline asm
	// begin inline asm
	add.f64 %fd4268, %fd4268, 0.01;
	// end inline asm
	// begin inline asm
	add.f64 %fd4266, %fd4266, 0.01;
	// end inline asm
	// begin inline asm
	add.f64 %fd4268, %fd4268, 0.01;
	// end inline asm
	// begin inline asm
	add.f64 %fd4266, %fd4266, 0.01;
	// end inline asm
	// begin inline asm
	add.f64 %fd4268, %fd4268, 0.01;
	// end inline asm
	// begin inline asm
	add.f64 %fd4266, %fd4266, 0.01;
	// end inline asm
	// begin inline asm
	add.f64 %fd4268, %fd4268, 0.01;
	// end inline asm
	// begin inline asm
	add.f64 %fd4266, %fd4266, 0.01;
	// end inline asm
	// begin inline asm
	add.f64 %fd4268, %fd4268, 0.01;
	// end inline asm
	// begin inline asm
	add.f64 %fd4266, %fd4266, 0.01;
	// end inline asm
	// begin inline asm
	add.f64 %fd4268, %fd4268, 0.01;
	// end inline asm
	// begin inline asm
	add.f64 %fd4266, %fd4266, 0.01;
	// end inline asm
	// begin inline asm
	add.f64 %fd4268, %fd4268, 0.01;
	// end inline asm
	// begin inline asm
	add.f64 %fd4266, %fd4266, 0.01;
	// end inline asm
	// begin inline asm
	add.f64 %fd4268, %fd4268, 0.01;
	// end inline asm
	// begin inline asm
	add.f64 %fd4266, %fd4266, 0.01;
	// end inline asm
	// begin inline asm
	add.f64 %fd4268, %fd4268, 0.01;
	// end inline asm
	// begin inline asm
	add.f64 %fd4266, %fd4266, 0.01;
	// end inline asm
	// begin inline asm
	add.f64 %fd4268, %fd4268, 0.01;
	// end inline asm
	// begin inline asm
	add.f64 %fd4266, %fd4266, 0.01;
	// end inline asm
	// begin inline asm
	add.f64 %fd4268, %fd4268, 0.01;
	// end inline asm
	// begin inline asm
	add.f64 %fd4266, %fd4266, 0.01;
	// end inline asm
	// begin inline asm
	add.f64 %fd4268, %fd4268, 0.01;
	// end inline asm
	// begin inline asm
	add.f64 %fd4266, %fd4266, 0.01;
	// end inline asm
	// begin inline asm
	add.f64 %fd4268, %fd4268, 0.01;
	// end inline asm
	// begin inline asm
	add.f64 %fd4266, %fd4266, 0.01;
	// end inline asm
	// begin inline asm
	add.f64 %fd4268, %fd4268, 0.01;
	// end inline asm
	// begin inline asm
	add.f64 %fd4266, %fd4266, 0.01;
	// end inline asm
	// begin inline asm
	add.f64 %fd4268, %fd4268, 0.01;
	// end inline asm
	// begin inline asm
	add.f64 %fd4266, %fd4266, 0.01;
	// end inline asm
	// begin inline asm
	add.f64 %fd4268, %fd4268, 0.01;
	// end inline asm
	// begin inline asm
	add.f64 %fd4266, %fd4266, 0.01;
	// end inline asm
	// begin inline asm
	add.f64 %fd4268, %fd4268, 0.01;
	// end inline asm
	// begin inline asm
	add.f64 %fd4266, %fd4266, 0.01;
	// end inline asm
	// begin inline asm
	add.f64 %fd4268, %fd4268, 0.01;
	// end inline asm
	// begin inline asm
	add.f64 %fd4266, %fd4266, 0.01;
	// end inline asm
	// begin inline asm
	add.f64 %fd4268, %fd4268, 0.01;
	// end inline asm
	// begin inline asm
	add.f64 %fd4266, %fd4266, 0.01;
	// end inline asm
	// begin inline asm
	add.f64 %fd4268, %fd4268, 0.01;
	// end inline asm
	// begin inline asm
	add.f64 %fd4266, %fd4266, 0.01;
	// end inline asm
	// begin inline asm
	add.f64 %fd4268, %fd4268, 0.01;
	// end inline asm
	// begin inline asm
	add.f64 %fd4266, %fd4266, 0.01;
	// end inline asm
	// begin inline asm
	add.f64 %fd4268, %fd4268, 0.01;
	// end inline asm
	// begin inline asm
	add.f64 %fd4266, %fd4266, 0.01;
	// end inline asm
	// begin inline asm
	add.f64 %fd4268, %fd4268, 0.01;
	// end inline asm
	// begin inline asm
	add.f64 %fd4266, %fd4266, 0.01;
	// end inline asm
	// begin inline asm
	add.f64 %fd4268, %fd4268, 0.01;
	// end inline asm
	// begin inline asm
	add.f64 %fd4266, %fd4266, 0.01;
	// end inline asm
	// begin inline asm
	add.f64 %fd4268, %fd4268, 0.01;
	// end inline asm
	// begin inline asm
	add.f64 %fd4266, %fd4266, 0.01;
	// end inline asm
	// begin inline asm
	add.f64 %fd4268, %fd4268, 0.01;
	// end inline asm
	// begin inline asm
	add.f64 %fd4266, %fd4266, 0.01;
	// end inline asm
	// begin inline asm
	add.f64 %fd4268, %fd4268, 0.01;
	// end inline asm
	// begin inline asm
	add.f64 %fd4266, %fd4266, 0.01;
	// end inline asm
	// begin inline asm
	add.f64 %fd4268, %fd4268, 0.01;
	// end inline asm
	// begin inline asm
	add.f64 %fd4266, %fd4266, 0.01;
	// end inline asm
	// begin inline asm
	add.f64 %fd4268, %fd4268, 0.01;
	// end inline asm
	// begin inline asm
	add.f64 %fd4266, %fd4266, 0.01;
	// end inline asm
	// begin inline asm
	add.f64 %fd4268, %fd4268, 0.01;
	// end inline asm
	// begin inline asm
	add.f64 %fd4266, %fd4266, 0.01;
	// end inline asm
	// begin inline asm
	add.f64 %fd4268, %fd4268, 0.01;
	// end inline asm
	// begin inline asm
	add.f64 %fd4266, %fd4266, 0.01;
	// end inline asm
	// begin inline asm
	add.f64 %fd4268, %fd4268, 0.01;
	// end inline asm
	// begin inline asm
	add.f64 %fd4266, %fd4266, 0.01;
	// end inline asm
	// begin inline asm
	add.f64 %fd4268, %fd4268, 0.01;
	// end inline asm
	// begin inline asm
	add.f64 %fd4266, %fd4266, 0.01;
	// end inline asm
	// begin inline asm
	add.f64 %fd4268, %fd4268, 0.01;
	// end inline asm
	// begin inline asm
	add.f64 %fd4266, %fd4266, 0.01;
	// end inline asm
	// begin inline asm
	add.f64 %fd4268, %fd4268, 0.01;
	// end inline asm
	// begin inline asm
	add.f64 %fd4266, %fd4266, 0.01;
	// end inline asm
	// begin inline asm
	add.f64 %fd4268, %fd4268, 0.01;
	// end inline asm
	// begin inline asm
	add.f64 %fd4266, %fd4266, 0.01;
	// end inline asm
	// begin inline asm
	add.f64 %fd4268, %fd4268, 0.01;
	// end inline asm
	// begin inline asm
	add.f64 %fd4266, %fd4266, 0.01;
	// end inline asm
	// begin inline asm
	add.f64 %fd4268, %fd4268, 0.01;
	// end inline asm
	// begin inline asm
	add.f64 %fd4266, %fd4266, 0.01;
	// end inline asm
	// begin inline asm
	add.f64 %fd4268, %fd4268, 0.01;
	// end inline asm
	// begin inline asm
	add.f64 %fd4266, %fd4266, 0.01;
	// end inline asm
	// begin inline asm
	add.f64 %fd4268, %fd4268, 0.01;
	// end inline asm
	// begin inline asm
	add.f64 %fd4266, %fd4266, 0.01;
	// end inline asm
	// begin inline asm
	add.f64 %fd4268, %fd4268, 0.01;
	// end inline asm
	// begin inline asm
	add.f64 %fd4266, %fd4266, 0.01;
	// end inline asm
	// begin inline asm
	add.f64 %fd4268, %fd4268, 0.01;
	// end inline asm
	// begin inline asm
	add.f64 %fd4266, %fd4266, 0.01;
	// end inline asm
	// begin inline asm
	add.f64 %fd4268, %fd4268, 0.01;
	// end inline asm
	// begin inline asm
	add.f64 %fd4266, %fd4266, 0.01;
	// end inline asm
	// begin inline asm
	add.f64 %fd4268, %fd4268, 0.01;
	// end inline asm
	// begin inline asm
	add.f64 %fd4266, %fd4266, 0.01;
	// end inline asm
	// begin inline asm
	add.f64 %fd4268, %fd4268, 0.01;
	// end inline asm
	// begin inline asm
	add.f64 %fd4266, %fd4266, 0.01;
	// end inline asm
	// begin inline asm
	add.f64 %fd4268, %fd4268, 0.01;
	// end inline asm
	// begin inline asm
	add.f64 %fd4266, %fd4266, 0.01;
	// end inline asm
	// begin inline asm
	add.f64 %fd4268, %fd4268, 0.01;
	// end inline asm
	// begin inline asm
	add.f64 %fd4266, %fd4266, 0.01;
	// end inline asm
	// begin inline asm
	add.f64 %fd4268, %fd4268, 0.01;
	// end inline asm
	// begin inline asm
	add.f64 %fd4266, %fd4266, 0.01;
	// end inline asm
	// begin inline asm
	add.f64 %fd4268, %fd4268, 0.01;
	// end inline asm
	// begin inline asm
	add.f64 %fd4266, %fd4266, 0.01;
	// end inline asm
	// begin inline asm
	add.f64 %fd4268, %fd4268, 0.01;
	// end inline asm
	// begin inline asm
	add.f64 %fd4266, %fd4266, 0.01;
	// end inline asm
	// begin inline asm
	add.f64 %fd4268, %fd4268, 0.01;
	// end inline asm
	// begin inline asm
	add.f64 %fd4266, %fd4266, 0.01;
	// end inline asm
	// begin inline asm
	add.f64 %fd4268, %fd4268, 0.01;
	// end inline asm
	// begin inline asm
	add.f64 %fd4266, %fd4266, 0.01;
	// end inline asm
	// begin inline asm
	add.f64 %fd4268, %fd4268, 0.01;
	// end inline asm
	// begin inline asm
	add.f64 %fd4266, %fd4266, 0.01;
	// end inline asm
	// begin inline asm
	add.f64 %fd4268, %fd4268, 0.01;
	// end inline asm
	// begin inline asm
	add.f64 %fd4266, %fd4266, 0.01;
	// end inline asm
	// begin inline asm
	add.f64 %fd4268, %fd4268, 0.01;
	// end inline asm
	// begin inline asm
	add.f64 %fd4266, %fd4266, 0.01;
	// end inline asm
	// begin inline asm
	add.f64 %fd4268, %fd4268, 0.01;
	// end inline asm
	// begin inline asm
	add.f64 %fd4266, %fd4266, 0.01;
	// end inline asm
	// begin inline asm
	add.f64 %fd4268, %fd4268, 0.01;
	// end inline asm
	// begin inline asm
	add.f64 %fd4266, %fd4266, 0.01;
	// end inline asm
	// begin inline asm
	add.f64 %fd4268, %fd4268, 0.01;
	// end inline asm
	// begin inline asm
	add.f64 %fd4266, %fd4266, 0.01;
	// end inline asm
	// begin inline asm
	add.f64 %fd4268, %fd4268, 0.01;
	// end inline asm
	// begin inline asm
	add.f64 %fd4266, %fd4266, 0.01;
	// end inline asm
	// begin inline asm
	add.f64 %fd4268, %fd4268, 0.01;
	// end inline asm
	// begin inline asm
	add.f64 %fd4266, %fd4266, 0.01;
	// end inline asm
	// begin inline asm
	add.f64 %fd4268, %fd4268, 0.01;
	// end inline asm
	// begin inline asm
	add.f64 %fd4266, %fd4266, 0.01;
	// end inline asm
	// begin inline asm
	add.f64 %fd4268, %fd4268, 0.01;
	// end inline asm
	// begin inline asm
	add.f64 %fd4266, %fd4266, 0.01;
	// end inline asm
	// begin inline asm
	add.f64 %fd4268, %fd4268, 0.01;
	// end inline asm
	// begin inline asm
	add.f64 %fd4266, %fd4266, 0.01;
	// end inline asm
	// begin inline asm
	add.f64 %fd4268, %fd4268, 0.01;
	// end inline asm
	// begin inline asm
	add.f64 %fd4266, %fd4266, 0.01;
	// end inline asm
	// begin inline asm
	add.f64 %fd4268, %fd4268, 0.01;
	// end inline asm
	// begin inline asm
	add.f64 %fd4266, %fd4266, 0.01;
	// end inline asm
	// begin inline asm
	add.f64 %fd4268, %fd4268, 0.01;
	// end inline asm
	// begin inline asm
	add.f64 %fd4266, %fd4266, 0.01;
	// end inline asm
	// begin inline asm
	add.f64 %fd4268, %fd4268, 0.01;
	// end inline asm
	// begin inline asm
	add.f64 %fd4266, %fd4266, 0.01;
	// end inline asm
	// begin inline asm
	add.f64 %fd4268, %fd4268, 0.01;
	// end inline asm
	// begin inline asm
	add.f64 %fd4266, %fd4266, 0.01;
	// end inline asm
	// begin inline asm
	add.f64 %fd4268, %fd4268, 0.01;
	// end inline asm
	// begin inline asm
	add.f64 %fd4266, %fd4266, 0.01;
	// end inline asm
	// begin inline asm
	add.f64 %fd4268, %fd4268, 0.01;
	// end inline asm
	// begin inline asm
	add.f64 %fd4266, %fd4266, 0.01;
	// end inline asm
	// begin inline asm
	add.f64 %fd4268, %fd4268, 0.01;
	// end inline asm
	// begin inline asm
	add.f64 %fd4266, %fd4266, 0.01;
	// end inline asm
	// begin inline asm
	add.f64 %fd4268, %fd4268, 0.01;
	// end inline asm
	// begin inline asm
	add.f64 %fd4266, %fd4266, 0.01;
	// end inline asm
	// begin inline asm
	add.f64 %fd4268, %fd4268, 0.01;
	// end inline asm
	// begin inline asm
	add.f64 %fd4266, %fd4266, 0.01;
	// end inline asm
	// begin inline asm
	add.f64 %fd4268, %fd4268, 0.01;
	// end inline asm
	// begin inline asm
	add.f64 %fd4266, %fd4266, 0.01;
	// end inline asm
	// begin inline asm
	add.f64 %fd4268, %fd4268, 0.01;
	// end inline asm
	// begin inline asm
	add.f64 %fd4266, %fd4266, 0.01;
	// end inline asm
	// begin inline asm
	add.f64 %fd4268, %fd4268, 0.01;
	// end inline asm
	// begin inline asm
	add.f64 %fd4266, %fd4266, 0.01;
	// end inline asm
	// begin inline asm
	add.f64 %fd4268, %fd4268, 0.01;
	// end inline asm
	// begin inline asm
	add.f64 %fd4266, %fd4266, 0.01;
	// end inline asm
	// begin inline asm
	add.f64 %fd4268, %fd4268, 0.01;
	// end inline asm
	// begin inline asm
	add.f64 %fd4266, %fd4266, 0.01;
	// end inline asm
	// begin inline asm
	add.f64 %fd4268, %fd4268, 0.01;
	// end inline asm
	// begin inline asm
	add.f64 %fd4266, %fd4266, 0.01;
	// end inline asm
	// begin inline asm
	add.f64 %fd4268, %fd4268, 0.01;
	// end inline asm
	// begin inline asm
	add.f64 %fd4266, %fd4266, 0.01;
	// end inline asm
	// begin inline asm
	add.f64 %fd4268, %fd4268, 0.01;
	// end inline asm
	// begin inline asm
	add.f64 %fd4266, %fd4266, 0.01;
	// end inline asm
	// begin inline asm
	add.f64 %fd4268, %fd4268, 0.01;
	// end inline asm
	// begin inline asm
	add.f64 %fd4266, %fd4266, 0.01;
	// end inline asm
	// begin inline asm
	add.f64 %fd4268, %fd4268, 0.01;
	// end inline asm
	// begin inline asm
	add.f64 %fd4266, %fd4266, 0.01;
	// end inline asm
	// begin inline asm
	add.f64 %fd4268, %fd4268, 0.01;
	// end inline asm
	// begin inline asm
	add.f64 %fd4266, %fd4266, 0.01;
	// end inline asm
	// begin inline asm
	add.f64 %fd4268, %fd4268, 0.01;
	// end inline asm
	// begin inline asm
	add.f64 %fd4266, %fd4266, 0.01;
	// end inline asm
	// begin inline asm
	add.f64 %fd4268, %fd4268, 0.01;
	// end inline asm
	// begin inline asm
	add.f64 %fd4266, %fd4266, 0.01;
	// end inline asm
	// begin inline asm
	add.f64 %fd4268, %fd4268, 0.01;
	// end inline asm
	// begin inline asm
	add.f64 %fd4266, %fd4266, 0.01;
	// end inline asm
	// begin inline asm
	add.f64 %fd4268, %fd4268, 0.01;
	// end inline asm
	// begin inline asm
	add.f64 %fd4266, %fd4266, 0.01;
	// end inline asm
	// begin inline asm
	add.f64 %fd4268, %fd4268, 0.01;
	// end inline asm
	// begin inline asm
	add.f64 %fd4266, %fd4266, 0.01;
	// end inline asm
	// begin inline asm
	add.f64 %fd4268, %fd4268, 0.01;
	// end inline asm
	// begin inline asm
	add.f64 %fd4266, %fd4266, 0.01;
	// end inline asm
	// begin inline asm
	add.f64 %fd4268, %fd4268, 0.01;
	// end inline asm
	// begin inline asm
	add.f64 %fd4266, %fd4266, 0.01;
	// end inline asm
	// begin inline asm
	add.f64 %fd4268, %fd4268, 0.01;
	// end inline asm
	// begin inline asm
	add.f64 %fd4266, %fd4266, 0.01;
	// end inline asm
	// begin inline asm
	add.f64 %fd4268, %fd4268, 0.01;
	// end inline asm
	// begin inline asm
	add.f64 %fd4266, %fd4266, 0.01;
	// end inline asm
	// begin inline asm
	add.f64 %fd4268, %fd4268, 0.01;
	// end inline asm
	// begin inline asm
	add.f64 %fd4266, %fd4266, 0.01;
	// end inline asm
	// begin inline asm
	add.f64 %fd4268, %fd4268, 0.01;
	// end inline asm
	// begin inline asm
	add.f64 %fd4266, %fd4266, 0.01;
	// end inline asm
	// begin inline asm
	add.f64 %fd4268, %fd4268, 0.01;
	// end inline asm
	// begin inline asm
	add.f64 %fd4266, %fd4266, 0.01;
	// end inline asm
	// begin inline asm
	add.f64 %fd4268, %fd4268, 0.01;
	// end inline asm
	// begin inline asm
	add.f64 %fd4266, %fd4266, 0.01;
	// end inline asm
	// begin inline asm
	add.f64 %fd4268, %fd4268, 0.01;
	// end inline asm
	// begin inline asm
	add.f64 %fd4266, %fd4266, 0.01;
	// end inline asm
	// begin inline asm
	add.f64 %fd4268, %fd4268, 0.01;
	// end inline asm
	// begin inline asm
	add.f64 %fd4266, %fd4266, 0.01;
	// end inline asm
	// begin inline asm
	add.f64 %fd4268, %fd4268, 0.01;
	// end inline asm
	// begin inline asm
	add.f64 %fd4266, %fd4266, 0.01;
	// end inline asm
	// begin inline asm
	add.f64 %fd4268, %fd4268, 0.01;
	// end inline asm
	// begin inline asm
	add.f64 %fd4266, %fd4266, 0.01;
	// end inline asm
	// begin inline asm
	add.f64 %fd4268, %fd4268, 0.01;
	// end inline asm
	// begin inline asm
	add.f64 %fd4266, %fd4266, 0.01;
	// end inline asm
	// begin inline asm
	add.f64 %fd4268, %fd4268, 0.01;
	// end inline asm
	// begin inline asm
	add.f64 %fd4266, %fd4266, 0.01;
	// end inline asm
	// begin inline asm
	add.f64 %fd4268, %fd4268, 0.01;
	// end inline asm
	// begin inline asm
	add.f64 %fd4266, %fd4266, 0.01;
	// end inline asm
	// begin inline asm
	add.f64 %fd4268, %fd4268, 0.01;
	// end inline asm
	// begin inline asm
	add.f64 %fd4266, %fd4266, 0.01;
	// end inline asm
	// begin inline asm
	add.f64 %fd4268, %fd4268, 0.01;
	// end inline asm
	// begin inline asm
	add.f64 %fd4266, %fd4266, 0.01;
	// end inline asm
	// begin inline asm
	add.f64 %fd4268, %fd4268, 0.01;
	// end inline asm
	// begin inline asm
	add.f64 %fd4266, %fd4266, 0.01;
	// end inline asm
	// begin inline asm
	add.f64 %fd4268, %fd4268, 0.01;
	// end inline asm
	// begin inline asm
	add.f64 %fd4266, %fd4266, 0.01;
	// end inline asm
	// begin inline asm
	add.f64 %fd4268, %fd4268, 0.01;
	// end inline asm
	// begin inline asm
	add.f64 %fd4266, %fd4266, 0.01;
	// end inline asm
	// begin inline asm
	add.f64 %fd4268, %fd4268, 0.01;
	// end inline asm
	// begin inline asm
	add.f64 %fd4266, %fd4266, 0.01;
	// end inline asm
	// begin inline asm
	add.f64 %fd4268, %fd4268, 0.01;
	// end inline asm
	// begin inline asm
	add.f64 %fd4266, %fd4266, 0.01;
	// end inline asm
	// begin inline asm
	add.f64 %fd4268, %fd4268, 0.01;
	// end inline asm
	// begin inline asm
	add.f64 %fd4266, %fd4266, 0.01;
	// end inline asm
	// begin inline asm
	add.f64 %fd4268, %fd4268, 0.01;
	// end inline asm
	// begin inline asm
	add.f64 %fd4266, %fd4266, 0.01;
	// end inline asm
	// begin inline asm
	add.f64 %fd4268, %fd4268, 0.01;
	// end inline asm
	// begin inline asm
	add.f64 %fd4266, %fd4266, 0.01;
	// end inline asm
	// begin inline asm
	add.f64 %fd4268, %fd4268, 0.01;
	// end inline asm
	// begin inline asm
	add.f64 %fd4266, %fd4266, 0.01;
	// end inline asm
	// begin inline asm
	add.f64 %fd4268, %fd4268, 0.01;
	// end inline asm
	// begin inline asm
	add.f64 %fd4266, %fd4266, 0.01;
	// end inline asm
	// begin inline asm
	add.f64 %fd4268, %fd4268, 0.01;
	// end inline asm
	// begin inline asm
	add.f64 %fd4266, %fd4266, 0.01;
	// end inline asm
	// begin inline asm
	add.f64 %fd4268, %fd4268, 0.01;
	// end inline asm
	// begin inline asm
	add.f64 %fd4266, %fd4266, 0.01;
	// end inline asm
	// begin inline asm
	add.f64 %fd4268, %fd4268, 0.01;
	// end inline asm
	// begin inline asm
	add.f64 %fd4266, %fd4266, 0.01;
	// end inline asm
	// begin inline asm
	add.f64 %fd4268, %fd4268, 0.01;
	// end inline asm
	// begin inline asm
	add.f64 %fd4266, %fd4266, 0.01;
	// end inline asm
	// begin inline asm
	add.f64 %fd4268, %fd4268, 0.01;
	// end inline asm
	// begin inline asm
	add.f64 %fd4266, %fd4266, 0.01;
	// end inline asm
	// begin inline asm
	add.f64 %fd4268, %fd4268, 0.01;
	// end inline asm
	// begin inline asm
	add.f64 %fd4266, %fd4266, 0.01;
	// end inline asm
	// begin inline asm
	add.f64 %fd4268, %fd4268, 0.01;
	// end inline asm
	// begin inline asm
	add.f64 %fd4266, %fd4266, 0.01;
	// end inline asm
	// begin inline asm
	add.f64 %fd4268, %fd4268, 0.01;
	// end inline asm
	// begin inline asm
	add.f64 %fd4266, %fd4266, 0.01;
	// end inline asm
	// begin inline asm
	add.f64 %fd4268, %fd4268, 0.01;
	// end inline asm
	// begin inline asm
	add.f64 %fd4266, %fd4266, 0.01;
	// end inline asm
	// begin inline asm
	add.f64 %fd4268, %fd4268, 0.01;
	// end inline asm
	// begin inline asm
	add.f64 %fd4266, %fd4266, 0.01;
	// end inline asm
	// begin inline asm
	add.f64 %fd4268, %fd4268, 0.01;
	// end inline asm
	// begin inline asm
	add.f64 %fd4266, %fd4266, 0.01;
	// end inline asm
	// begin inline asm
	add.f64 %fd4268, %fd4268, 0.01;
	// end inline asm
	// begin inline asm
	add.f64 %fd4266, %fd4266, 0.01;
	// end inline asm
	// begin inline asm
	add.f64 %fd4268, %fd4268, 0.01;
	// end inline asm
	// begin inline asm
	add.f64 %fd4266, %fd4266, 0.01;
	// end inline asm
	// begin inline asm
	add.f64 %fd4268, %fd4268, 0.01;
	// end inline asm
	// begin inline asm
	add.f64 %fd4266, %fd4266, 0.01;
	// end inline asm
	// begin inline asm
	add.f64 %fd4268, %fd4268, 0.01;
	// end inline asm
	// begin inline asm
	add.f64 %fd4266, %fd4266, 0.01;
	// end inline asm
	// begin inline asm
	add.f64 %fd4268, %fd4268, 0.01;
	// end inline asm
	// begin inline asm
	add.f64 %fd4266, %fd4266, 0.01;
	// end inline asm
	// begin inline asm
	add.f64 %fd4268, %fd4268, 0.01;
	// end inline asm
	// begin inline asm
	add.f64 %fd4266, %fd4266, 0.01;
	// end inline asm
	// begin inline asm
	add.f64 %fd4268, %fd4268, 0.01;
	// end inline asm
	// begin inline asm
	add.f64 %fd4266, %fd4266, 0.01;
	// end inline asm
	// begin inline asm
	add.f64 %fd4268, %fd4268, 0.01;
	// end inline asm
	// begin inline asm
	add.f64 %fd4266, %fd4266, 0.01;
	// end inline asm
	// begin inline asm
	add.f64 %fd4268, %fd4268, 0.01;
	// end inline asm
	// begin inline asm
	add.f64 %fd4266, %fd4266, 0.01;
	// end inline asm
	// begin inline asm
	add.f64 %fd4268, %fd4268, 0.01;
	// end inline asm
	// begin inline asm
	add.f64 %fd4266, %fd4266, 0.01;
	// end inline asm
	// begin inline asm
	add.f64 %fd4268, %fd4268, 0.01;
	// end inline asm
	// begin inline asm
	add.f64 %fd4266, %fd4266, 0.01;
	// end inline asm
	// begin inline asm
	add.f64 %fd4268, %fd4268, 0.01;
	// end inline asm
	// begin inline asm
	add.f64 %fd4266, %fd4266, 0.01;
	// end inline asm
	// begin inline asm
	add.f64 %fd4268, %fd4268, 0.01;
	// end inline asm
	// begin inline asm
	add.f64 %fd4266, %fd4266, 0.01;
	// end inline asm
	// begin inline asm
	add.f64 %fd4268, %fd4268, 0.01;
	// end inline asm
	// begin inline asm
	add.f64 %fd4266, %fd4266, 0.01;
	// end inline asm
	// begin inline asm
	add.f64 %fd4268, %fd4268, 0.01;
	// end inline asm
	// begin inline asm
	add.f64 %fd4266, %fd4266, 0.01;
	// end inline asm
	// begin inline asm
	add.f64 %fd4268, %fd4268, 0.01;
	// end inline asm
	// begin inline asm
	add.f64 %fd4266, %fd4266, 0.01;
	// end inline asm
	// begin inline asm
	add.f64 %fd4268, %fd4268, 0.01;
	// end inline asm
	// begin inline asm
	add.f64 %fd4266, %fd4266, 0.01;
	// end inline asm
	// begin inline asm
	add.f64 %fd4268, %fd4268, 0.01;
	// end inline asm
	// begin inline asm
	add.f64 %fd4266, %fd4266, 0.01;
	// end inline asm
	// begin inline asm
	add.f64 %fd4268, %fd4268, 0.01;
	// end inline asm
	// begin inline asm
	add.f64 %fd4266, %fd4266, 0.01;
	// end inline asm
	// begin inline asm
	add.f64 %fd4268, %fd4268, 0.01;
	// end inline asm
	// begin inline asm
	add.f64 %fd4266, %fd4266, 0.01;
	// end inline asm
	// begin inline asm
	add.f64 %fd4268, %fd4268, 0.01;
	// end inline asm
	// begin inline asm
	add.f64 %fd4266, %fd4266, 0.01;
	// end inline asm
	// begin inline asm
	add.f64 %fd4268, %fd4268, 0.01;
	// end inline asm
	// begin inline asm
	add.f64 %fd4266, %fd4266, 0.01;
	// end inline asm
	// begin inline asm
	add.f64 %fd4268, %fd4268, 0.01;
	// end inline asm
	// begin inline asm
	add.f64 %fd4266, %fd4266, 0.01;
	// end inline asm
	// begin inline asm
	add.f64 %fd4268, %fd4268, 0.01;
	// end inline asm
	// begin inline asm
	add.f64 %fd4266, %fd4266, 0.01;
	// end inline asm
	// begin inline asm
	add.f64 %fd4268, %fd4268, 0.01;
	// end inline asm
	// begin inline asm
	add.f64 %fd4266, %fd4266, 0.01;
	// end inline asm
	// begin inline asm
	add.f64 %fd4268, %fd4268, 0.01;
	// end inline asm
	// begin inline asm
	add.f64 %fd4266, %fd4266, 0.01;
	// end inline asm
	// begin inline asm
	add.f64 %fd4268, %fd4268, 0.01;
	// end inline asm
	// begin inline asm
	add.f64 %fd4266, %fd4266, 0.01;
	// end inline asm
	// begin inline asm
	add.f64 %fd4268, %fd4268, 0.01;
	// end inline asm
	// begin inline asm
	add.f64 %fd4266, %fd4266, 0.01;
	// end inline asm
	// begin inline asm
	add.f64 %fd4268, %fd4268, 0.01;
	// end inline asm
	// begin inline asm
	add.f64 %fd4266, %fd4266, 0.01;
	// end inline asm
	// begin inline asm
	add.f64 %fd4268, %fd4268, 0.01;
	// end inline asm
	// begin inline asm
	add.f64 %fd4266, %fd4266, 0.01;
	// end inline asm
	// begin inline asm
	add.f64 %fd4268, %fd4268, 0.01;
	// end inline asm
	// begin inline asm
	add.f64 %fd4266, %fd4266, 0.01;
	// end inline asm
	// begin inline asm
	add.f64 %fd4268, %fd4268, 0.01;
	// end inline asm
	// begin inline asm
	add.f64 %fd4266, %fd4266, 0.01;
	// end inline asm
	// begin inline asm
	add.f64 %fd4268, %fd4268, 0.01;
	// end inline asm
	// begin inline asm
	add.f64 %fd4266, %fd4266, 0.01;
	// end inline asm
	// begin inline asm
	add.f64 %fd4268, %fd4268, 0.01;
	// end inline asm
	// begin inline asm
	add.f64 %fd4266, %fd4266, 0.01;
	// end inline asm
	// begin inline asm
	add.f64 %fd4268, %fd4268, 0.01;
	// end inline asm
	// begin inline asm
	add.f64 %fd4266, %fd4266, 0.01;
	// end inline asm
	// begin inline asm
	add.f64 %fd4268, %fd4268, 0.01;
	// end inline asm
	// begin inline asm
	add.f64 %fd4266, %fd4266, 0.01;
	// end inline asm
	// begin inline asm
	add.f64 %fd4268, %fd4268, 0.01;
	// end inline asm
	// begin inline asm
	add.f64 %fd4266, %fd4266, 0.01;
	// end inline asm
	// begin inline asm
	add.f64 %fd4268, %fd4268, 0.01;
	// end inline asm
	// begin inline asm
	add.f64 %fd4266, %fd4266, 0.01;
	// end inline asm
	// begin inline asm
	add.f64 %fd4268, %fd4268, 0.01;
	// end inline asm
	// begin inline asm
	add.f64 %fd4266, %fd4266, 0.01;
	// end inline asm
	// begin inline asm
	add.f64 %fd4268, %fd4268, 0.01;
	// end inline asm
	// begin inline asm
	add.f64 %fd4266, %fd4266, 0.01;
	// end inline asm
	// begin inline asm
	add.f64 %fd4268, %fd4268, 0.01;
	// end inline asm
	// begin inline asm
	add.f64 %fd4266, %fd4266, 0.01;
	// end inline asm
	// begin inline asm
	add.f64 %fd4268, %fd4268, 0.01;
	// end inline asm
	// begin inline asm
	add.f64 %fd4266, %fd4266, 0.01;
	// end inline asm
	// begin inline asm
	add.f64 %fd4268, %fd4268, 0.01;
	// end inline asm
	// begin inline asm
	add.f64 %fd4266, %fd4266, 0.01;
	// end inline asm
	// begin inline asm
	add.f64 %fd4268, %fd4268, 0.01;
	// end inline asm
	// begin inline asm
	add.f64 %fd4266, %fd4266, 0.01;
	// end inline asm
	// begin inline asm
	add.f64 %fd4268, %fd4268, 0.01;
	// end inline asm
	// begin inline asm
	add.f64 %fd4266, %fd4266, 0.01;
	// end inline asm
	// begin inline asm
	add.f64 %fd4268, %fd4268, 0.01;
	// end inline asm
	// begin inline asm
	add.f64 %fd4266, %fd4266, 0.01;
	// end inline asm
	// begin inline asm
	add.f64 %fd4268, %fd4268, 0.01;
	// end inline asm
	// begin inline asm
	add.f64 %fd4266, %fd4266, 0.01;
	// end inline asm
	// begin inline asm
	add.f64 %fd4268, %fd4268, 0.01;
	// end inline asm
	// begin inline asm
	add.f64 %fd4266, %fd4266, 0.01;
	// end inline asm
	// begin inline asm
	add.f64 %fd4268, %fd4268, 0.01;
	// end inline asm
	// begin inline asm
	add.f64 %fd4266, %fd4266, 0.01;
	// end inline asm
	// begin inline asm
	add.f64 %fd4268, %fd4268, 0.01;
	// end inline asm
	// begin inline asm
	add.f64 %fd4266, %fd4266, 0.01;
	// end inline asm
	// begin inline asm
	add.f64 %fd4268, %fd4268, 0.01;
	// end inline asm
	// begin inline asm
	add.f64 %fd4266, %fd4266, 0.01;
	// end inline asm
	// begin inline asm
	add.f64 %fd4268, %fd4268, 0.01;
	// end inline asm
	// begin inline asm
	add.f64 %fd4266, %fd4266, 0.01;
	// end inline asm
	// begin inline asm
	add.f64 %fd4268, %fd4268, 0.01;
	// end inline asm
	// begin inline asm
	add.f64 %fd4266, %fd4266, 0.01;
	// end inline asm
	// begin inline asm
	add.f64 %fd4268, %fd4268, 0.01;
	// end inline asm
	// begin inline asm
	add.f64 %fd4266, %fd4266, 0.01;
	// end inline asm
	// begin inline asm
	add.f64 %fd4268, %fd4268, 0.01;
	// end inline asm
	// begin inline asm
	add.f64 %fd4266, %fd4266, 0.01;
	// end inline asm
	// begin inline asm
	add.f64 %fd4268, %fd4268, 0.01;
	// end inline asm
	// begin inline asm
	add.f64 %fd4266, %fd4266, 0.01;
	// end inline asm
	// begin inline asm
	add.f64 %fd4268, %fd4268, 0.01;
	// end inline asm
	// begin inline asm
	add.f64 %fd4266, %fd4266, 0.01;
	// end inline asm
	// begin inline asm
	add.f64 %fd4268, %fd4268, 0.01;
	// end inline asm
	// begin inline asm
	add.f64 %fd4266, %fd4266, 0.01;
	// end inline asm
	// begin inline asm
	add.f64 %fd4268, %fd4268, 0.01;
	// end inline asm
	// begin inline asm
	add.f64 %fd4266, %fd4266, 0.01;
	// end inline asm
	// begin inline asm
	add.f64 %fd4268, %fd4268, 0.01;
	// end inline asm
	// begin inline asm
	add.f64 %fd4266, %fd4266, 0.01;
	// end inline asm
	// begin inline asm
	add.f64 %fd4268, %fd4268, 0.01;
	// end inline asm
	// begin inline asm
	add.f64 %fd4266, %fd4266, 0.01;
	// end inline asm
	// begin inline asm
	add.f64 %fd4268, %fd4268, 0.01;
	// end inline asm
	// begin inline asm
	add.f64 %fd4266, %fd4266, 0.01;
	// end inline asm
	// begin inline asm
	add.f64 %fd4268, %fd4268, 0.01;
	// end inline asm
	// begin inline asm
	add.f64 %fd4266, %fd4266, 0.01;
	// end inline asm
	// begin inline asm
	add.f64 %fd4268, %fd4268, 0.01;
	// end inline asm
	// begin inline asm
	add.f64 %fd4266, %fd4266, 0.01;
	// end inline asm
	// begin inline asm
	add.f64 %fd4268, %fd4268, 0.01;
	// end inline asm
	// begin inline asm
	add.f64 %fd4266, %fd4266, 0.01;
	// end inline asm
	// begin inline asm
	add.f64 %fd4268, %fd4268, 0.01;
	// end inline asm
	// begin inline asm
	add.f64 %fd4266, %fd4266, 0.01;
	// end inline asm
	// begin inline asm
	add.f64 %fd4268, %fd4268, 0.01;
	// end inline asm
	// begin inline asm
	add.f64 %fd4266, %fd4266, 0.01;
	// end inline asm
	// begin inline asm
	add.f64 %fd4268, %fd4268, 0.01;
	// end inline asm
	// begin inline asm
	add.f64 %fd4266, %fd4266, 0.01;
	// end inline asm
	// begin inline asm
	add.f64 %fd4268, %fd4268, 0.01;
	// end inline asm
	// begin inline asm
	add.f64 %fd4266, %fd4266, 0.01;
	// end inline asm
	// begin inline asm
	add.f64 %fd4268, %fd4268, 0.01;
	// end inline asm
	// begin inline asm
	add.f64 %fd4266, %fd4266, 0.01;
	// end inline asm
	// begin inline asm
	add.f64 %fd4268, %fd4268, 0.01;
	// end inline asm
	// begin inline asm
	add.f64 %fd4266, %fd4266, 0.01;
	// end inline asm
	// begin inline asm
	add.f64 %fd4268, %fd4268, 0.01;
	// end inline asm
	// begin inline asm
	add.f64 %fd4266, %fd4266, 0.01;
	// end inline asm
	// begin inline asm
	add.f64 %fd4268, %fd4268, 0.01;
	// end inline asm
	// begin inline asm
	add.f64 %fd4266, %fd4266, 0.01;
	// end inline asm
	// begin inline asm
	add.f64 %fd4268, %fd4268, 0.01;
	// end inline asm
	// begin inline asm
	add.f64 %fd4266, %fd4266, 0.01;
	// end inline asm
	// begin inline asm
	add.f64 %fd4268, %fd4268, 0.01;
	// end inline asm
	// begin inline asm
	add.f64 %fd4266, %fd4266, 0.01;
	// end inline asm
	// begin inline asm
	add.f64 %fd4268, %fd4268, 0.01;
	// end inline asm
	// begin inline asm
	add.f64 %fd4266, %fd4266, 0.01;
	// end inline asm
	// begin inline asm
	add.f64 %fd4268, %fd4268, 0.01;
	// end inline asm
	// begin inline asm
	add.f64 %fd4266, %fd4266, 0.01;
	// end inline asm
	// begin inline asm
	add.f64 %fd4268, %fd4268, 0.01;
	// end inline asm
	// begin inline asm
	add.f64 %fd4266, %fd4266, 0.01;
	// end inline asm
	// begin inline asm
	add.f64 %fd4268, %fd4268, 0.01;
	// end inline asm
	// begin inline asm
	add.f64 %fd4266, %fd4266, 0.01;
	// end inline asm
	// begin inline asm
	add.f64 %fd4268, %fd4268, 0.01;
	// end inline asm
	// begin inline asm
	add.f64 %fd4266, %fd4266, 0.01;
	// end inline asm
	// begin inline asm
	add.f64 %fd4268, %fd4268, 0.01;
	// end inline asm
	// begin inline asm
	add.f64 %fd4266, %fd4266, 0.01;
	// end inline asm
	// begin inline asm
	add.f64 %fd4268, %fd4268, 0.01;
	// end inline asm
	// begin inline asm
	add.f64 %fd4266, %fd4266, 0.01;
	// end inline asm
	// begin inline asm
	add.f64 %fd4268, %fd4268, 0.01;
	// end inline asm
	// begin inline asm
	add.f64 %fd4266, %fd4266, 0.01;
	// end inline asm
	// begin inline asm
	add.f64 %fd4268, %fd4268, 0.01;
	// end inline asm
	// begin inline asm
	add.f64 %fd4266, %fd4266, 0.01;
	// end inline asm
	// begin inline asm
	add.f64 %fd4268, %fd4268, 0.01;
	// end inline asm
	// begin inline asm
	add.f64 %fd4266, %fd4266, 0.01;
	// end inline asm
	// begin inline asm
	add.f64 %fd4268, %fd4268, 0.01;
	// end inline asm
	// begin inline asm
	add.f64 %fd4266, %fd4266, 0.01;
	// end inline asm
	// begin inline asm
	add.f64 %fd4268, %fd4268, 0.01;
	// end inline asm
	// begin inline asm
	add.f64 %fd4266, %fd4266, 0.01;
	// end inline asm
	// begin inline asm
	add.f64 %fd4268, %fd4268, 0.01;
	// end inline asm
	// begin inline asm
	add.f64 %fd4266, %fd4266, 0.01;
	// end inline asm
	// begin inline asm
	add.f64 %fd4268, %fd4268, 0.01;
	// end inline asm
	// begin inline asm
	add.f64 %fd4266, %fd4266, 0.01;
	// end inline asm
	// begin inline asm
	add.f64 %fd4268, %fd4268, 0.01;
	// end inline asm
	// begin inline asm
	add.f64 %fd4266, %fd4266, 0.01;
	// end inline asm
	// begin inline asm
	add.f64 %fd4268, %fd4268, 0.01;
	// end inline asm
	// begin inline asm
	add.f64 %fd4266, %fd4266, 0.01;
	// end inline asm
	// begin inline asm
	add.f64 %fd4268, %fd4268, 0.01;
	// end inline asm
	// begin inline asm
	add.f64 %fd4266, %fd4266, 0.01;
	// end inline asm
	// begin inline asm
	add.f64 %fd4268, %fd4268, 0.01;
	// end inline asm
	// begin inline asm
	add.f64 %fd4266, %fd4266, 0.01;
	// end inline asm
	// begin inline asm
	add.f64 %fd4268, %fd4268, 0.01;
	// end inline asm
	// begin inline asm
	add.f64 %fd4266, %fd4266, 0.01;
	// end inline asm
	// begin inline asm
	add.f64 %fd4268, %fd4268, 0.01;
	// end inline asm
	// begin inline asm
	add.f64 %fd4266, %fd4266, 0.01;
	// end inline asm
	// begin inline asm
	add.f64 %fd4268, %fd4268, 0.01;
	// end inline asm
	// begin inline asm
	add.f64 %fd4266, %fd4266, 0.01;
	// end inline asm
	// begin inline asm
	add.f64 %fd4268, %fd4268, 0.01;
	// end inline asm
	// begin inline asm
	add.f64 %fd4266, %fd4266, 0.01;
	// end inline asm
	// begin inline asm
	add.f64 %fd4268, %fd4268, 0.01;
	// end inline asm
	// begin inline asm
	add.f64 %fd4266, %fd4266, 0.01;
	// end inline asm
	// begin inline asm
	add.f64 %fd4268, %fd4268, 0.01;
	// end inline asm
	// begin inline asm
	add.f64 %fd4266, %fd4266, 0.01;
	// end inline asm
	// begin inline asm
	add.f64 %fd4268, %fd4268, 0.01;
	// end inline asm
	// begin inline asm
	add.f64 %fd4266, %fd4266, 0.01;
	// end inline asm
	// begin inline asm
	add.f64 %fd4268, %fd4268, 0.01;
	// end inline asm
	// begin inline asm
	add.f64 %fd4266, %fd4266, 0.01;
	// end inline asm
	// begin inline asm
	add.f64 %fd4268, %fd4268, 0.01;
	// end inline asm
	// begin inline asm
	add.f64 %fd4266, %fd4266, 0.01;
	// end inline asm
	// begin inline asm
	add.f64 %fd4268, %fd4268, 0.01;
	// end inline asm
	// begin inline asm
	add.f64 %fd4266, %fd4266, 0.01;
	// end inline asm
	// begin inline asm
	add.f64 %fd4268, %fd4268, 0.01;
	// end inline asm
	// begin inline asm
	add.f64 %fd4266, %fd4266, 0.01;
	// end inline asm
	// begin inline asm
	add.f64 %fd4268, %fd4268, 0.01;
	// end inline asm
	// begin inline asm
	add.f64 %fd4266, %fd4266, 0.01;
	// end inline asm
	// begin inline asm
	add.f64 %fd4268, %fd4268, 0.01;
	// end inline asm
	// begin inline asm
	add.f64 %fd4266, %fd4266, 0.01;
	// end inline asm
	// begin inline asm
	add.f64 %fd4268, %fd4268, 0.01;
	// end inline asm
	// begin inline asm
	add.f64 %fd4266, %fd4266, 0.01;
	// end inline asm
	// begin inline asm
	add.f64 %fd4268, %fd4268, 0.01;
	// end inline asm
	// begin inline asm
	add.f64 %fd4266, %fd4266, 0.01;
	// end inline asm
	// begin inline asm
	add.f64 %fd4268, %fd4268, 0.01;
	// end inline asm
	// begin inline asm
	add.f64 %fd4266, %fd4266, 0.01;
	// end inline asm
	// begin inline asm
	add.f64 %fd4268, %fd4268, 0.01;
	// end inline asm
	// begin inline asm
	add.f64 %fd4266, %fd4266, 0.01;
	// end inline asm
	// begin inline asm
	add.f64 %fd4268, %fd4268, 0.01;
	// end inline asm
	// begin inline asm
	add.f64 %fd4266, %fd4266, 0.01;
	// end inline asm
	// begin inline asm
	add.f64 %fd4268, %fd4268, 0.01;
	// end inline asm
	// begin inline asm
	add.f64 %fd4266, %fd4266, 0.01;
	// end inline asm
	// begin inline asm
	add.f64 %fd4268, %fd4268, 0.01;
	// end inline asm
	// begin inline asm
	add.f64 %fd4266, %fd4266, 0.01;
	// end inline asm
	// begin inline asm
	add.f64 %fd4268, %fd4268, 0.01;
	// end inline asm
	// begin inline asm
	add.f64 %fd4266, %fd4266, 0.01;
	// end inline asm
	// begin inline asm
	add.f64 %fd4268, %fd4268, 0.01;
	// end inline asm
	// begin inline asm
	add.f64 %fd4266, %fd4266, 0.01;
	// end inline asm
	// begin inline asm
	add.f64 %fd4268, %fd4268, 0.01;
	// end inline asm
	// begin inline asm
	add.f64 %fd4266, %fd4266, 0.01;
	// end inline asm
	// begin inline asm
	add.f64 %fd4268, %fd4268, 0.01;
	// end inline asm
	// begin inline asm
	add.f64 %fd4266, %fd4266, 0.01;
	// end inline asm
	// begin inline asm
	add.f64 %fd4268, %fd4268, 0.01;
	// end inline asm
	// begin inline asm
	add.f64 %fd4266, %fd4266, 0.01;
	// end inline asm
	// begin inline asm
	add.f64 %fd4268, %fd4268, 0.01;
	// end inline asm
	// begin inline asm
	add.f64 %fd4266, %fd4266, 0.01;
	// end inline asm
	// begin inline asm
	add.f64 %fd4268, %fd4268, 0.01;
	// end inline asm
	// begin inline asm
	add.f64 %fd4266, %fd4266, 0.01;
	// end inline asm
	// begin inline asm
	add.f64 %fd4268, %fd4268, 0.01;
	// end inline asm
	// begin inline asm
	add.f64 %fd4266, %fd4266, 0.01;
	// end inline asm
	// begin inline asm
	add.f64 %fd4268, %fd4268, 0.01;
	// end inline asm
	// begin inline asm
	add.f64 %fd4266, %fd4266, 0.01;
	// end inline asm
	// begin inline asm
	add.f64 %fd4268, %fd4268, 0.01;
	// end inline asm
	// begin inline asm
	add.f64 %fd4266, %fd4266, 0.01;
	// end inline asm
	// begin inline asm
	add.f64 %fd4268, %fd4268, 0.01;
	// end inline asm
	// begin inline asm
	add.f64 %fd4266, %fd4266, 0.01;
	// end inline asm
	// begin inline asm
	add.f64 %fd4268, %fd4268, 0.01;
	// end inline asm
	// begin inline asm
	add.f64 %fd4266, %fd4266, 0.01;
	// end inline asm
	// begin inline asm
	add.f64 %fd4268, %fd4268, 0.01;
	// end inline asm
	mov.f64 	%fd5686, %fd4266;
	// begin inline asm
	add.f64 %fd5686, %fd5686, 0.01;
	// end inline asm
	mov.f64 	%fd5688, %fd4268;
	// begin inline asm
	add.f64 %fd5688, %fd5688, 0.01;
	// end inline asm
	// begin inline asm
	add.f64 %fd5686, %fd5686, 0.01;
	// end inline asm
	// begin inline asm
	add.f64 %fd5688, %fd5688, 0.01;
	// end inline asm
	// begin inline asm
	add.f64 %fd5686, %fd5686, 0.01;
	// end inline asm
	// begin inline asm
	add.f64 %fd5688, %fd5688, 0.01;
	// end inline asm
	// begin inline asm
	add.f64 %fd5686, %fd5686, 0.01;
	// end inline asm
	// begin inline asm
	add.f64 %fd5688, %fd5688, 0.01;
	// end inline asm
	// begin inline asm
	add.f64 %fd5686, %fd5686, 0.01;
	// end inline asm
	// begin inline asm
	add.f64 %fd5688, %fd5688, 0.01;
	// end inline asm
	// begin inline asm
	add.f64 %fd5686, %fd5686, 0.01;
	// end inline asm
	// begin inline asm
	add.f64 %fd5688, %fd5688, 0.01;
	// end inline asm
	// begin inline asm
	add.f64 %fd5686, %fd5686, 0.01;
	// end inline asm
	// begin inline asm
	add.f64 %fd5688, %fd5688, 0.01;
	// end inline asm
	// begin inline asm
	add.f64 %fd5686, %fd5686, 0.01;
	// end inline asm
	// begin inline asm
	add.f64 %fd5688, %fd5688, 0.01;
	// end inline asm
	// begin inline asm
	add.f64 %fd5686, %fd5686, 0.01;
	// end inline asm
	// begin inline asm
	add.f64 %fd5688, %fd5688, 0.01;
	// end inline asm
	// begin inline asm
	add.f64 %fd5686, %fd5686, 0.01;
	// end inline asm
	// begin inline asm
	add.f64 %fd5688, %fd5688, 0.01;
	// end inline asm
	// begin inline asm
	add.f64 %fd5686, %fd5686, 0.01;
	// end inline asm
	// begin inline asm
	add.f64 %fd5688, %fd5688, 0.01;
	// end inline asm
	// begin inline asm
	add.f64 %fd5686, %fd5686, 0.01;
	// end inline asm
	// begin inline asm
	add.f64 %fd5688, %fd5688, 0.01;
	// end inline asm
	// begin inline asm
	add.f64 %fd5686, %fd5686, 0.01;
	// end inline asm
	// begin inline asm
	add.f64 %fd5688, %fd5688, 0.01;
	// end inline asm
	// begin inline asm
	add.f64 %fd5686, %fd5686, 0.01;
	// end inline asm
	// begin inline asm
	add.f64 %fd5688, %fd5688, 0.01;
	// end inline asm
	// begin inline asm
	add.f64 %fd5686, %fd5686, 0.01;
	// end inline asm
	// begin inline asm
	add.f64 %fd5688, %fd5688, 0.01;
	// end inline asm
	// begin inline asm
	add.f64 %fd5686, %fd5686, 0.01;
	// end inline asm
	// begin inline asm
	add.f64 %fd5688, %fd5688, 0.01;
	// end inline asm
	// begin inline asm
	add.f64 %fd5686, %fd5686, 0.01;
	// end inline asm
	// begin inline asm
	add.f64 %fd5688, %fd5688, 0.01;
	// end inline asm
	// begin inline asm
	add.f64 %fd5686, %fd5686, 0.01;
	// end inline asm
	// begin inline asm
	add.f64 %fd5688, %fd5688, 0.01;
	// end inline asm
	// begin inline asm
	add.f64 %fd5686, %fd5686, 0.01;
	// end inline asm
	// begin inline asm
	add.f64 %fd5688, %fd5688, 0.01;
	// end inline asm
	// begin inline asm
	add.f64 %fd5686, %fd5686, 0.01;
	// end inline asm
	// begin inline asm
	add.f64 %fd5688, %fd5688, 0.01;
	// end inline asm
	// begin inline asm
	add.f64 %fd5686, %fd5686, 0.01;
	// end inline asm
	// begin inline asm
	add.f64 %fd5688, %fd5688, 0.01;
	// end inline asm
	// begin inline asm
	add.f64 %fd5686, %fd5686, 0.01;
	// end inline asm
	// begin inline asm
	add.f64 %fd5688, %fd5688, 0.01;
	// end inline asm
	// begin inline asm
	add.f64 %fd5686, %fd5686, 0.01;
	// end inline asm
	// begin inline asm
	add.f64 %fd5688, %fd5688, 0.01;
	// end inline asm
	// begin inline asm
	add.f64 %fd5686, %fd5686, 0.01;
	// end inline asm
	// begin inline asm
	add.f64 %fd5688, %fd5688, 0.01;
	// end inline asm
	// begin inline asm
	add.f64 %fd5686, %fd5686, 0.01;
	// end inline asm
	// begin inline asm
	add.f64 %fd5688, %fd5688, 0.01;
	// end inline asm
	// begin inline asm
	add.f64 %fd5686, %fd5686, 0.01;
	// end inline asm
	// begin inline asm
	add.f64 %fd5688, %fd5688, 0.01;
	// end inline asm
	// begin inline asm
	add.f64 %fd5686, %fd5686, 0.01;
	// end inline asm
	// begin inline asm
	add.f64 %fd5688, %fd5688, 0.01;
	// end inline asm
	// begin inline asm
	add.f64 %fd5686, %fd5686, 0.01;
	// end inline asm
	// begin inline asm
	add.f64 %fd5688, %fd5688, 0.01;
	// end inline asm
	// begin inline asm
	add.f64 %fd5686, %fd5686, 0.01;
	// end inline asm
	// begin inline asm
	add.f64 %fd5688, %fd5688, 0.01;
	// end inline asm
	// begin inline asm
	add.f64 %fd5686, %fd5686, 0.01;
	// end inline asm
	// begin inline asm
	add.f64 %fd5688, %fd5688, 0.01;
	// end inline asm
	// begin inline asm
	add.f64 %fd5686, %fd5686, 0.01;
	// end inline asm
	// begin inline asm
	add.f64 %fd5688, %fd5688, 0.01;
	// end inline asm
	// begin inline asm
	add.f64 %fd5686, %fd5686, 0.01;
	// end inline asm
	// begin inline asm
	add.f64 %fd5688, %fd5688, 0.01;
	// end inline asm
	// begin inline asm
	add.f64 %fd5686, %fd5686, 0.01;
	// end inline asm
	// begin inline asm
	add.f64 %fd5688, %fd5688, 0.01;
	// end inline asm
	// begin inline asm
	add.f64 %fd5686, %fd5686, 0.01;
	// end inline asm
	// begin inline asm
	add.f64 %fd5688, %fd5688, 0.01;
	// end inline asm
	// begin inline asm
	add.f64 %fd5686, %fd5686, 0.01;
	// end inline asm
	// begin inline asm
	add.f64 %fd5688, %fd5688, 0.01;
	// end inline asm
	// begin inline asm
	add.f64 %fd5686, %fd5686, 0.01;
	// end inline asm
	// begin inline asm
	add.f64 %fd5688, %fd5688, 0.01;
	// end inline asm
	// begin inline asm
	add.f64 %fd5686, %fd5686, 0.01;
	// end inline asm
	// begin inline asm
	add.f64 %fd5688, %fd5688, 0.01;
	// end inline asm
	// begin inline asm
	add.f64 %fd5686, %fd5686, 0.01;
	// end inline asm
	// begin inline asm
	add.f64 %fd5688, %fd5688, 0.01;
	// end inline asm
	// begin inline asm
	add.f64 %fd5686, %fd5686, 0.01;
	// end inline asm
	// begin inline asm
	add.f64 %fd5688, %fd5688, 0.01;
	// end inline asm
	// begin inline asm
	add.f64 %fd5686, %fd5686, 0.01;
	// end inline asm
	// begin inline asm
	add.f64 %fd5688, %fd5688, 0.01;
	// end inline asm
	// begin inline asm
	add.f64 %fd5686, %fd5686, 0.01;
	// end inline asm
	// begin inline asm
	add.f64 %fd5688, %fd5688, 0.01;
	// end inline asm
	// begin inline asm
	add.f64 %fd5686, %fd5686, 0.01;
	// end inline asm
	// begin inline asm
	add.f64 %fd5688, %fd5688, 0.01;
	// end inline asm
	// begin inline asm
	add.f64 %fd5686, %fd5686, 0.01;
	// end inline asm
	// begin inline asm
	add.f64 %fd5688, %fd5688, 0.01;
	// end inline asm
	// begin inline asm
	add.f64 %fd5686, %fd5686, 0.01;
	// end inline asm
	// begin inline asm
	add.f64 %fd5688, %fd5688, 0.01;
	// end inline asm
	// begin inline asm
	add.f64 %fd5686, %fd5686, 0.01;
	// end inline asm
	// begin inline asm
	add.f64 %fd5688, %fd5688, 0.01;
	// end inline asm
	// begin inline asm
	add.f64 %fd5686, %fd5686, 0.01;
	// end inline asm
	// begin inline asm
	add.f64 %fd5688, %fd5688, 0.01;
	// end inline asm
	// begin inline asm
	add.f64 %fd5686, %fd5686, 0.01;
	// end inline asm
	// begin inline asm
	add.f64 %fd5688, %fd5688, 0.01;
	// end inline asm
	// begin inline asm
	add.f64 %fd5686, %fd5686, 0.01;
	// end inline asm
	// begin inline asm
	add.f64 %fd5688, %fd5688, 0.01;
	// end inline asm
	// begin inline asm
	add.f64 %fd5686, %fd5686, 0.01;
	// end inline asm
	// begin inline asm
	add.f64 %fd5688, %fd5688, 0.01;
	// end inline asm
	// begin inline asm
	add.f64 %fd5686, %fd5686, 0.01;
	// end inline asm
	// begin inline asm
	add.f64 %fd5688, %fd5688, 0.01;
	// end inline asm
	// begin inline asm
	add.f64 %fd5686, %fd5686, 0.01;
	// end inline asm
	// begin inline asm
	add.f64 %fd5688, %fd5688, 0.01;
	// end inline asm
	// begin inline asm
	add.f64 %fd5686, %fd5686, 0.01;
	// end inline asm
	// begin inline asm
	add.f64 %fd5688, %fd5688, 0.01;
	// end inline asm
	// begin inline asm
	add.f64 %fd5686, %fd5686, 0.01;
	// end inline asm
	// begin inline asm
	add.f64 %fd5688, %fd5688, 0.01;
	// end inline asm
	// begin inline asm
	add.f64 %fd5686, %fd5686, 0.01;
	// end inline asm
	// begin inline asm
	add.f64 %fd5688, %fd5688, 0.01;
	// end inline asm
	// begin inline asm
	add.f64 %fd5686, %fd5686, 0.01;
	// end inline asm
	// begin inline asm
	add.f64 %fd5688, %fd5688, 0.01;
	// end inline asm
	// begin inline asm
	add.f64 %fd5686, %fd5686, 0.01;
	// end inline asm
	// begin inline asm
	add.f64 %fd5688, %fd5688, 0.01;
	// end inline asm
	// begin inline asm
	add.f64 %fd5686, %fd5686, 0.01;
	// end inline asm
	// begin inline asm
	add.f64 %fd5688, %fd5688, 0.01;
	// end inline asm
	// begin inline asm
	add.f64 %fd5686, %fd5686, 0.01;
	// end inline asm
	// begin inline asm
	add.f64 %fd5688, %fd5688, 0.01;
	// end inline asm
	// begin inline asm
	add.f64 %fd5686, %fd5686, 0.01;
	// end inline asm
	// begin inline asm
	add.f64 %fd5688, %fd5688, 0.01;
	// end inline asm
	// begin inline asm
	add.f64 %fd5686, %fd5686, 0.01;
	// end inline asm
	// begin inline asm
	add.f64 %fd5688, %fd5688, 0.01;
	// end inline asm
	// begin inline asm
	add.f64 %fd5686, %fd5686, 0.01;
	// end inline asm
	// begin inline asm
	add.f64 %fd5688, %fd5688, 0.01;
	// end inline asm
	// begin inline asm
	add.f64 %fd5686, %fd5686, 0.01;
	// end inline asm
	// begin inline asm
	add.f64 %fd5688, %fd5688, 0.01;
	// end inline asm
	// begin inline asm
	add.f64 %fd5686, %fd5686, 0.01;
	// end inline asm
	// begin inline asm
	add.f64 %fd5688, %fd5688, 0.01;
	// end inline asm
	// begin inline asm
	add.f64 %fd5686, %fd5686, 0.01;
	// end inline asm
	// begin inline asm
	add.f64 %fd5688, %fd5688, 0.01;
	// end inline asm
	// begin inline asm
	add.f64 %fd5686, %fd5686, 0.01;
	// end inline asm
	// begin inline asm
	add.f64 %fd5688, %fd5688, 0.01;
	// end inline asm
	// begin inline asm
	add.f64 %fd5686, %fd5686, 0.01;
	// end inline asm
	// begin inline asm
	add.f64 %fd5688, %fd5688, 0.01;
	// end inline asm
	// begin inline asm
	add.f64 %fd5686, %fd5686, 0.01;
	// end inline asm
	// begin inline asm
	add.f64 %fd5688, %fd5688, 0.01;
	// end inline asm
	// begin inline asm
	add.f64 %fd5686, %fd5686, 0.01;
	// end inline asm
	// begin inline asm
	add.f64 %fd5688, %fd5688, 0.01;
	// end inline asm
	// begin inline asm
	add.f64 %fd5686, %fd5686, 0.01;
	// end inline asm
	// begin inline asm
	add.f64 %fd5688, %fd5688, 0.01;
	// end inline asm
	// begin inline asm
	add.f64 %fd5686, %fd5686, 0.01;
	// end inline asm
	// begin inline asm
	add.f64 %fd5688, %fd5688, 0.01;
	// end inline asm
	// begin inline asm
	add.f64 %fd5686, %fd5686, 0.01;
	// end inline asm
	// begin inline asm
	add.f64 %fd5688, %fd5688, 0.01;
	// end inline asm
	// begin inline asm
	add.f64 %fd5686, %fd5686, 0.01;
	// end inline asm
	// begin inline asm
	add.f64 %fd5688, %fd5688, 0.01;
	// end inline asm
	// begin inline asm
	add.f64 %fd5686, %fd5686, 0.01;
	// end inline asm
	// begin inline asm
	add.f64 %fd5688, %fd5688, 0.01;
	// end inline asm
	// begin inline asm
	add.f64 %fd5686, %fd5686, 0.01;
	// end inline asm
	// begin inline asm
	add.f64 %fd5688, %fd5688, 0.01;
	// end inline asm
	// begin inline asm
	add.f64 %fd5686, %fd5686, 0.01;
	// end inline asm
	// begin inline asm
	add.f64 %fd5688, %fd5688, 0.01;
	// end inline asm
	// begin inline asm
	add.f64 %fd5686, %fd5686, 0.01;
	// end inline asm
	// begin inline asm
	add.f64 %fd5688, %fd5688, 0.01;
	// end inline asm
	// begin inline asm
	add.f64 %fd5686, %fd5686, 0.01;
	// end inline asm
	// begin inline asm
	add.f64 %fd5688, %fd5688, 0.01;
	// end inline asm
	// begin inline asm
	add.f64 %fd5686, %fd5686, 0.01;
	// end inline asm
	// begin inline asm
	add.f64 %fd5688, %fd5688, 0.01;
	// end inline asm
	// begin inline asm
	add.f64 %fd5686, %fd5686, 0.01;
	// end inline asm
	// begin inline asm
	add.f64 %fd5688, %fd5688, 0.01;
	// end inline asm
	// begin inline asm
	add.f64 %fd5686, %fd5686, 0.01;
	// end inline asm
	// begin inline asm
	add.f64 %fd5688, %fd5688, 0.01;
	// end inline asm
	// begin inline asm
	add.f64 %fd5686, %fd5686, 0.01;
	// end inline asm
	// begin inline asm
	add.f64 %fd5688, %fd5688, 0.01;
	// end inline asm
	// begin inline asm
	add.f64 %fd5686, %fd5686, 0.01;
	// end inline asm
	// begin inline asm
	add.f64 %fd5688, %fd5688, 0.01;
	// end inline asm
	// begin inline asm
	add.f64 %fd5686, %fd5686, 0.01;
	// end inline asm
	// begin inline asm
	add.f64 %fd5688, %fd5688, 0.01;
	// end inline asm
	// begin inline asm
	add.f64 %fd5686, %fd5686, 0.01;
	// end inline asm
	// begin inline asm
	add.f64 %fd5688, %fd5688, 0.01;
	// end inline asm
	// begin inline asm
	add.f64 %fd5686, %fd5686, 0.01;
	// end inline asm
	// begin inline asm
	add.f64 %fd5688, %fd5688, 0.01;
	// end inline asm
	// begin inline asm
	add.f64 %fd5686, %fd5686, 0.01;
	// end inline asm
	// begin inline asm
	add.f64 %fd5688, %fd5688, 0.01;
	// end inline asm
	// begin inline asm
	add.f64 %fd5686, %fd5686, 0.01;
	// end inline asm
	// begin inline asm
	add.f64 %fd5688, %fd5688, 0.01;
	// end inline asm
	// begin inline asm
	add.f64 %fd5686, %fd5686, 0.01;
	// end inline asm
	// begin inline asm
	add.f64 %fd5688, %fd5688, 0.01;
	// end inline asm
	// begin inline asm
	add.f64 %fd5686, %fd5686, 0.01;
	// end inline asm
	// begin inline asm
	add.f64 %fd5688, %fd5688, 0.01;
	// end inline asm
	// begin inline asm
	add.f64 %fd5686, %fd5686, 0.01;
	// end inline asm
	// begin inline asm
	add.f64 %fd5688, %fd5688, 0.01;
	// end inline asm
	// begin inline asm
	add.f64 %fd5686, %fd5686, 0.01;
	// end inline asm
	// begin inline asm
	add.f64 %fd5688, %fd5688, 0.01;
	// end inline asm
	// begin inline asm
	add.f64 %fd5686, %fd5686, 0.01;
	// end inline asm
	// begin inline asm
	add.f64 %fd5688, %fd5688, 0.01;
	// end inline asm
	// begin inline asm
	add.f64 %fd5686, %fd5686, 0.01;
	// end inline asm
	// begin inline asm
	add.f64 %fd5688, %fd5688, 0.01;
	// end inline asm
	// begin inline asm
	add.f64 %fd5686, %fd5686, 0.01;
	// end inline asm
	// begin inline asm
	add.f64 %fd5688, %fd5688, 0.01;
	// end inline asm
	// begin inline asm
	add.f64 %fd5686, %fd5686, 0.01;
	// end inline asm
	// begin inline asm
	add.f64 %fd5688, %fd5688, 0.01;
	// end inline asm
	// begin inline asm
	add.f64 %fd5686, %fd5686, 0.01;
	// end inline asm
	// begin inline asm
	add.f64 %fd5688, %fd5688, 0.01;
	// end inline asm
	// begin inline asm
	add.f64 %fd5686, %fd5686, 0.01;
	// end inline asm
	// begin inline asm
	add.f64 %fd5688, %fd5688, 0.01;
	// end inline asm
	// begin inline asm
	add.f64 %fd5686, %fd5686, 0.01;
	// end inline asm
	// begin inline asm
	add.f64 %fd5688, %fd5688, 0.01;
	// end inline asm
	// begin inline asm
	add.f64 %fd5686, %fd5686, 0.01;
	// end inline asm
	// begin inline asm
	add.f64 %fd5688, %fd5688, 0.01;
	// end inline asm
	// begin inline asm
	add.f64 %fd5686, %fd5686, 0.01;
	// end inline asm
	// begin inline asm
	add.f64 %fd5688, %fd5688, 0.01;
	// end inline asm
	// begin inline asm
	add.f64 %fd5686, %fd5686, 0.01;
	// end inline asm
	// begin inline asm
	add.f64 %fd5688, %fd5688, 0.01;
	// end inline asm
	// begin inline asm
	add.f64 %fd5686, %fd5686, 0.01;
	// end inline asm
	// begin inline asm
	add.f64 %fd5688, %fd5688, 0.01;
	// end inline asm
	// begin inline asm
	add.f64 %fd5686, %fd5686, 0.01;
	// end inline asm
	// begin inline asm
	add.f64 %fd5688, %fd5688, 0.01;
	// end inline asm
	// begin inline asm
	add.f64 %fd5686, %fd5686, 0.01;
	// end inline asm
	// begin inline asm
	add.f64 %fd5688, %fd5688, 0.01;
	// end inline asm
	// begin inline asm
	add.f64 %fd5686, %fd5686, 0.01;
	// end inline asm
	// begin inline asm
	add.f64 %fd5688, %fd5688, 0.01;
	// end inline asm
	// begin inline asm
	add.f64 %fd5686, %fd5686, 0.01;
	// end inline asm
	// begin inline asm
	add.f64 %fd5688, %fd5688, 0.01;
	// end inline asm
	// begin inline asm
	add.f64 %fd5686, %fd5686, 0.01;
	// end inline asm
	// begin inline asm
	add.f64 %fd5688, %fd5688, 0.01;
	// end inline asm
	// begin inline asm
	add.f64 %fd5686, %fd5686, 0.01;
	// end inline asm
	// begin inline asm
	add.f64 %fd5688, %fd5688, 0.01;
	// end inline asm
	// begin inline asm
	add.f64 %fd5686, %fd5686, 0.01;
	// end inline asm
	// begin inline asm
	add.f64 %fd5688, %fd5688, 0.01;
	// end inline asm
	// begin inline asm
	add.f64 %fd5686, %fd5686, 0.01;
	// end inline asm
	// begin inline asm
	add.f64 %fd5688, %fd5688, 0.01;
	// end inline asm
	// begin inline asm
	add.f64 %fd5686, %fd5686, 0.01;
	// end inline asm
	// begin inline asm
	add.f64 %fd5688, %fd5688, 0.01;
	// end inline asm
	// begin inline asm
	add.f64 %fd5686, %fd5686, 0.01;
	// end inline asm
	// begin inline asm
	add.f64 %fd5688, %fd5688, 0.01;
	// end inline asm
	// begin inline asm
	add.f64 %fd5686, %fd5686, 0.01;
	// end inline asm
	// begin inline asm
	add.f64 %fd5688, %fd5688, 0.01;
	// end inline asm
	// begin inline asm
	add.f64 %fd5686, %fd5686, 0.01;
	// end inline asm
	// begin inline asm
	add.f64 %fd5688, %fd5688, 0.01;
	// end inline asm
	// begin inline asm
	add.f64 %fd5686, %fd5686, 0.01;
	// end inline asm
	// begin inline asm
	add.f64 %fd5688, %fd5688, 0.01;
	// end inline asm
	// begin inline asm
	add.f64 %fd5686, %fd5686, 0.01;
	// end inline asm
	// begin inline asm
	add.f64 %fd5688, %fd5688, 0.01;
	// end inline asm
	// begin inline asm
	add.f64 %fd5686, %fd5686, 0.01;
	// end inline asm
	// begin inline asm
	add.f64 %fd5688, %fd5688, 0.01;
	// end inline asm
	// begin inline asm
	add.f64 %fd5686, %fd5686, 0.01;
	// end inline asm
	// begin inline asm
	add.f64 %fd5688, %fd5688, 0.01;
	// end inline asm
	// begin inline asm
	add.f64 %fd5686, %fd5686, 0.01;
	// end inline asm
	// begin inline asm
	add.f64 %fd5688, %fd5688, 0.01;
	// end inline asm
	// begin inline asm
	add.f64 %fd5686, %fd5686, 0.01;
	// end inline asm
	// begin inline asm
	add.f64 %fd5688, %fd5688, 0.01;
	// end inline asm
	// begin inline asm
	add.f64 %fd5686, %fd5686, 0.01;
	// end inline asm
	// begin inline asm
	add.f64 %fd5688, %fd5688, 0.01;
	// end inline asm
	// begin inline asm
	add.f64 %fd5686, %fd5686, 0.01;
	// end inline asm
	// begin inline asm
	add.f64 %fd5688, %fd5688, 0.01;
	// end inline asm
	// begin inline asm
	add.f64 %fd5686, %fd5686, 0.01;
	// end inline asm
	// begin inline asm
	add.f64 %fd5688, %fd5688, 0.01;
	// end inline asm
	// begin inline asm
	add.f64 %fd5686, %fd5686, 0.01;
	// end inline asm
	// begin inline asm
	add.f64 %fd5688, %fd5688, 0.01;
	// end inline asm
	// begin inline asm
	add.f64 %fd5686, %fd5686, 0.01;
	// end inline asm
	// begin inline asm
	add.f64 %fd5688, %fd5688, 0.01;
	// end inline asm
	// begin inline asm
	add.f64 %fd5686, %fd5686, 0.01;
	// end inline asm
	// begin inline asm
	add.f64 %fd5688, %fd5688, 0.01;
	// end inline asm
	// begin inline asm
	add.f64 %fd5686, %fd5686, 0.01;
	// end inline asm
	// begin inline asm
	add.f64 %fd5688, %fd5688, 0.01;
	// end inline asm
	// begin inline asm
	add.f64 %fd5686, %fd5686, 0.01;
	// end inline asm
	// begin inline asm
	add.f64 %fd5688, %fd5688, 0.01;
	// end inline asm
	// begin inline asm
	add.f64 %fd5686, %fd5686, 0.01;
	// end inline asm
	// begin inline asm
	add.f64 %fd5688, %fd5688, 0.01;
	// end inline asm
	// begin inline asm
	add.f64 %fd5686, %fd5686, 0.01;
	// end inline asm
	// begin inline asm
	add.f64 %fd5688, %fd5688, 0.01;
	// end inline asm
	// begin inline asm
	add.f64 %fd5686, %fd5686, 0.01;
	// end inline asm
	// begin inline asm
	add.f64 %fd5688, %fd5688, 0.01;
	// end inline asm
	// begin inline asm
	add.f64 %fd5686, %fd5686, 0.01;
	// end inline asm
	// begin inline asm
	add.f64 %fd5688, %fd5688, 0.01;
	// end inline asm
	// begin inline asm
	add.f64 %fd5686, %fd5686, 0.01;
	// end inline asm
	// begin inline asm
	add.f64 %fd5688, %fd5688, 0.01;
	// end inline asm
	// begin inline asm
	add.f64 %fd5686, %fd5686, 0.01;
	// end inline asm
	// begin inline asm
	add.f64 %fd5688, %fd5688, 0.01;
	// end inline asm
	// begin inline asm
	add.f64 %fd5686, %fd5686, 0.01;
	// end inline asm
	// begin inline asm
	add.f64 %fd5688, %fd5688, 0.01;
	// end inline asm
	// begin inline asm
	add.f64 %fd5686, %fd5686, 0.01;
	// end inline asm
	// begin inline asm
	add.f64 %fd5688, %fd5688, 0.01;
	// end inline asm
	// begin inline asm
	add.f64 %fd5686, %fd5686, 0.01;
	// end inline asm
	// begin inline asm
	add.f64 %fd5688, %fd5688, 0.01;
	// end inline asm
	// begin inline asm
	add.f64 %fd5686, %fd5686, 0.01;
	// end inline asm
	// begin inline asm
	add.f64 %fd5688, %fd5688, 0.01;
	// end inline asm
	// begin inline asm
	add.f64 %fd5686, %fd5686, 0.01;
	// end inline asm
	// begin inline asm
	add.f64 %fd5688, %fd5688, 0.01;
	// end inline asm
	// begin inline asm
	add.f64 %fd5686, %fd5686, 0.01;
	// end inline asm
	// begin inline asm
	add.f64 %fd5688, %fd5688, 0.01;
	// end inline asm
	// begin inline asm
	add.f64 %fd5686, %fd5686, 0.01;
	// end inline asm
	// begin inline asm
	add.f64 %fd5688, %fd5688, 0.01;
	// end inline asm
	// begin inline asm
	add.f64 %fd5686, %fd5686, 0.01;
	// end inline asm
	// begin inline asm
	add.f64 %fd5688, %fd5688, 0.01;
	// end inline asm
	// begin inline asm
	add.f64 %fd5686, %fd5686, 0.01;
	// end inline asm
	// begin inline asm
	add.f64 %fd5688, %fd5688, 0.01;
	// end inline asm
	// begin inline asm
	add.f64 %fd5686, %fd5686, 0.01;
	// end inline asm
	// begin inline asm
	add.f64 %fd5688, %fd5688, 0.01;
	// end inline asm
	// begin inline asm
	add.f64 %fd5686, %fd5686, 0.01;
	// end inline asm
	// begin inline asm
	add.f64 %fd5688, %fd5688, 0.01;
	// end inline asm
	// begin inline asm
	add.f64 %fd5686, %fd5686, 0.01;
	// end inline asm
	// begin inline asm
	add.f64 %fd5688, %fd5688, 0.01;
	// end inline asm
	// begin inline asm
	add.f64 %fd5686, %fd5686, 0.01;
	// end inline asm
	// begin inline asm
	add.f64 %fd5688, %fd5688, 0.01;
	// end inline asm
	// begin inline asm
	add.f64 %fd5686, %fd5686, 0.01;
	// end inline asm
	// begin inline asm
	add.f64 %fd5688, %fd5688, 0.01;
	// end inline asm
	// begin inline asm
	add.f64 %fd5686, %fd5686, 0.01;
	// end inline asm
	// begin inline asm
	add.f64 %fd5688, %fd5688, 0.01;
	// end inline asm
	// begin inline asm
	add.f64 %fd5686, %fd5686, 0.01;
	// end inline asm
	// begin inline asm
	add.f64 %fd5688, %fd5688, 0.01;
	// end inline asm
	// begin inline asm
	add.f64 %fd5686, %fd5686, 0.01;
	// end inline asm
	// begin inline asm
	add.f64 %fd5688, %fd5688, 0.01;
	// end inline asm
	// begin inline asm
	add.f64 %fd5686, %fd5686, 0.01;
	// end inline asm
	// begin inline asm
	add.f64 %fd5688, %fd5688, 0.01;
	// end inline asm
	// begin inline asm
	add.f64 %fd5686, %fd5686, 0.01;
	// end inline asm
	// begin inline asm
	add.f64 %fd5688, %fd5688, 0.01;
	// end inline asm
	// begin inline asm
	add.f64 %fd5686, %fd5686, 0.01;
	// end inline asm
	// begin inline asm
	add.f64 %fd5688, %fd5688, 0.01;
	// end inline asm
	// begin inline asm
	add.f64 %fd5686, %fd5686, 0.01;
	// end inline asm
	// begin inline asm
	add.f64 %fd5688, %fd5688, 0.01;
	// end inline asm
	// begin inline asm
	add.f64 %fd5686, %fd5686, 0.01;
	// end inline asm
	// begin inline asm
	add.f64 %fd5688, %fd5688, 0.01;
	// end inline asm
	// begin inline asm
	add.f64 %fd5686, %fd5686, 0.01;
	// end inline asm
	// begin inline asm
	add.f64 %fd5688, %fd5688, 0.01;
	// end inline asm
	// begin inline asm
	add.f64 %fd5686, %fd5686, 0.01;
	// end inline asm
	// begin inline asm
	add.f64 %fd5688, %fd5688, 0.01;
	// end inline asm
	// begin inline asm
	add.f64 %fd5686, %fd5686, 0.01;
	// end inline asm
	// begin inline asm
	add.f64 %fd5688, %fd5688, 0.01;
	// end inline asm
	// begin inline asm
	add.f64 %fd5686, %fd5686, 0.01;
	// end inline asm
	// begin inline asm
	add.f64 %fd5688, %fd5688, 0.01;
	// end inline asm
	// begin inline asm
	add.f64 %fd5686, %fd5686, 0.01;
	// end inline asm
	// begin inline asm
	add.f64 %fd5688, %fd5688, 0.01;
	// end inline asm
	// begin inline asm
	add.f64 %fd5686, %fd5686, 0.01;
	// end inline asm
	// begin inline asm
	add.f64 %fd5688, %fd5688, 0.01;
	// end inline asm
	// begin inline asm
	add.f64 %fd5686, %fd5686, 0.01;
	// end inline asm
	// begin inline asm
	add.f64 %fd5688, %fd5688, 0.01;
	// end inline asm
	// begin inline asm
	add.f64 %fd5686, %fd5686, 0.01;
	// end inline asm
	// begin inline asm
	add.f64 %fd5688, %fd5688, 0.01;
	// end inline asm
	// begin inline asm
	add.f64 %fd5686, %fd5686, 0.01;
	// end inline asm
	// begin inline asm
	add.f64 %fd5688, %fd5688, 0.01;
	// end inline asm
	// begin inline asm
	add.f64 %fd5686, %fd5686, 0.01;
	// end inline asm
	// begin inline asm
	add.f64 %fd5688, %fd5688, 0.01;
	// end inline asm
	// begin inline asm
	add.f64 %fd5686, %fd5686, 0.01;
	// end inline asm
	// begin inline asm
	add.f64 %fd5688, %fd5688, 0.01;
	// end inline asm
	// begin inline asm
	add.f64 %fd5686, %fd5686, 0.01;
	// end inline asm
	// begin inline asm
	add.f64 %fd5688, %fd5688, 0.01;
	// end inline asm
	// begin inline asm
	add.f64 %fd5686, %fd5686, 0.01;
	// end inline asm
	// begin inline asm
	add.f64 %fd5688, %fd5688, 0.01;
	// end inline asm
	// begin inline asm
	add.f64 %fd5686, %fd5686, 0.01;
	// end inline asm
	// begin inline asm
	add.f64 %fd5688, %fd5688, 0.01;
	// end inline asm
	// begin inline asm
	add.f64 %fd5686, %fd5686, 0.01;
	// end inline asm
	// begin inline asm
	add.f64 %fd5688, %fd5688, 0.01;
	// end inline asm
	// begin inline asm
	add.f64 %fd5686, %fd5686, 0.01;
	// end inline asm
	// begin inline asm
	add.f64 %fd5688, %fd5688, 0.01;
	// end inline asm
	// begin inline asm
	add.f64 %fd5686, %fd5686, 0.01;
	// end inline asm
	// begin inline asm
	add.f64 %fd5688, %fd5688, 0.01;
	// end inline asm
	// begin inline asm
	add.f64 %fd5686, %fd5686, 0.01;
	// end inline asm
	// begin inline asm
	add.f64 %fd5688, %fd5688, 0.01;
	// end inline asm
	// begin inline asm
	add.f64 %fd5686, %fd5686, 0.01;
	// end inline asm
	// begin inline asm
	add.f64 %fd5688, %fd5688, 0.01;
	// end inline asm
	// begin inline asm
	add.f64 %fd5686, %fd5686, 0.01;
	// end inline asm
	// begin inline asm
	add.f64 %fd5688, %fd5688, 0.01;
	// end inline asm
	// begin inline asm
	add.f64 %fd5686, %fd5686, 0.01;
	// end inline asm
	// begin inline asm
	add.f64 %fd5688, %fd5688, 0.01;
	// end inline asm
	// begin inline asm
	add.f64 %fd5686, %fd5686, 0.01;
	// end inline asm
	// begin inline asm
	add.f64 %fd5688, %fd5688, 0.01;
	// end inline asm
	// begin inline asm
	add.f64 %fd5686, %fd5686, 0.01;
	// end inline asm
	// begin inline asm
	add.f64 %fd5688, %fd5688, 0.01;
	// end inline asm
	// begin inline asm
	add.f64 %fd5686, %fd5686, 0.01;
	// end inline asm
	// begin inline asm
	add.f64 %fd5688, %fd5688, 0.01;
	// end inline asm
	// begin inline asm
	add.f64 %fd5686, %fd5686, 0.01;
	// end inline asm
	// begin inline asm
	add.f64 %fd5688, %fd5688, 0.01;
	// end inline asm
	// begin inline asm
	add.f64 %fd5686, %fd5686, 0.01;
	// end inline asm
	// begin inline asm
	add.f64 %fd5688, %fd5688, 0.01;
	// end inline asm
	// begin inline asm
	add.f64 %fd5686, %fd5686, 0.01;
	// end inline asm
	// begin inline asm
	add.f64 %fd5688, %fd5688, 0.01;
	// end inline asm
	// begin inline asm
	add.f64 %fd5686, %fd5686, 0.01;
	// end inline asm
	// begin inline asm
	add.f64 %fd5688, %fd5688, 0.01;
	// end inline asm
	// begin inline asm
	add.f64 %fd5686, %fd5686, 0.01;
	// end inline asm
	// begin inline asm
	add.f64 %fd5688, %fd5688, 0.01;
	// end inline asm
	// begin inline asm
	add.f64 %fd5686, %fd5686, 0.01;
	// end inline asm
	// begin inline asm
	add.f64 %fd5688, %fd5688, 0.01;
	// end inline asm
	// begin inline asm
	add.f64 %fd5686, %fd5686, 0.01;
	// end inline asm
	// begin inline asm
	add.f64 %fd5688, %fd5688, 0.01;
	// end inline asm
	// begin inline asm
	add.f64 %fd5686, %fd5686, 0.01;
	// end inline asm
	// begin inline asm
	add.f64 %fd5688, %fd5688, 0.01;
	// end inline asm
	// begin inline asm
	add.f64 %fd5686, %fd5686, 0.01;
	// end inline asm
	// begin inline asm
	add.f64 %fd5688, %fd5688, 0.01;
	// end inline asm
	// begin inline asm
	add.f64 %fd5686, %fd5686, 0.01;
	// end inline asm
	// begin inline asm
	add.f64 %fd5688, %fd5688, 0.01;
	// end inline asm
	// begin inline asm
	add.f64 %fd5686, %fd5686, 0.01;
	// end inline asm
	// begin inline asm
	add.f64 %fd5688, %fd5688, 0.01;
	// end inline asm
	// begin inline asm
	add.f64 %fd5686, %fd5686, 0.01;
	// end inline asm
	// begin inline asm
	add.f64 %fd5688, %fd5688, 0.01;
	// end inline asm
	// begin inline asm
	add.f64 %fd5686, %fd5686, 0.01;
	// end inline asm
	// begin inline asm
	add.f64 %fd5688, %fd5688, 0.01;
	// end inline asm
	// begin inline asm
	add.f64 %fd5686, %fd5686, 0.01;
	// end inline asm
	// begin inline asm
	add.f64 %fd5688, %fd5688, 0.01;
	// end inline asm
	// begin inline asm
	add.f64 %fd5686, %fd5686, 0.01;
	// end inline asm
	// begin inline asm
	add.f64 %fd5688, %fd5688, 0.01;
	// end inline asm
	// begin inline asm
	add.f64 %fd5686, %fd5686, 0.01;
	// end inline asm
	// begin inline asm
	add.f64 %fd5688, %fd5688, 0.01;
	// end inline asm
	// begin inline asm
	add.f64 %fd5686, %fd5686, 0.01;
	// end inline asm
	// begin inline asm
	add.f64 %fd5688, %fd5688, 0.01;
	// end inline asm
	// begin inline asm
	add.f64 %fd5686, %fd5686, 0.01;
	// end inline asm
	// begin inline asm
	add.f64 %fd5688, %fd5688, 0.01;
	// end inline asm
	// begin inline asm
	add.f64 %fd5686, %fd5686, 0.01;
	// end inline asm
	// begin inline asm
	add.f64 %fd5688, %fd5688, 0.01;
	// end inline asm
	// begin inline asm
	add.f64 %fd5686, %fd5686, 0.01;
	// end inline asm
	// begin inline asm
	add.f64 %fd5688, %fd5688, 0.01;
	// end inline asm
	// begin inline asm
	add.f64 %fd5686, %fd5686, 0.01;
	// end inline asm
	// begin inline asm
	add.f64 %fd5688, %fd5688, 0.01;
	// end inline asm
	// begin inline asm
	add.f64 %fd5686, %fd5686, 0.01;
	// end inline asm
	// begin inline asm
	add.f64 %fd5688, %fd5688, 0.01;
	// end inline asm
	// begin inline asm
	add.f64 %fd5686, %fd5686, 0.01;
	// end inline asm
	// begin inline asm
	add.f64 %fd5688, %fd5688, 0.01;
	// end inline asm
	// begin inline asm
	add.f64 %fd5686, %fd5686, 0.01;
	// end inline asm
	// begin inline asm
	add.f64 %fd5688, %fd5688, 0.01;
	// end inline asm
	// begin inline asm
	add.f64 %fd5686, %fd5686, 0.01;
	// end inline asm
	// begin inline asm
	add.f64 %fd5688, %fd5688, 0.01;
	// end inline asm
	// begin inline asm
	add.f64 %fd5686, %fd5686, 0.01;
	// end inline asm
	// begin inline asm
	add.f64 %fd5688, %fd5688, 0.01;
	// end inline asm
	// begin inline asm
	add.f64 %fd5686, %fd5686, 0.01;
	// end inline asm
	// begin inline asm
	add.f64 %fd5688, %fd5688, 0.01;
	// end inline asm
	// begin inline asm
	add.f64 %fd5686, %fd5686, 0.01;
	// end inline asm
	// begin inline asm
	add.f64 %fd5688, %fd5688, 0.01;
	// end inline asm
	// begin inline asm
	add.f64 %fd5686, %fd5686, 0.01;
	// end inline asm
	// begin inline asm
	add.f64 %fd5688, %fd5688, 0.01;
	// end inline asm
	// begin inline asm
	add.f64 %fd5686, %fd5686, 0.01;
	// end inline asm
	// begin inline asm
	add.f64 %fd5688, %fd5688, 0.01;
	// end inline asm
	// begin inline asm
	add.f64 %fd5686, %fd5686, 0.01;
	// end inline asm
	// begin inline asm
	add.f64 %fd5688, %fd5688, 0.01;
	// end inline asm
	// begin inline asm
	add.f64 %fd5686, %fd5686, 0.01;
	// end inline asm
	// begin inline asm
	add.f64 %fd5688, %fd5688, 0.01;
	// end inline asm
	// begin inline asm
	add.f64 %fd5686, %fd5686, 0.01;
	// end inline asm
	// begin inline asm
	add.f64 %fd5688, %fd5688, 0.01;
	// end inline asm
	// begin inline asm
	add.f64 %fd5686, %fd5686, 0.01;
	// end inline asm
	// begin inline asm
	add.f64 %fd5688, %fd5688, 0.01;
	// end inline asm
	// begin inline asm
	add.f64 %fd5686, %fd5686, 0.01;
	// end inline asm
	// begin inline asm
	add.f64 %fd5688, %fd5688, 0.01;
	// end inline asm
	// begin inline asm
	add.f64 %fd5686, %fd5686, 0.01;
	// end inline asm
	// begin inline asm
	add.f64 %fd5688, %fd5688, 0.01;
	// end inline asm
	// begin inline asm
	add.f64 %fd5686, %fd5686, 0.01;
	// end inline asm
	// begin inline asm
	add.f64 %fd5688, %fd5688, 0.01;
	// end inline asm
	// begin inline asm
	add.f64 %fd5686, %fd5686, 0.01;
	// end inline asm
	// begin inline asm
	add.f64 %fd5688, %fd5688, 0.01;
	// end inline asm
	// begin inline asm
	add.f64 %fd5686, %fd5686, 0.01;
	// end inline asm
	// begin inline asm
	add.f64 %fd5688, %fd5688, 0.01;
	// end inline asm
	// begin inline asm
	add.f64 %fd5686, %fd5686, 0.01;
	// end inline asm
	// begin inline asm
	add.f64 %fd5688, %fd5688, 0.01;
	// end inline asm
	// begin inline asm
	add.f64 %fd5686, %fd5686, 0.01;
	// end inline asm
	// begin inline asm
	add.f64 %fd5688, %fd5688, 0.01;
	// end inline asm
	// begin inline asm
	add.f64 %fd5686, %fd5686, 0.01;
	// end inline asm
	// begin inline asm
	add.f64 %fd5688, %fd5688, 0.01;
	// end inline asm
	// begin inline asm
	add.f64 %fd5686, %fd5686, 0.01;
	// end inline asm
	// begin inline asm
	add.f64 %fd5688, %fd5688, 0.01;
	// end inline asm
	// begin inline asm
	add.f64 %fd5686, %fd5686, 0.01;
	// end inline asm
	// begin inline asm
	add.f64 %fd5688, %fd5688, 0.01;
	// end inline asm
	// begin inline asm
	add.f64 %fd5686, %fd5686, 0.01;
	// end inline asm
	// begin inline asm
	add.f64 %fd5688, %fd5688, 0.01;
	// end inline asm
	// begin inline asm
	add.f64 %fd5686, %fd5686, 0.01;
	// end inline asm
	// begin inline asm
	add.f64 %fd5688, %fd5688, 0.01;
	// end inline asm
	// begin inline asm
	add.f64 %fd5686, %fd5686, 0.01;
	// end inline asm
	// begin inline asm
	add.f64 %fd5688, %fd5688, 0.01;
	// end inline asm
	// begin inline asm
	add.f64 %fd5686, %fd5686, 0.01;
	// end inline asm
	// begin inline asm
	add.f64 %fd5688, %fd5688, 0.01;
	// end inline asm
	// begin inline asm
	add.f64 %fd5686, %fd5686, 0.01;
	// end inline asm
	// begin inline asm
	add.f64 %fd5688, %fd5688, 0.01;
	// end inline asm
	// begin inline asm
	add.f64 %fd5686, %fd5686, 0.01;
	// end inline asm
	// begin inline asm
	add.f64 %fd5688, %fd5688, 0.01;
	// end inline asm
	// begin inline asm
	add.f64 %fd5686, %fd5686, 0.01;
	// end inline asm
	// begin inline asm
	add.f64 %fd5688, %fd5688, 0.01;
	// end inline asm
	// begin inline asm
	add.f64 %fd5686, %fd5686, 0.01;
	// end inline asm
	// begin inline asm
	add.f64 %fd5688, %fd5688, 0.01;
	// end inline asm
	// begin inline asm
	add.f64 %fd5686, %fd5686, 0.01;
	// end inline asm
	// begin inline asm
	add.f64 %fd5688, %fd5688, 0.01;
	// end inline asm
	// begin inline asm
	add.f64 %fd5686, %fd5686, 0.01;
	// end inline asm
	// begin inline asm
	add.f64 %fd5688, %fd5688, 0.01;
	// end inline asm
	// begin inline asm
	add.f64 %fd5686, %fd5686, 0.01;
	// end inline asm
	// begin inline asm
	add.f64 %fd5688, %fd5688, 0.01;
	// end inline asm
	// begin inline asm
	add.f64 %fd5686, %fd5686, 0.01;
	// end inline asm
	// begin inline asm
	add.f64 %fd5688, %fd5688, 0.01;
	// end inline asm
	// begin inline asm
	add.f64 %fd5686, %fd5686, 0.01;
	// end inline asm
	// begin inline asm
	add.f64 %fd5688, %fd5688, 0.01;
	// end inline asm
	// begin inline asm
	add.f64 %fd5686, %fd5686, 0.01;
	// end inline asm
	// begin inline asm
	add.f64 %fd5688, %fd5688, 0.01;
	// end inline asm
	// begin inline asm
	add.f64 %fd5686, %fd5686, 0.01;
	// end inline asm
	// begin inline asm
	add.f64 %fd5688, %fd5688, 0.01;
	// end inline asm
	// begin inline asm
	add.f64 %fd5686, %fd5686, 0.01;
	// end inline asm
	// begin inline asm
	add.f64 %fd5688, %fd5688, 0.01;
	// end inline asm
	// begin inline asm
	add.f64 %fd5686, %fd5686, 0.01;
	// end inline asm
	// begin inline asm
	add.f64 %fd5688, %fd5688, 0.01;
	// end inline asm
	// begin inline asm
	add.f64 %fd5686, %fd5686, 0.01;
	// end inline asm
	// begin inline asm
	add.f64 %fd5688, %fd5688, 0.01;
	// end inline asm
	// begin inline asm
	add.f64 %fd5686, %fd5686, 0.01;
	// end inline asm
	// begin inline asm
	add.f64 %fd5688, %fd5688, 0.01;
	// end inline asm
	// begin inline asm
	add.f64 %fd5686, %fd5686, 0.01;
	// end inline asm
	// begin inline asm
	add.f64 %fd5688, %fd5688, 0.01;
	// end inline asm
	// begin inline asm
	add.f64 %fd5686, %fd5686, 0.01;
	// end inline asm
	// begin inline asm
	add.f64 %fd5688, %fd5688, 0.01;
	// end inline asm
	// begin inline asm
	add.f64 %fd5686, %fd5686, 0.01;
	// end inline asm
	// begin inline asm
	add.f64 %fd5688, %fd5688, 0.01;
	// end inline asm
	// begin inline asm
	add.f64 %fd5686, %fd5686, 0.01;
	// end inline asm
	// begin inline asm
	add.f64 %fd5688, %fd5688, 0.01;
	// end inline asm
	// begin inline asm
	add.f64 %fd5686, %fd5686, 0.01;
	// end inline asm
	// begin inline asm
	add.f64 %fd5688, %fd5688, 0.01;
	// end inline asm
	// begin inline asm
	add.f64 %fd5686, %fd5686, 0.01;
	// end inline asm
	// begin inline asm
	add.f64 %fd5688, %fd5688, 0.01;
	// end inline asm
	// begin inline asm
	add.f64 %fd5686, %fd5686, 0.01;
	// end inline asm
	// begin inline asm
	add.f64 %fd5688, %fd5688, 0.01;
	// end inline asm
	// begin inline asm
	add.f64 %fd5686, %fd5686, 0.01;
	// end inline asm
	// begin inline asm
	add.f64 %fd5688, %fd5688, 0.01;
	// end inline asm
	// begin inline asm
	add.f64 %fd5686, %fd5686, 0.01;
	// end inline asm
	// begin inline asm
	add.f64 %fd5688, %fd5688, 0.01;
	// end inline asm
	// begin inline asm
	add.f64 %fd5686, %fd5686, 0.01;
	// end inline asm
	// begin inline asm
	add.f64 %fd5688, %fd5688, 0.01;
	// end inline asm
	// begin inline asm
	add.f64 %fd5686, %fd5686, 0.01;
	// end inline asm
	// begin inline asm
	add.f64 %fd5688, %fd5688, 0.01;
	// end inline asm
	// begin inline asm
	add.f64 %fd5686, %fd5686, 0.01;
	// end inline asm
	// begin inline asm
	add.f64 %fd5688, %fd5688, 0.01;
	// end inline asm
	// begin inline asm
	add.f64 %fd5686, %fd5686, 0.01;
	// end inline asm
	// begin inline asm
	add.f64 %fd5688, %fd5688, 0.01;
	// end inline asm
	// begin inline asm
	add.f64 %fd5686, %fd5686, 0.01;
	// end inline asm
	// begin inline asm
	add.f64 %fd5688, %fd5688, 0.01;
	// end inline asm
	// begin inline asm
	add.f64 %fd5686, %fd5686, 0.01;
	// end inline asm
	// begin inline asm
	add.f64 %fd5688, %fd5688, 0.01;
	// end inline asm
	// begin inline asm
	add.f64 %fd5686, %fd5686, 0.01;
	// end inline asm
	// begin inline asm
	add.f64 %fd5688, %fd5688, 0.01;
	// end inline asm
	// begin inline asm
	add.f64 %fd5686, %fd5686, 0.01;
	// end inline asm
	// begin inline asm
	add.f64 %fd5688, %fd5688, 0.01;
	// end inline asm
	// begin inline asm
	add.f64 %fd5686, %fd5686, 0.01;
	// end inline asm
	// begin inline asm
	add.f64 %fd5688, %fd5688, 0.01;
	// end inline asm
	// begin inline asm
	add.f64 %fd5686, %fd5686, 0.01;
	// end inline asm
	// begin inline asm
	add.f64 %fd5688, %fd5688, 0.01;
	// end inline asm
	// begin inline asm
	add.f64 %fd5686, %fd5686, 0.01;
	// end inline asm
	// begin inline asm
	add.f64 %fd5688, %fd5688, 0.01;
	// end inline asm
	// begin inline asm
	add.f64 %fd5686, %fd5686, 0.01;
	// end inline asm
	// begin inline asm
	add.f64 %fd5688, %fd5688, 0.01;
	// end inline asm
	// begin inline asm
	add.f64 %fd5686, %fd5686, 0.01;
	// end inline asm
	// begin inline asm
	add.f64 %fd5688, %fd5688, 0.01;
	// end inline asm
	// begin inline asm
	add.f64 %fd5686, %fd5686, 0.01;
	// end inline asm
	// begin inline asm
	add.f64 %fd5688, %fd5688, 0.01;
	// end inline asm
	// begin inline asm
	add.f64 %fd5686, %fd5686, 0.01;
	// end inline asm
	// begin inline asm
	add.f64 %fd5688, %fd5688, 0.01;
	// end inline asm
	// begin inline asm
	add.f64 %fd5686, %fd5686, 0.01;
	// end inline asm
	// begin inline asm
	add.f64 %fd5688, %fd5688, 0.01;
	// end inline asm
	// begin inline asm
	add.f64 %fd5686, %fd5686, 0.01;
	// end inline asm
	// begin inline asm
	add.f64 %fd5688, %fd5688, 0.01;
	// end inline asm
	// begin inline asm
	add.f64 %fd5686, %fd5686, 0.01;
	// end inline asm
	// begin inline asm
	add.f64 %fd5688, %fd5688, 0.01;
	// end inline asm
	// begin inline asm
	add.f64 %fd5686, %fd5686, 0.01;
	// end inline asm
	// begin inline asm
	add.f64 %fd5688, %fd5688, 0.01;
	// end inline asm
	// begin inline asm
	add.f64 %fd5686, %fd5686, 0.01;
	// end inline asm
	// begin inline asm
	add.f64 %fd5688, %fd5688, 0.01;
	// end inline asm
	// begin inline asm
	add.f64 %fd5686, %fd5686, 0.01;
	// end inline asm
	// begin inline asm
	add.f64 %fd5688, %fd5688, 0.01;
	// end inline asm
	// begin inline asm
	add.f64 %fd5686, %fd5686, 0.01;
	// end inline asm
	// begin inline asm
	add.f64 %fd5688, %fd5688, 0.01;
	// end inline asm
	// begin inline asm
	add.f64 %fd5686, %fd5686, 0.01;
	// end inline asm
	// begin inline asm
	add.f64 %fd5688, %fd5688, 0.01;
	// end inline asm
	// begin inline asm
	add.f64 %fd5686, %fd5686, 0.01;
	// end inline asm
	// begin inline asm
	add.f64 %fd5688, %fd5688, 0.01;
	// end inline asm
	// begin inline asm
	add.f64 %fd5686, %fd5686, 0.01;
	// end inline asm
	// begin inline asm
	add.f64 %fd5688, %fd5688, 0.01;
	// end inline asm
	// begin inline asm
	add.f64 %fd5686, %fd5686, 0.01;
	// end inline asm
	// begin inline asm
	add.f64 %fd5688, %fd5688, 0.01;
	// end inline asm
	// begin inline asm
	add.f64 %fd5686, %fd5686, 0.01;
	// end inline asm
	// begin inline asm
	add.f64 %fd5688, %fd5688, 0.01;
	// end inline asm
	// begin inline asm
	add.f64 %fd5686, %fd5686, 0.01;
	// end inline asm
	// begin inline asm
	add.f64 %fd5688, %fd5688, 0.01;
	// end inline asm
	// begin inline asm
	add.f64 %fd5686, %fd5686, 0.01;
	// end inline asm
	// begin inline asm
	add.f64 %fd5688, %fd5688, 0.01;
	// end inline asm
	// begin inline asm
	add.f64 %fd5686, %fd5686, 0.01;
	// end inline asm
	// begin inline asm
	add.f64 %fd5688, %fd5688, 0.01;
	// end inline asm
	// begin inline asm
	add.f64 %fd5686, %fd5686, 0.01;
	// end inline asm
	// begin inline asm
	add.f64 %fd5688, %fd5688, 0.01;
	// end inline asm
	// begin inline asm
	add.f64 %fd5686, %fd5686, 0.01;
	// end inline asm
	// begin inline asm
	add.f64 %fd5688, %fd5688, 0.01;
	// end inline asm
	// begin inline asm
	add.f64 %fd5686, %fd5686, 0.01;
	// end inline asm
	// begin inline asm
	add.f64 %fd5688, %fd5688, 0.01;
	// end inline asm
	// begin inline asm
	add.f64 %fd5686, %fd5686, 0.01;
	// end inline asm
	// begin inline asm
	add.f64 %fd5688, %fd5688, 0.01;
	// end inline asm
	// begin inline asm
	add.f64 %fd5686, %fd5686, 0.01;
	// end inline asm
	// begin inline asm
	add.f64 %fd5688, %fd5688, 0.01;
	// end inline asm
	// begin inline asm
	add.f64 %fd5686, %fd5686, 0.01;
	// end inline asm
	// begin inline asm
	add.f64 %fd5688, %fd5688, 0.01;
	// end inline asm
	// begin inline asm
	add.f64 %fd5686, %fd5686, 0.01;
	// end inline asm
	// begin inline asm
	add.f64 %fd5688, %fd5688, 0.01;
	// end inline asm
	// begin inline asm
	add.f64 %fd5686, %fd5686, 0.01;
	// end inline asm
	// begin inline asm
	add.f64 %fd5688, %fd5688, 0.01;
	// end inline asm
	// begin inline asm
	add.f64 %fd5686, %fd5686, 0.01;
	// end inline asm
	// begin inline asm
	add.f64 %fd5688, %fd5688, 0.01;
	// end inline asm
	// begin inline asm
	add.f64 %fd5686, %fd5686, 0.01;
	// end inline asm
	// begin inline asm
	add.f64 %fd5688, %fd5688, 0.01;
	// end inline asm
	// begin inline asm
	add.f64 %fd5686, %fd5686, 0.01;
	// end inline asm
	// begin inline asm
	add.f64 %fd5688, %fd5688, 0.01;
	// end inline asm
	// begin inline asm
	add.f64 %fd5686, %fd5686, 0.01;
	// end inline asm
	// begin inline asm
	add.f64 %fd5688, %fd5688, 0.01;
	// end inline asm
	// begin inline asm
	add.f64 %fd5686, %fd5686, 0.01;
	// end inline asm
	// begin inline asm
	add.f64 %fd5688, %fd5688, 0.01;
	// end inline asm
	// begin inline asm
	add.f64 %fd5686, %fd5686, 0.01;
	// end inline asm
	// begin inline asm
	add.f64 %fd5688, %fd5688, 0.01;
	// end inline asm
	// begin inline asm
	add.f64 %fd5686, %fd5686, 0.01;
	// end inline asm
	// begin inline asm
	add.f64 %fd5688, %fd5688, 0.01;
	// end inline asm
	// begin inline asm
	add.f64 %fd5686, %fd5686, 0.01;
	// end inline asm
	// begin inline asm
	add.f64 %fd5688, %fd5688, 0.01;
	// end inline asm
	// begin inline asm
	add.f64 %fd5686, %fd5686, 0.01;
	// end inline asm
	// begin inline asm
	add.f64 %fd5688, %fd5688, 0.01;
	// end inline asm
	// begin inline asm
	add.f64 %fd5686, %fd5686, 0.01;
	// end inline asm
	// begin inline asm
	add.f64 %fd5688, %fd5688, 0.01;
	// end inline asm
	// begin inline asm
	add.f64 %fd5686, %fd5686, 0.01;
	// end inline asm
	// begin inline asm
	add.f64 %fd5688, %fd5688, 0.01;
	// end inline asm
	// begin inline asm
	add.f64 %fd5686, %fd5686, 0.01;
	// end inline asm
	// begin inline asm
	add.f64 %fd5688, %fd5688, 0.01;
	// end inline asm
	// begin inline asm
	add.f64 %fd5686, %fd5686, 0.01;
	// end inline asm
	// begin inline asm
	add.f64 %fd5688, %fd5688, 0.01;
	// end inline asm
	// begin inline asm
	add.f64 %fd5686, %fd5686, 0.01;
	// end inline asm
	// begin inline asm
	add.f64 %fd5688, %fd5688, 0.01;
	// end inline asm
	// begin inline asm
	add.f64 %fd5686, %fd5686, 0.01;
	// end inline asm
	// begin inline asm
	add.f64 %fd5688, %fd5688, 0.01;
	// end inline asm
	// begin inline asm
	add.f64 %fd5686, %fd5686, 0.01;
	// end inline asm
	// begin inline asm
	add.f64 %fd5688, %fd5688, 0.01;
	// end inline asm
	// begin inline asm
	add.f64 %fd5686, %fd5686, 0.01;
	// end inline asm
	// begin inline asm
	add.f64 %fd5688, %fd5688, 0.01;
	// end inline asm
	// begin inline asm
	add.f64 %fd5686, %fd5686, 0.01;
	// end inline asm
	// begin inline asm
	add.f64 %fd5688, %fd5688, 0.01;
	// end inline asm
	// begin inline asm
	add.f64 %fd5686, %fd5686, 0.01;
	// end inline asm
	// begin inline asm
	add.f64 %fd5688, %fd5688, 0.01;
	// end inline asm
	// begin inline asm
	add.f64 %fd5686, %fd5686, 0.01;
	// end inline asm
	// begin inline asm
	add.f64 %fd5688, %fd5688, 0.01;
	// end inline asm
	// begin inline asm
	add.f64 %fd5686, %fd5686, 0.01;
	// end inline asm
	// begin inline asm
	add.f64 %fd5688, %fd5688, 0.01;
	// end inline asm
	// begin inline asm
	add.f64 %fd5686, %fd5686, 0.01;
	// end inline asm
	// begin inline asm
	add.f64 %fd5688, %fd5688, 0.01;
	// end inline asm
	// begin inline asm
	add.f64 %fd5686, %fd5686, 0.01;
	// end inline asm
	// begin inline asm
	add.f64 %fd5688, %fd5688, 0.01;
	// end inline asm
	// begin inline asm
	add.f64 %fd5686, %fd5686, 0.01;
	// end inline asm
	// begin inline asm
	add.f64 %fd5688, %fd5688, 0.01;
	// end inline asm
	// begin inline asm
	add.f64 %fd5686, %fd5686, 0.01;
	// end inline asm
	// begin inline asm
	add.f64 %fd5688, %fd5688, 0.01;
	// end inline asm
	// begin inline asm
	add.f64 %fd5686, %fd5686, 0.01;
	// end inline asm
	// begin inline asm
	add.f64 %fd5688, %fd5688, 0.01;
	// end inline asm
	// begin inline asm
	add.f64 %fd5686, %fd5686, 0.01;
	// end inline asm
	// begin inline asm
	add.f64 %fd5688, %fd5688, 0.01;
	// end inline asm
	// begin inline asm
	add.f64 %fd5686, %fd5686, 0.01;
	// end inline asm
	// begin inline asm
	add.f64 %fd5688, %fd5688, 0.01;
	// end inline asm
	// begin inline asm
	add.f64 %fd5686, %fd5686, 0.01;
	// end inline asm
	// begin inline asm
	add.f64 %fd5688, %fd5688, 0.01;
	// end inline asm
	// begin inline asm
	add.f64 %fd5686, %fd5686, 0.01;
	// end inline asm
	// begin inline asm
	add.f64 %fd5688, %fd5688, 0.01;
	// end inline asm
	// begin inline asm
	add.f64 %fd5686, %fd5686, 0.01;
	// end inline asm
	// begin inline asm
	add.f64 %fd5688, %fd5688, 0.01;
	// end inline asm
	// begin inline asm
	add.f64 %fd5686, %fd5686, 0.01;
	// end inline asm
	// begin inline asm
	add.f64 %fd5688, %fd5688, 0.01;
	// end inline asm
	// begin inline asm
	add.f64 %fd5686, %fd5686, 0.01;
	// end inline asm
	// begin inline asm
	add.f64 %fd5688, %fd5688, 0.01;
	// end inline asm
	// begin inline asm
	add.f64 %fd5686, %fd5686, 0.01;
	// end inline asm
	// begin inline asm
	add.f64 %fd5688, %fd5688, 0.01;
	// end inline asm
	// begin inline asm
	add.f64 %fd5686, %fd5686, 0.01;
	// end inline asm
	// begin inline asm
	add.f64 %fd5688, %fd5688, 0.01;
	// end inline asm
	// begin inline asm
	add.f64 %fd5686, %fd5686, 0.01;
	// end inline asm
	// begin inline asm
	add.f64 %fd5688, %fd5688, 0.01;
	// end inline asm
	// begin inline asm
	add.f64 %fd5686, %fd5686, 0.01;
	// end inline asm
	// begin inline asm
	add.f64 %fd5688, %fd5688, 0.01;
	// end inline asm
	// begin inline asm
	add.f64 %fd5686, %fd5686, 0.01;
	// end inline asm
	// begin inline asm
	add.f64 %fd5688, %fd5688, 0.01;
	// end inline asm
	// begin inline asm
	add.f64 %fd5686, %fd5686, 0.01;
	// end inline asm
	// begin inline asm
	add.f64 %fd5688, %fd5688, 0.01;
	// end inline asm
	// begin inline asm
	add.f64 %fd5686, %fd5686, 0.01;
	// end inline asm
	// begin inline asm
	add.f64 %fd5688, %fd5688, 0.01;
	// end inline asm
	// begin inline asm
	add.f64 %fd5686, %fd5686, 0.01;
	// end inline asm
	// begin inline asm
	add.f64 %fd5688, %fd5688, 0.01;
	// end inline asm
	// begin inline asm
	add.f64 %fd5686, %fd5686, 0.01;
	// end inline asm
	// begin inline asm
	add.f64 %fd5688, %fd5688, 0.01;
	// end inline asm
	// begin inline asm
	add.f64 %fd5686, %fd5686, 0.01;
	// end inline asm
	// begin inline asm
	add.f64 %fd5688, %fd5688, 0.01;
	// end inline asm
	// begin inline asm
	add.f64 %fd5686, %fd5686, 0.01;
	// end inline asm
	// begin inline asm
	add.f64 %fd5688, %fd5688, 0.01;
	// end inline asm
	// begin inline asm
	add.f64 %fd5686, %fd5686, 0.01;
	// end inline asm
	// begin inline asm
	add.f64 %fd5688, %fd5688, 0.01;
	// end inline asm
	// begin inline asm
	add.f64 %fd5686, %fd5686, 0.01;
	// end inline asm
	// begin inline asm
	add.f64 %fd5688, %fd5688, 0.01;
	// end inline asm
	// begin inline asm
	add.f64 %fd5686, %fd5686, 0.01;
	// end inline asm
	// begin inline asm
	add.f64 %fd5688, %fd5688, 0.01;
	// end inline asm
	// begin inline asm
	add.f64 %fd5686, %fd5686, 0.01;
	// end inline asm
	// begin inline asm
	add.f64 %fd5688, %fd5688, 0.01;
	// end inline asm
	// begin inline asm
	add.f64 %fd5686, %fd5686, 0.01;
	// end inline asm
	// begin inline asm
	add.f64 %fd5688, %fd5688, 0.01;
	// end inline asm
	// begin inline asm
	add.f64 %fd5686, %fd5686, 0.01;
	// end inline asm
	// begin inline asm
	add.f64 %fd5688, %fd5688, 0.01;
	// end inline asm
	// begin inline asm
	add.f64 %fd5686, %fd5686, 0.01;
	// end inline asm
	// begin inline asm
	add.f64 %fd5688, %fd5688, 0.01;
	// end inline asm
	// begin inline asm
	add.f64 %fd5686, %fd5686, 0.01;
	// end inline asm
	// begin inline asm
	add.f64 %fd5688, %fd5688, 0.01;
	// end inline asm
	// begin inline asm
	add.f64 %fd5686, %fd5686, 0.01;
	// end inline asm
	// begin inline asm
	add.f64 %fd5688, %fd5688, 0.01;
	// end inline asm
	// begin inline asm
	add.f64 %fd5686, %fd5686, 0.01;
	// end inline asm
	// begin inline asm
	add.f64 %fd5688, %fd5688, 0.01;
	// end inline asm
	// begin inline asm
	add.f64 %fd5686, %fd5686, 0.01;
	// end inline asm
	// begin inline asm
	add.f64 %fd5688, %fd5688, 0.01;
	// end inline asm
	// begin inline asm
	add.f64 %fd5686, %fd5686, 0.01;
	// end inline asm
	// begin inline asm
	add.f64 %fd5688, %fd5688, 0.01;
	// end inline asm
	// begin inline asm
	add.f64 %fd5686, %fd5686, 0.01;
	// end inline asm
	// begin inline asm
	add.f64 %fd5688, %fd5688, 0.01;
	// end inline asm
	// begin inline asm
	add.f64 %fd5686, %fd5686, 0.01;
	// end inline asm
	// begin inline asm
	add.f64 %fd5688, %fd5688, 0.01;
	// end inline asm
	// begin inline asm
	add.f64 %fd5686, %fd5686, 0.01;
	// end inline asm
	// begin inline asm
	add.f64 %fd5688, %fd5688, 0.01;
	// end inline asm
	// begin inline asm
	add.f64 %fd5686, %fd5686, 0.01;
	// end inline asm
	// begin inline asm
	add.f64 %fd5688, %fd5688, 0.01;
	// end inline asm
	// begin inline asm
	add.f64 %fd5686, %fd5686, 0.01;
	// end inline asm
	// begin inline asm
	add.f64 %fd5688, %fd5688, 0.01;
	// end inline asm
	// begin inline asm
	add.f64 %fd5686, %fd5686, 0.01;
	// end inline asm
	// begin inline asm
	add.f64 %fd5688, %fd5688, 0.01;
	// end inline asm
	// begin inline asm
	add.f64 %fd5686, %fd5686, 0.01;
	// end inline asm
	// begin inline asm
	add.f64 %fd5688, %fd5688, 0.01;
	// end inline asm
	// begin inline asm
	add.f64 %fd5686, %fd5686, 0.01;
	// end inline asm
	// begin inline asm
	add.f64 %fd5688, %fd5688, 0.01;
	// end inline asm
	// begin inline asm
	add.f64 %fd5686, %fd5686, 0.01;
	// end inline asm
	// begin inline asm
	add.f64 %fd5688, %fd5688, 0.01;
	// end inline asm
	mov.f64 	%fd7106, %fd5686;
	// begin inline asm
	add.f64 %fd7106, %fd7106, 0.01;
	// end inline asm
	mov.f64 	%fd7108, %fd5688;
	// begin inline asm
	add.f64 %fd7108, %fd7108, 0.01;
	// end inline asm
	// begin inline asm
	add.f64 %fd7106, %fd7106, 0.01;
	// end inline asm
	// begin inline asm
	add.f64 %fd7108, %fd7108, 0.01;
	// end inline asm
	// begin inline asm
	add.f64 %fd7106, %fd7106, 0.01;
	// end inline asm
	// begin inline asm
	add.f64 %fd7108, %fd7108, 0.01;
	// end inline asm
	// begin inline asm
	add.f64 %fd7106, %fd7106, 0.01;
	// end inline asm
	// begin inline asm
	add.f64 %fd7108, %fd7108, 0.01;
	// end inline asm
	// begin inline asm
	add.f64 %fd7106, %fd7106, 0.01;
	// end inline asm
	// begin inline asm
	add.f64 %fd7108, %fd7108, 0.01;
	// end inline asm
	// begin inline asm
	add.f64 %fd7106, %fd7106, 0.01;
	// end inline asm
	// begin inline asm
	add.f64 %fd7108, %fd7108, 0.01;
	// end inline asm
	// begin inline asm
	add.f64 %fd7106, %fd7106, 0.01;
	// end inline asm
	// begin inline asm
	add.f64 %fd7108, %fd7108, 0.01;
	// end inline asm
	// begin inline asm
	add.f64 %fd7106, %fd7106, 0.01;
	// end inline asm
	// begin inline asm
	add.f64 %fd7108, %fd7108, 0.01;
	// end inline asm
	// begin inline asm
	add.f64 %fd7106, %fd7106, 0.01;
	// end inline asm
	// begin inline asm
	add.f64 %fd7108, %fd7108, 0.01;
	// end inline asm
	// begin inline asm
	add.f64 %fd7106, %fd7106, 0.01;
	// end inline asm
	// begin inline asm
	add.f64 %fd7108, %fd7108, 0.01;
	// end inline asm
	// begin inline asm
	add.f64 %fd7106, %fd7106, 0.01;
	// end inline asm
	// begin inline asm
	add.f64 %fd7108, %fd7108, 0.01;
	// end inline asm
	// begin inline asm
	add.f64 %fd7106, %fd7106, 0.01;
	// end inline asm
	// begin inline asm
	add.f64 %fd7108, %fd7108, 0.01;
	// end inline asm
	// begin inline asm
	add.f64 %fd7106, %fd7106, 0.01;
	// end inline asm
	// begin inline asm
	add.f64 %fd7108, %fd7108, 0.01;
	// end inline asm
	// begin inline asm
	add.f64 %fd7106, %fd7106, 0.01;
	// end inline asm
	// begin inline asm
	add.f64 %fd7108, %fd7108, 0.01;
	// end inline asm
	// begin inline asm
	add.f64 %fd7106, %fd7106, 0.01;
	// end inline asm
	// begin inline asm
	add.f64 %fd7108, %fd7108, 0.01;
	// end inline asm
	// begin inline asm
	add.f64 %fd7106, %fd7106, 0.01;
	// end inline asm
	// begin inline asm
	add.f64 %fd7108, %fd7108, 0.01;
	// end inline asm
	// begin inline asm
	add.f64 %fd7106, %fd7106, 0.01;
	// end inline asm
	// begin inline asm
	add.f64 %fd7108, %fd7108, 0.01;
	// end inline asm
	// begin inline asm
	add.f64 %fd7106, %fd7106, 0.01;
	// end inline asm
	// begin inline asm
	add.f64 %fd7108, %fd7108, 0.01;
	// end inline asm
	// begin inline asm
	add.f64 %fd7106, %fd7106, 0.01;
	// end inline asm
	// begin inline asm
	add.f64 %fd7108, %fd7108, 0.01;
	// end inline asm
	// begin inline asm
	add.f64 %fd7106, %fd7106, 0.01;
	// end inline asm
	// begin inline asm
	add.f64 %fd7108, %fd7108, 0.01;
	// end inline asm
	// begin inline asm
	add.f64 %fd7106, %fd7106, 0.01;
	// end inline asm
	// begin inline asm
	add.f64 %fd7108, %fd7108, 0.01;
	// end inline asm
	// begin inline asm
	add.f64 %fd7106, %fd7106, 0.01;
	// end inline asm
	// begin inline asm
	add.f64 %fd7108, %fd7108, 0.01;
	// end inline asm
	// begin inline asm
	add.f64 %fd7106, %fd7106, 0.01;
	// end inline asm
	// begin inline asm
	add.f64 %fd7108, %fd7108, 0.01;
	// end inline asm
	// begin inline asm
	add.f64 %fd7106, %fd7106, 0.01;
	// end inline asm
	// begin inline asm
	add.f64 %fd7108, %fd7108, 0.01;
	// end inline asm
	// begin inline asm
	add.f64 %fd7106, %fd7106, 0.01;
	// end inline asm
	// begin inline asm
	add.f64 %fd7108, %fd7108, 0.01;
	// end inline asm
	// begin inline asm
	add.f64 %fd7106, %fd7106, 0.01;
	// end inline asm
	// begin inline asm
	add.f64 %fd7108, %fd7108, 0.01;
	// end inline asm
	// begin inline asm
	add.f64 %fd7106, %fd7106, 0.01;
	// end inline asm
	// begin inline asm
	add.f64 %fd7108, %fd7108, 0.01;
	// end inline asm
	// begin inline asm
	add.f64 %fd7106, %fd7106, 0.01;
	// end inline asm
	// begin inline asm
	add.f64 %fd7108, %fd7108, 0.01;
	// end inline asm
	// begin inline asm
	add.f64 %fd7106, %fd7106, 0.01;
	// end inline asm
	// begin inline asm
	add.f64 %fd7108, %fd7108, 0.01;
	// end inline asm
	// begin inline asm
	add.f64 %fd7106, %fd7106, 0.01;
	// end inline asm
	// begin inline asm
	add.f64 %fd7108, %fd7108, 0.01;
	// end inline asm
	// begin inline asm
	add.f64 %fd7106, %fd7106, 0.01;
	// end inline asm
	// begin inline asm
	add.f64 %fd7108, %fd7108, 0.01;
	// end inline asm
	// begin inline asm
	add.f64 %fd7106, %fd7106, 0.01;
	// end inline asm
	// begin inline asm
	add.f64 %fd7108, %fd7108, 0.01;
	// end inline asm
	// begin inline asm
	add.f64 %fd7106, %fd7106, 0.01;
	// end inline asm
	// begin inline asm
	add.f64 %fd7108, %fd7108, 0.01;
	// end inline asm
	// begin inline asm
	add.f64 %fd7106, %fd7106, 0.01;
	// end inline asm
	// begin inline asm
	add.f64 %fd7108, %fd7108, 0.01;
	// end inline asm
	// begin inline asm
	add.f64 %fd7106, %fd7106, 0.01;
	// end inline asm
	// begin inline asm
	add.f64 %fd7108, %fd7108, 0.01;
	// end inline asm
	// begin inline asm
	add.f64 %fd7106, %fd7106, 0.01;
	// end inline asm
	// begin inline asm
	add.f64 %fd7108, %fd7108, 0.01;
	// end inline asm
	// begin inline asm
	add.f64 %fd7106, %fd7106, 0.01;
	// end inline asm
	// begin inline asm
	add.f64 %fd7108, %fd7108, 0.01;
	// end inline asm
	// begin inline asm
	add.f64 %fd7106, %fd7106, 0.01;
	// end inline asm
	// begin inline asm
	add.f64 %fd7108, %fd7108, 0.01;
	// end inline asm
	// begin inline asm
	add.f64 %fd7106, %fd7106, 0.01;
	// end inline asm
	// begin inline asm
	add.f64 %fd7108, %fd7108, 0.01;
	// end inline asm
	// begin inline asm
	add.f64 %fd7106, %fd7106, 0.01;
	// end inline asm
	// begin inline asm
	add.f64 %fd7108, %fd7108, 0.01;
	// end inline asm
	// begin inline asm
	add.f64 %fd7106, %fd7106, 0.01;
	// end inline asm
	// begin inline asm
	add.f64 %fd7108, %fd7108, 0.01;
	// end inline asm
	// begin inline asm
	add.f64 %fd7106, %fd7106, 0.01;
	// end inline asm
	// begin inline asm
	add.f64 %fd7108, %fd7108, 0.01;
	// end inline asm
	// begin inline asm
	add.f64 %fd7106, %fd7106, 0.01;
	// end inline asm
	// begin inline asm
	add.f64 %fd7108, %fd7108, 0.01;
	// end inline asm
	// begin inline asm
	add.f64 %fd7106, %fd7106, 0.01;
	// end inline asm
	// begin inline asm
	add.f64 %fd7108, %fd7108, 0.01;
	// end inline asm
	// begin inline asm
	add.f64 %fd7106, %fd7106, 0.01;
	// end inline asm
	// begin inline asm
	add.f64 %fd7108, %fd7108, 0.01;
	// end inline asm
	// begin inline asm
	add.f64 %fd7106, %fd7106, 0.01;
	// end inline asm
	// begin inline asm
	add.f64 %fd7108, %fd7108, 0.01;
	// end inline asm
	// begin inline asm
	add.f64 %fd7106, %fd7106, 0.01;
	// end inline asm
	// begin inline asm
	add.f64 %fd7108, %fd7108, 0.01;
	// end inline asm
	// begin inline asm
	add.f64 %fd7106, %fd7106, 0.01;
	// end inline asm
	// begin inline asm
	add.f64 %fd7108, %fd7108, 0.01;
	// end inline asm
	// begin inline asm
	add.f64 %fd7106, %fd7106, 0.01;
	// end inline asm
	// begin inline asm
	add.f64 %fd7108, %fd7108, 0.01;
	// end inline asm
	// begin inline asm
	add.f64 %fd7106, %fd7106, 0.01;
	// end inline asm
	// begin inline asm
	add.f64 %fd7108, %fd7108, 0.01;
	// end inline asm
	// begin inline asm
	add.f64 %fd7106, %fd7106, 0.01;
	// end inline asm
	// begin inline asm
	add.f64 %fd7108, %fd7108, 0.01;
	// end inline asm
	// begin inline asm
	add.f64 %fd7106, %fd7106, 0.01;
	// end inline asm
	// begin inline asm
	add.f64 %fd7108, %fd7108, 0.01;
	// end inline asm
	// begin inline asm
	add.f64 %fd7106, %fd7106, 0.01;
	// end inline asm
	// begin inline asm
	add.f64 %fd7108, %fd7108, 0.01;
	// end inline asm
	// begin inline asm
	add.f64 %fd7106, %fd7106, 0.01;
	// end inline asm
	// begin inline asm
	add.f64 %fd7108, %fd7108, 0.01;
	// end inline asm
	// begin inline asm
	add.f64 %fd7106, %fd7106, 0.01;
	// end inline asm
	// begin inline asm
	add.f64 %fd7108, %fd7108, 0.01;
	// end inline asm
	// begin inline asm
	add.f64 %fd7106, %fd7106, 0.01;
	// end inline asm
	// begin inline asm
	add.f64 %fd7108, %fd7108, 0.01;
	// end inline asm
	// begin inline asm
	add.f64 %fd7106, %fd7106, 0.01;
	// end inline asm
	// begin inline asm
	add.f64 %fd7108, %fd7108, 0.01;
	// end inline asm
	// begin inline asm
	add.f64 %fd7106, %fd7106, 0.01;
	// end inline asm
	// begin inline asm
	add.f64 %fd7108, %fd7108, 0.01;
	// end inline asm
	// begin inline asm
	add.f64 %fd7106, %fd7106, 0.01;
	// end inline asm
	// begin inline asm
	add.f64 %fd7108, %fd7108, 0.01;
	// end inline asm
	// begin inline asm
	add.f64 %fd7106, %fd7106, 0.01;
	// end inline asm
	// begin inline asm
	add.f64 %fd7108, %fd7108, 0.01;
	// end inline asm
	// begin inline asm
	add.f64 %fd7106, %fd7106, 0.01;
	// end inline asm
	// begin inline asm
	add.f64 %fd7108, %fd7108, 0.01;
	// end inline asm
	// begin inline asm
	add.f64 %fd7106, %fd7106, 0.01;
	// end inline asm
	// begin inline asm
	add.f64 %fd7108, %fd7108, 0.01;
	// end inline asm
	// begin inline asm
	add.f64 %fd7106, %fd7106, 0.01;
	// end inline asm
	// begin inline asm
	add.f64 %fd7108, %fd7108, 0.01;
	// end inline asm
	// begin inline asm
	add.f64 %fd7106, %fd7106, 0.01;
	// end inline asm
	// begin inline asm
	add.f64 %fd7108, %fd7108, 0.01;
	// end inline asm
	// begin inline asm
	add.f64 %fd7106, %fd7106, 0.01;
	// end inline asm
	// begin inline asm
	add.f64 %fd7108, %fd7108, 0.01;
	// end inline asm
	// begin inline asm
	add.f64 %fd7106, %fd7106, 0.01;
	// end inline asm
	// begin inline asm
	add.f64 %fd7108, %fd7108, 0.01;
	// end inline asm
	// begin inline asm
	add.f64 %fd7106, %fd7106, 0.01;
	// end inline asm
	// begin inline asm
	add.f64 %fd7108, %fd7108, 0.01;
	// end inline asm
	// begin inline asm
	add.f64 %fd7106, %fd7106, 0.01;
	// end inline asm
	// begin inline asm
	add.f64 %fd7108, %fd7108, 0.01;
	// end inline asm
	// begin inline asm
	add.f64 %fd7106, %fd7106, 0.01;
	// end inline asm
	// begin inline asm
	add.f64 %fd7108, %fd7108, 0.01;
	// end inline asm
	// begin inline asm
	add.f64 %fd7106, %fd7106, 0.01;
	// end inline asm
	// begin inline asm
	add.f64 %fd7108, %fd7108, 0.01;
	// end inline asm
	// begin inline asm
	add.f64 %fd7106, %fd7106, 0.01;
	// end inline asm
	// begin inline asm
	add.f64 %fd7108, %fd7108, 0.01;
	// end inline asm
	// begin inline asm
	add.f64 %fd7106, %fd7106, 0.01;
	// end inline asm
	// begin inline asm
	add.f64 %fd7108, %fd7108, 0.01;
	// end inline asm
	// begin inline asm
	add.f64 %fd7106, %fd7106, 0.01;
	// end inline asm
	// begin inline asm
	add.f64 %fd7108, %fd7108, 0.01;
	// end inline asm
	// begin inline asm
	add.f64 %fd7106, %fd7106, 0.01;
	// end inline asm
	// begin inline asm
	add.f64 %fd7108, %fd7108, 0.01;
	// end inline asm
	// begin inline asm
	add.f64 %fd7106, %fd7106, 0.01;
	// end inline asm
	// begin inline asm
	add.f64 %fd7108, %fd7108, 0.01;
	// end inline asm
	// begin inline asm
	add.f64 %fd7106, %fd7106, 0.01;
	// end inline asm
	// begin inline asm
	add.f64 %fd7108, %fd7108, 0.01;
	// end inline asm
	// begin inline asm
	add.f64 %fd7106, %fd7106, 0.01;
	// end inline asm
	// begin inline asm
	add.f64 %fd7108, %fd7108, 0.01;
	// end inline asm
	// begin inline asm
	add.f64 %fd7106, %fd7106, 0.01;
	// end inline asm
	// begin inline asm
	add.f64 %fd7108, %fd7108, 0.01;
	// end inline asm
	// begin inline asm
	add.f64 %fd7106, %fd7106, 0.01;
	// end inline asm
	// begin inline asm
	add.f64 %fd7108, %fd7108, 0.01;
	// end inline asm
	// begin inline asm
	add.f64 %fd7106, %fd7106, 0.01;
	// end inline asm
	// begin inline asm
	add.f64 %fd7108, %fd7108, 0.01;
	// end inline asm
	// begin inline asm
	add.f64 %fd7106, %fd7106, 0.01;
	// end inline asm
	// begin inline asm
	add.f64 %fd7108, %fd7108, 0.01;
	// end inline asm
	// begin inline asm
	add.f64 %fd7106, %fd7106, 0.01;
	// end inline asm
	// begin inline asm
	add.f64 %fd7108, %fd7108, 0.01;
	// end inline asm
	// begin inline asm
	add.f64 %fd7106, %fd7106, 0.01;
	// end inline asm
	// begin inline asm
	add.f64 %fd7108, %fd7108, 0.01;
	// end inline asm
	// begin inline asm
	add.f64 %fd7106, %fd7106, 0.01;
	// end inline asm
	// begin inline asm
	add.f64 %fd7108, %fd7108, 0.01;
	// end inline asm
	// begin inline asm
	add.f64 %fd7106, %fd7106, 0.01;
	// end inline asm
	// begin inline asm
	add.f64 %fd7108, %fd7108, 0.01;
	// end inline asm
	// begin inline asm
	add.f64 %fd7106, %fd7106, 0.01;
	// end inline asm
	// begin inline asm
	add.f64 %fd7108, %fd7108, 0.01;
	// end inline asm
	// begin inline asm
	add.f64 %fd7106, %fd7106, 0.01;
	// end inline asm
	// begin inline asm
	add.f64 %fd7108, %fd7108, 0.01;
	// end inline asm
	// begin inline asm
	add.f64 %fd7106, %fd7106, 0.01;
	// end inline asm
	// begin inline asm
	add.f64 %fd7108, %fd7108, 0.01;
	// end inline asm
	// begin inline asm
	add.f64 %fd7106, %fd7106, 0.01;
	// end inline asm
	// begin inline asm
	add.f64 %fd7108, %fd7108, 0.01;
	// end inline asm
	// begin inline asm
	add.f64 %fd7106, %fd7106, 0.01;
	// end inline asm
	// begin inline asm
	add.f64 %fd7108, %fd7108, 0.01;
	// end inline asm
	// begin inline asm
	add.f64 %fd7106, %fd7106, 0.01;
	// end inline asm
	// begin inline asm
	add.f64 %fd7108, %fd7108, 0.01;
	// end inline asm
	// begin inline asm
	add.f64 %fd7106, %fd7106, 0.01;
	// end inline asm
	// begin inline asm
	add.f64 %fd7108, %fd7108, 0.01;
	// end inline asm
	// begin inline asm
	add.f64 %fd7106, %fd7106, 0.01;
	// end inline asm
	// begin inline asm
	add.f64 %fd7108, %fd7108, 0.01;
	// end inline asm
	// begin inline asm
	add.f64 %fd7106, %fd7106, 0.01;
	// end inline asm
	// begin inline asm
	add.f64 %fd7108, %fd7108, 0.01;
	// end inline asm
	// begin inline asm
	add.f64 %fd7106, %fd7106, 0.01;
	// end inline asm
	// begin inline asm
	add.f64 %fd7108, %fd7108, 0.01;
	// end inline asm
	// begin inline asm
	add.f64 %fd7106, %fd7106, 0.01;
	// end inline asm
	// begin inline asm
	add.f64 %fd7108, %fd7108, 0.01;
	// end inline asm
	// begin inline asm
	add.f64 %fd7106, %fd7106, 0.01;
	// end inline asm
	// begin inline asm
	add.f64 %fd7108, %fd7108, 0.01;
	// end inline asm
	// begin inline asm
	add.f64 %fd7106, %fd7106, 0.01;
	// end inline asm
	// begin inline asm
	add.f64 %fd7108, %fd7108, 0.01;
	// end inline asm
	// begin inline asm
	add.f64 %fd7106, %fd7106, 0.01;
	// end inline asm
	// begin inline asm
	add.f64 %fd7108, %fd7108, 0.01;
	// end inline asm
	// begin inline asm
	add.f64 %fd7106, %fd7106, 0.01;
	// end inline asm
	// begin inline asm
	add.f64 %fd7108, %fd7108, 0.01;
	// end inline asm
	// begin inline asm
	add.f64 %fd7106, %fd7106, 0.01;
	// end inline asm
	// begin inline asm
	add.f64 %fd7108, %fd7108, 0.01;
	// end inline asm
	// begin inline asm
	add.f64 %fd7106, %fd7106, 0.01;
	// end inline asm
	// begin inline asm
	add.f64 %fd7108, %fd7108, 0.01;
	// end inline asm
	// begin inline asm
	add.f64 %fd7106, %fd7106, 0.01;
	// end inline asm
	// begin inline asm
	add.f64 %fd7108, %fd7108, 0.01;
	// end inline asm
	// begin inline asm
	add.f64 %fd7106, %fd7106, 0.01;
	// end inline asm
	// begin inline asm
	add.f64 %fd7108, %fd7108, 0.01;
	// end inline asm
	// begin inline asm
	add.f64 %fd7106, %fd7106, 0.01;
	// end inline asm
	// begin inline asm
	add.f64 %fd7108, %fd7108, 0.01;
	// end inline asm
	// begin inline asm
	add.f64 %fd7106, %fd7106, 0.01;
	// end inline asm
	// begin inline asm
	add.f64 %fd7108, %fd7108, 0.01;
	// end inline asm
	// begin inline asm
	add.f64 %fd7106, %fd7106, 0.01;
	// end inline asm
	// begin inline asm
	add.f64 %fd7108, %fd7108, 0.01;
	// end inline asm
	// begin inline asm
	add.f64 %fd7106, %fd7106, 0.01;
	// end inline asm
	// begin inline asm
	add.f64 %fd7108, %fd7108, 0.01;
	// end inline asm
	// begin inline asm
	add.f64 %fd7106, %fd7106, 0.01;
	// end inline asm
	// begin inline asm
	add.f64 %fd7108, %fd7108, 0.01;
	// end inline asm
	// begin inline asm
	add.f64 %fd7106, %fd7106, 0.01;
	// end inline asm
	// begin inline asm
	add.f64 %fd7108, %fd7108, 0.01;
	// end inline asm
	// begin inline asm
	add.f64 %fd7106, %fd7106, 0.01;
	// end inline asm
	// begin inline asm
	add.f64 %fd7108, %fd7108, 0.01;
	// end inline asm
	// begin inline asm
	add.f64 %fd7106, %fd7106, 0.01;
	// end inline asm
	// begin inline asm
	add.f64 %fd7108, %fd7108, 0.01;
	// end inline asm
	// begin inline asm
	add.f64 %fd7106, %fd7106, 0.01;
	// end inline asm
	// begin inline asm
	add.f64 %fd7108, %fd7108, 0.01;
	// end inline asm
	// begin inline asm
	add.f64 %fd7106, %fd7106, 0.01;
	// end inline asm
	// begin inline asm
	add.f64 %fd7108, %fd7108, 0.01;
	// end inline asm
	// begin inline asm
	add.f64 %fd7106, %fd7106, 0.01;
	// end inline asm
	// begin inline asm
	add.f64 %fd7108, %fd7108, 0.01;
	// end inline asm
	// begin inline asm
	add.f64 %fd7106, %fd7106, 0.01;
	// end inline asm
	// begin inline asm
	add.f64 %fd7108, %fd7108, 0.01;
	// end inline asm
	// begin inline asm
	add.f64 %fd7106, %fd7106, 0.01;
	// end inline asm
	// begin inline asm
	add.f64 %fd7108, %fd7108, 0.01;
	// end inline asm
	// begin inline asm
	add.f64 %fd7106, %fd7106, 0.01;
	// end inline asm
	// begin inline asm
	add.f64 %fd7108, %fd7108, 0.01;
	// end inline asm
	// begin inline asm
	add.f64 %fd7106, %fd7106, 0.01;
	// end inline asm
	// begin inline asm
	add.f64 %fd7108, %fd7108, 0.01;
	// end inline asm
	// begin inline asm
	add.f64 %fd7106, %fd7106, 0.01;
	// end inline asm
	// begin inline asm
	add.f64 %fd7108, %fd7108, 0.01;
	// end inline asm
	// begin inline asm
	add.f64 %fd7106, %fd7106, 0.01;
	// end inline asm
	// begin inline asm
	add.f64 %fd7108, %fd7108, 0.01;
	// end inline asm
	// begin inline asm
	add.f64 %fd7106, %fd7106, 0.01;
	// end inline asm
	// begin inline asm
	add.f64 %fd7108, %fd7108, 0.01;
	// end inline asm
	// begin inline asm
	add.f64 %fd7106, %fd7106, 0.01;
	// end inline asm
	// begin inline asm
	add.f64 %fd7108, %fd7108, 0.01;
	// end inline asm
	// begin inline asm
	add.f64 %fd7106, %fd7106, 0.01;
	// end inline asm
	// begin inline asm
	add.f64 %fd7108, %fd7108, 0.01;
	// end inline asm
	// begin inline asm
	add.f64 %fd7106, %fd7106, 0.01;
	// end inline asm
	// begin inline asm
	add.f64 %fd7108, %fd7108, 0.01;
	// end inline asm
	// begin inline asm
	add.f64 %fd7106, %fd7106, 0.01;
	// end inline asm
	// begin inline asm
	add.f64 %fd7108, %fd7108, 0.01;
	// end inline asm
	// begin inline asm
	add.f64 %fd7106, %fd7106, 0.01;
	// end inline asm
	// begin inline asm
	add.f64 %fd7108, %fd7108, 0.01;
	// end inline asm
	// begin inline asm
	add.f64 %fd7106, %fd7106, 0.01;
	// end inline asm
	// begin inline asm
	add.f64 %fd7108, %fd7108, 0.01;
	// end inline asm
	// begin inline asm
	add.f64 %fd7106, %fd7106, 0.01;
	// end inline asm
	// begin inline asm
	add.f64 %fd7108, %fd7108, 0.01;
	// end inline asm
	// begin inline asm
	add.f64 %fd7106, %fd7106, 0.01;
	// end inline asm
	// begin inline asm
	add.f64 %fd7108, %fd7108, 0.01;
	// end inline asm
	// begin inline asm
	add.f64 %fd7106, %fd7106, 0.01;
	// end inline asm
	// begin inline asm
	add.f64 %fd7108, %fd7108, 0.01;
	// end inline asm
	// begin inline asm
	add.f64 %fd7106, %fd7106, 0.01;
	// end inline asm
	// begin inline asm
	add.f64 %fd7108, %fd7108, 0.01;
	// end inline asm
	// begin inline asm
	add.f64 %fd7106, %fd7106, 0.01;
	// end inline asm
	// begin inline asm
	add.f64 %fd7108, %fd7108, 0.01;
	// end inline asm
	// begin inline asm
	add.f64 %fd7106, %fd7106, 0.01;
	// end inline asm
	// begin inline asm
	add.f64 %fd7108, %fd7108, 0.01;
	// end inline asm
	// begin inline asm
	add.f64 %fd7106, %fd7106, 0.01;
	// end inline asm
	// begin inline asm
	add.f64 %fd7108, %fd7108, 0.01;
	// end inline asm
	// begin inline asm
	add.f64 %fd7106, %fd7106, 0.01;
	// end inline asm
	// begin inline asm
	add.f64 %fd7108, %fd7108, 0.01;
	// end inline asm
	// begin inline asm
	add.f64 %fd7106, %fd7106, 0.01;
	// end inline asm
	// begin inline asm
	add.f64 %fd7108, %fd7108, 0.01;
	// end inline asm
	// begin inline asm
	add.f64 %fd7106, %fd7106, 0.01;
	// end inline asm
	// begin inline asm
	add.f64 %fd7108, %fd7108, 0.01;
	// end inline asm
	// begin inline asm
	add.f64 %fd7106, %fd7106, 0.01;
	// end inline asm
	// begin inline asm
	add.f64 %fd7108, %fd7108, 0.01;
	// end inline asm
	// begin inline asm
	add.f64 %fd7106, %fd7106, 0.01;
	// end inline asm
	// begin inline asm
	add.f64 %fd7108, %fd7108, 0.01;
	// end inline asm
	// begin inline asm
	add.f64 %fd7106, %fd7106, 0.01;
	// end inline asm
	// begin inline asm
	add.f64 %fd7108, %fd7108, 0.01;
	// end inline asm
	// begin inline asm
	add.f64 %fd7106, %fd7106, 0.01;
	// end inline asm
	// begin inline asm
	add.f64 %fd7108, %fd7108, 0.01;
	// end inline asm
	// begin inline asm
	add.f64 %fd7106, %fd7106, 0.01;
	// end inline asm
	// begin inline asm
	add.f64 %fd7108, %fd7108, 0.01;
	// end inline asm
	// begin inline asm
	add.f64 %fd7106, %fd7106, 0.01;
	// end inline asm
	// begin inline asm
	add.f64 %fd7108, %fd7108, 0.01;
	// end inline asm
	// begin inline asm
	add.f64 %fd7106, %fd7106, 0.01;
	// end inline asm
	// begin inline asm
	add.f64 %fd7108, %fd7108, 0.01;
	// end inline asm
	// begin inline asm
	add.f64 %fd7106, %fd7106, 0.01;
	// end inline asm
	// begin inline asm
	add.f64 %fd7108, %fd7108, 0.01;
	// end inline asm
	// begin inline asm
	add.f64 %fd7106, %fd7106, 0.01;
	// end inline asm
	// begin inline asm
	add.f64 %fd7108, %fd7108, 0.01;
	// end inline asm
	// begin inline asm
	add.f64 %fd7106, %fd7106, 0.01;
	// end inline asm
	// begin inline asm
	add.f64 %fd7108, %fd7108, 0.01;
	// end inline asm
	// begin inline asm
	add.f64 %fd7106, %fd7106, 0.01;
	// end inline asm
	// begin inline asm
	add.f64 %fd7108, %fd7108, 0.01;
	// end inline asm
	// begin inline asm
	add.f64 %fd7106, %fd7106, 0.01;
	// end inline asm
	// begin inline asm
	add.f64 %fd7108, %fd7108, 0.01;
	// end inline asm
	// begin inline asm
	add.f64 %fd7106, %fd7106, 0.01;
	// end inline asm
	// begin inline asm
	add.f64 %fd7108, %fd7108, 0.01;
	// end inline asm
	// begin inline asm
	add.f64 %fd7106, %fd7106, 0.01;
	// end inline asm
	// begin inline asm
	add.f64 %fd7108, %fd7108, 0.01;
	// end inline asm
	// begin inline asm
	add.f64 %fd7106, %fd7106, 0.01;
	// end inline asm
	// begin inline asm
	add.f64 %fd7108, %fd7108, 0.01;
	// end inline asm
	// begin inline asm
	add.f64 %fd7106, %fd7106, 0.01;
	// end inline asm
	// begin inline asm
	add.f64 %fd7108, %fd7108, 0.01;
	// end inline asm
	// begin inline asm
	add.f64 %fd7106, %fd7106, 0.01;
	// end inline asm
	// begin inline asm
	add.f64 %fd7108, %fd7108, 0.01;
	// end inline asm
	// begin inline asm
	add.f64 %fd7106, %fd7106, 0.01;
	// end inline asm
	// begin inline asm
	add.f64 %fd7108, %fd7108, 0.01;
	// end inline asm
	// begin inline asm
	add.f64 %fd7106, %fd7106, 0.01;
	// end inline asm
	// begin inline asm
	add.f64 %fd7108, %fd7108, 0.01;
	// end inline asm
	// begin inline asm
	add.f64 %fd7106, %fd7106, 0.01;
	// end inline asm
	// begin inline asm
	add.f64 %fd7108, %fd7108, 0.01;
	// end inline asm
	// begin inline asm
	add.f64 %fd7106, %fd7106, 0.01;
	// end inline asm
	// begin inline asm
	add.f64 %fd7108, %fd7108, 0.01;
	// end inline asm
	// begin inline asm
	add.f64 %fd7106, %fd7106, 0.01;
	// end inline asm
	// begin inline asm
	add.f64 %fd7108, %fd7108, 0.01;
	// end inline asm
	// begin inline asm
	add.f64 %fd7106, %fd7106, 0.01;
	// end inline asm
	// begin inline asm
	add.f64 %fd7108, %fd7108, 0.01;
	// end inline asm
	// begin inline asm
	add.f64 %fd7106, %fd7106, 0.01;
	// end inline asm
	// begin inline asm
	add.f64 %fd7108, %fd7108, 0.01;
	// end inline asm
	// begin inline asm
	add.f64 %fd7106, %fd7106, 0.01;
	// end inline asm
	// begin inline asm
	add.f64 %fd7108, %fd7108, 0.01;
	// end inline asm
	// begin inline asm
	add.f64 %fd7106, %fd7106, 0.01;
	// end inline asm
	// begin inline asm
	add.f64 %fd7108, %fd7108, 0.01;
	// end inline asm
	// begin inline asm
	add.f64 %fd7106, %fd7106, 0.01;
	// end inline asm
	// begin inline asm
	add.f64 %fd7108, %fd7108, 0.01;
	// end inline asm
	// begin inline asm
	add.f64 %fd7106, %fd7106, 0.01;
	// end inline asm
	// begin inline asm
	add.f64 %fd7108, %fd7108, 0.01;
	// end inline asm
	// begin inline asm
	add.f64 %fd7106, %fd7106, 0.01;
	// end inline asm
	// begin inline asm
	add.f64 %fd7108, %fd7108, 0.01;
	// end inline asm
	// begin inline asm
	add.f64 %fd7106, %fd7106, 0.01;
	// end inline asm
	// begin inline asm
	add.f64 %fd7108, %fd7108, 0.01;
	// end inline asm
	// begin inline asm
	add.f64 %fd7106, %fd7106, 0.01;
	// end inline asm
	// begin inline asm
	add.f64 %fd7108, %fd7108, 0.01;
	// end inline asm
	// begin inline asm
	add.f64 %fd7106, %fd7106, 0.01;
	// end inline asm
	// begin inline asm
	add.f64 %fd7108, %fd7108, 0.01;
	// end inline asm
	// begin inline asm
	add.f64 %fd7106, %fd7106, 0.01;
	// end inline asm
	// begin inline asm
	add.f64 %fd7108, %fd7108, 0.01;
	// end inline asm
	// begin inline asm
	add.f64 %fd7106, %fd7106, 0.01;
	// end inline asm
	// begin inline asm
	add.f64 %fd7108, %fd7108, 0.01;
	// end inline asm
	// begin inline asm
	add.f64 %fd7106, %fd7106, 0.01;
	// end inline asm
	// begin inline asm
	add.f64 %fd7108, %fd7108, 0.01;
	// end inline asm
	// begin inline asm
	add.f64 %fd7106, %fd7106, 0.01;
	// end inline asm
	// begin inline asm
	add.f64 %fd7108, %fd7108, 0.01;
	// end inline asm
	// begin inline asm
	add.f64 %fd7106, %fd7106, 0.01;
	// end inline asm
	// begin inline asm
	add.f64 %fd7108, %fd7108, 0.01;
	// end inline asm
	// begin inline asm
	add.f64 %fd7106, %fd7106, 0.01;
	// end inline asm
	// begin inline asm
	add.f64 %fd7108, %fd7108, 0.01;
	// end inline asm
	// begin inline asm
	add.f64 %fd7106, %fd7106, 0.01;
	// end inline asm
	// begin inline asm
	add.f64 %fd7108, %fd7108, 0.01;
	// end inline asm
	// begin inline asm
	add.f64 %fd7106, %fd7106, 0.01;
	// end inline asm
	// begin inline asm
	add.f64 %fd7108, %fd7108, 0.01;
	// end inline asm
	// begin inline asm
	add.f64 %fd7106, %fd7106, 0.01;
	// end inline asm
	// begin inline asm
	add.f64 %fd7108, %fd7108, 0.01;
	// end inline asm
	// begin inline asm
	add.f64 %fd7106, %fd7106, 0.01;
	// end inline asm
	// begin inline asm
	add.f64 %fd7108, %fd7108, 0.01;
	// end inline asm
	// begin inline asm
	add.f64 %fd7106, %fd7106, 0.01;
	// end inline asm
	// begin inline asm
	add.f64 %fd7108, %fd7108, 0.01;
	// end inline asm
	// begin inline asm
	add.f64 %fd7106, %fd7106, 0.01;
	// end inline asm
	// begin inline asm
	add.f64 %fd7108, %fd7108, 0.01;
	// end inline asm
	// begin inline asm
	add.f64 %fd7106, %fd7106, 0.01;
	// end inline asm
	// begin inline asm
	add.f64 %fd7108, %fd7108, 0.01;
	// end inline asm
	// begin inline asm
	add.f64 %fd7106, %fd7106, 0.01;
	// end inline asm
	// begin inline asm
	add.f64 %fd7108, %fd7108, 0.01;
	// end inline asm
	// begin inline asm
	add.f64 %fd7106, %fd7106, 0.01;
	// end inline asm
	// begin inline asm
	add.f64 %fd7108, %fd7108, 0.01;
	// end inline asm
	// begin inline asm
	add.f64 %fd7106, %fd7106, 0.01;
	// end inline asm
	// begin inline asm
	add.f64 %fd7108, %fd7108, 0.01;
	// end inline asm
	// begin inline asm
	add.f64 %fd7106, %fd7106, 0.01;
	// end inline asm
	// begin inline asm
	add.f64 %fd7108, %fd7108, 0.01;
	// end inline asm
	// begin inline asm
	add.f64 %fd7106, %fd7106, 0.01;
	// end inline asm
	// begin inline asm
	add.f64 %fd7108, %fd7108, 0.01;
	// end inline asm
	// begin inline asm
	add.f64 %fd7106, %fd7106, 0.01;
	// end inline asm
	// begin inline asm
	add.f64 %fd7108, %fd7108, 0.01;
	// end inline asm
	// begin inline asm
	add.f64 %fd7106, %fd7106, 0.01;
	// end inline asm
	// begin inline asm
	add.f64 %fd7108, %fd7108, 0.01;
	// end inline asm
	// begin inline asm
	add.f64 %fd7106, %fd7106, 0.01;
	// end inline asm
	// begin inline asm
	add.f64 %fd7108, %fd7108, 0.01;
	// end inline asm
	// begin inline asm
	add.f64 %fd7106, %fd7106, 0.01;
	// end inline asm
	// begin inline asm
	add.f64 %fd7108, %fd7108, 0.01;
	// end inline asm
	// begin inline asm
	add.f64 %fd7106, %fd7106, 0.01;
	// end inline asm
	// begin inline asm
	add.f64 %fd7108, %fd7108, 0.01;
	// end inline asm
	// begin inline asm
	add.f64 %fd7106, %fd7106, 0.01;
	// end inline asm
	// begin inline asm
	add.f64 %fd7108, %fd7108, 0.01;
	// end inline asm
	// begin inline asm
	add.f64 %fd7106, %fd7106, 0.01;
	// end inline asm
	// begin inline asm
	add.f64 %fd7108, %fd7108, 0.01;
	// end inline asm
	// begin inline asm
	add.f64 %fd7106, %fd7106, 0.01;
	// end inline asm
	// begin inline asm
	add.f64 %fd7108, %fd7108, 0.01;
	// end inline asm
	// begin inline asm
	add.f64 %fd7106, %fd7106, 0.01;
	// end inline asm
	// begin inline asm
	add.f64 %fd7108, %fd7108, 0.01;
	// end inline asm
	// begin inline asm
	add.f64 %fd7106, %fd7106, 0.01;
	// end inline asm
	// begin inline asm
	add.f64 %fd7108, %fd7108, 0.01;
	// end inline asm
	// begin inline asm
	add.f64 %fd7106, %fd7106, 0.01;
	// end inline asm
	// begin inline asm
	add.f64 %fd7108, %fd7108, 0.01;
	// end inline asm
	// begin inline asm
	add.f64 %fd7106, %fd7106, 0.01;
	// end inline asm
	// begin inline asm
	add.f64 %fd7108, %fd7108, 0.01;
	// end inline asm
	// begin inline asm
	add.f64 %fd7106, %fd7106, 0.01;
	// end inline asm
	// begin inline asm
	add.f64 %fd7108, %fd7108, 0.01;
	// end inline asm
	// begin inline asm
	add.f64 %fd7106, %fd7106, 0.01;
	// end inline asm
	// begin inline asm
	add.f64 %fd7108, %fd7108, 0.01;
	// end inline asm
	// begin inline asm
	add.f64 %fd7106, %fd7106, 0.01;
	// end inline asm
	// begin inline asm
	add.f64 %fd7108, %fd7108, 0.01;
	// end inline asm
	// begin inline asm
	add.f64 %fd7106, %fd7106, 0.01;
	// end inline asm
	// begin inline asm
	add.f64 %fd7108, %fd7108, 0.01;
	// end inline asm
	// begin inline asm
	add.f64 %fd7106, %fd7106, 0.01;
	// end inline asm
	// begin inline asm
	add.f64 %fd7108, %fd7108, 0.01;
	// end inline asm
	// begin inline asm
	add.f64 %fd7106, %fd7106, 0.01;
	// end inline asm
	// begin inline asm
	add.f64 %fd7108, %fd7108, 0.01;
	// end inline asm
	// begin inline asm
	add.f64 %fd7106, %fd7106, 0.01;
	// end inline asm
	// begin inline asm
	add.f64 %fd7108, %fd7108, 0.01;
	// end inline asm
	// begin inline asm
	add.f64 %fd7106, %fd7106, 0.01;
	// end inline asm
	// begin inline asm
	add.f64 %fd7108, %fd7108, 0.01;
	// end inline asm
	// begin inline asm
	add.f64 %fd7106, %fd7106, 0.01;
	// end inline asm
	// begin inline asm
	add.f64 %fd7108, %fd7108, 0.01;
	// end inline asm
	// begin inline asm
	add.f64 %fd7106, %fd7106, 0.01;
	// end inline asm
	// begin inline asm
	add.f64 %fd7108, %fd7108, 0.01;
	// end inline asm
	// begin inline asm
	add.f64 %fd7106, %fd7106, 0.01;
	// end inline asm
	// begin inline asm
	add.f64 %fd7108, %fd7108, 0.01;
	// end inline asm
	// begin inline asm
	add.f64 %fd7106, %fd7106, 0.01;
	// end inline asm
	// begin inline asm
	add.f64 %fd7108, %fd7108, 0.01;
	// end inline asm
	// begin inline asm
	add.f64 %fd7106, %fd7106, 0.01;
	// end inline asm
	// begin inline asm
	add.f64 %fd7108, %fd7108, 0.01;
	// end inline asm
	// begin inline asm
	add.f64 %fd7106, %fd7106, 0.01;
	// end inline asm
	// begin inline asm
	add.f64 %fd7108, %fd7108, 0.01;
	// end inline asm
	// begin inline asm
	add.f64 %fd7106, %fd7106, 0.01;
	// end inline asm
	// begin inline asm
	add.f64 %fd7108, %fd7108, 0.01;
	// end inline asm
	// begin inline asm
	add.f64 %fd7106, %fd7106, 0.01;
	// end inline asm
	// begin inline asm
	add.f64 %fd7108, %fd7108, 0.01;
	// end inline asm
	// begin inline asm
	add.f64 %fd7106, %fd7106, 0.01;
	// end inline asm
	// begin inline asm
	add.f64 %fd7108, %fd7108, 0.01;
	// end inline asm
	// begin inline asm
	add.f64 %fd7106, %fd7106, 0.01;
	// end inline asm
	// begin inline asm
	add.f64 %fd7108, %fd7108, 0.01;
	// end inline asm
	// begin inline asm
	add.f64 %fd7106, %fd7106, 0.01;
	// end inline asm
	// begin inline asm
	add.f64 %fd7108, %fd7108, 0.01;
	// end inline asm
	// begin inline asm
	add.f64 %fd7106, %fd7106, 0.01;
	// end inline asm
	// begin inline asm
	add.f64 %fd7108, %fd7108, 0.01;
	// end inline asm
	// begin inline asm
	add.f64 %fd7106, %fd7106, 0.01;
	// end inline asm
	// begin inline asm
	add.f64 %fd7108, %fd7108, 0.01;
	// end inline asm
	// begin inline asm
	add.f64 %fd7106, %fd7106, 0.01;
	// end inline asm
	// begin inline asm
	add.f64 %fd7108, %fd7108, 0.01;
	// end inline asm
	// begin inline asm
	add.f64 %fd7106, %fd7106, 0.01;
	// end inline asm
	// begin inline asm
	add.f64 %fd7108, %fd7108, 0.01;
	// end inline asm
	// begin inline asm
	add.f64 %fd7106, %fd7106, 0.01;
	// end inline asm
	// begin inline asm
	add.f64 %fd7108, %fd7108, 0.01;
	// end inline asm
	// begin inline asm
	add.f64 %fd7106, %fd7106, 0.01;
	// end inline asm
	// begin inline asm
	add.f64 %fd7108, %fd7108, 0.01;
	// end inline asm
	// begin inline asm
	add.f64 %fd7106, %fd7106, 0.01;
	// end inline asm
	// begin inline asm
	add.f64 %fd7108, %fd7108, 0.01;
	// end inline asm
	// begin inline asm
	add.f64 %fd7106, %fd7106, 0.01;
	// end inline asm
	// begin inline asm
	add.f64 %fd7108, %fd7108, 0.01;
	// end inline asm
	// begin inline asm
	add.f64 %fd7106, %fd7106, 0.01;
	// end inline asm
	// begin inline asm
	add.f64 %fd7108, %fd7108, 0.01;
	// end inline asm
	// begin inline asm
	add.f64 %fd7106, %fd7106, 0.01;
	// end inline asm
	// begin inline asm
	add.f64 %fd7108, %fd7108, 0.01;
	// end inline asm
	// begin inline asm
	add.f64 %fd7106, %fd7106, 0.01;
	// end inline asm
	// begin inline asm
	add.f64 %fd7108, %fd7108, 0.01;
	// end inline asm
	// begin inline asm
	add.f64 %fd7106, %fd7106, 0.01;
	// end inline asm
	// begin inline asm
	add.f64 %fd7108, %fd7108, 0.01;
	// end inline asm
	// begin inline asm
	add.f64 %fd7106, %fd7106, 0.01;
	// end inline asm
	// begin inline asm
	add.f64 %fd7108, %fd7108, 0.01;
	// end inline asm
	// begin inline asm
	add.f64 %fd7106, %fd7106, 0.01;
	// end inline asm
	// begin inline asm
	add.f64 %fd7108, %fd7108, 0.01;
	// end inline asm
	// begin inline asm
	add.f64 %fd7106, %fd7106, 0.01;
	// end inline asm
	// begin inline asm
	add.f64 %fd7108, %fd7108, 0.01;
	// end inline asm
	// begin inline asm
	add.f64 %fd7106, %fd7106, 0.01;
	// end inline asm
	// begin inline asm
	add.f64 %fd7108, %fd7108, 0.01;
	// end inline asm
	// begin inline asm
	add.f64 %fd7106, %fd7106, 0.01;
	// end inline asm
	// begin inline asm
	add.f64 %fd7108, %fd7108, 0.01;
	// end inline asm
	// begin inline asm
	add.f64 %fd7106, %fd7106, 0.01;
	// end inline asm
	// begin inline asm
	add.f64 %fd7108, %fd7108, 0.01;
	// end inline asm
	// begin inline asm
	add.f64 %fd7106, %fd7106, 0.01;
	// end inline asm
	// begin inline asm
	add.f64 %fd7108, %fd7108, 0.01;
	// end inline asm
	// begin inline asm
	add.f64 %fd7106, %fd7106, 0.01;
	// end inline asm
	// begin inline asm
	add.f64 %fd7108, %fd7108, 0.01;
	// end inline asm
	// begin inline asm
	add.f64 %fd7106, %fd7106, 0.01;
	// end inline asm
	// begin inline asm
	add.f64 %fd7108, %fd7108, 0.01;
	// end inline asm
	// begin inline asm
	add.f64 %fd7106, %fd7106, 0.01;
	// end inline asm
	// begin inline asm
	add.f64 %fd7108, %fd7108, 0.01;
	// end inline asm
	// begin inline asm
	add.f64 %fd7106, %fd7106, 0.01;
	// end inline asm
	// begin inline asm
	add.f64 %fd7108, %fd7108, 0.01;
	// end inline asm
	// begin inline asm
	add.f64 %fd7106, %fd7106, 0.01;
	// end inline asm
	// begin inline asm
	add.f64 %fd7108, %fd7108, 0.01;
	// end inline asm
	// begin inline asm
	add.f64 %fd7106, %fd7106, 0.01;
	// end inline asm
	// begin inline asm
	add.f64 %fd7108, %fd7108, 0.01;
	// end inline asm
	// begin inline asm
	add.f64 %fd7106, %fd7106, 0.01;
	// end inline asm
	// begin inline asm
	add.f64 %fd7108, %fd7108, 0.01;
	// end inline asm
	// begin inline asm
	add.f64 %fd7106, %fd7106, 0.01;
	// end inline asm
	// begin inline asm
	add.f64 %fd7108, %fd7108, 0.01;
	// end inline asm
	// begin inline asm
	add.f64 %fd7106, %fd7106, 0.01;
	// end inline asm
	// begin inline asm
	add.f64 %fd7108, %fd7108, 0.01;
	// end inline asm
	// begin inline asm
	add.f64 %fd7106, %fd7106, 0.01;
	// end inline asm
	// begin inline asm
	add.f64 %fd7108, %fd7108, 0.01;
	// end inline asm
	// begin inline asm
	add.f64 %fd7106, %fd7106, 0.01;
	// end inline asm
	// begin inline asm
	add.f64 %fd7108, %fd7108, 0.01;
	// end inline asm
	// begin inline asm
	add.f64 %fd7106, %fd7106, 0.01;
	// end inline asm
	// begin inline asm
	add.f64 %fd7108, %fd7108, 0.01;
	// end inline asm
	// begin inline asm
	add.f64 %fd7106, %fd7106, 0.01;
	// end inline asm
	// begin inline asm
	add.f64 %fd7108, %fd7108, 0.01;
	// end inline asm
	// begin inline asm
	add.f64 %fd7106, %fd7106, 0.01;
	// end inline asm
	// begin inline asm
	add.f64 %fd7108, %fd7108, 0.01;
	// end inline asm
	// begin inline asm
	add.f64 %fd7106, %fd7106, 0.01;
	// end inline asm
	// begin inline asm
	add.f64 %fd7108, %fd7108, 0.01;
	// end inline asm
	// begin inline asm
	add.f64 %fd7106, %fd7106, 0.01;
	// end inline asm
	// begin inline asm
	add.f64 %fd7108, %fd7108, 0.01;
	// end inline asm
	// begin inline asm
	add.f64 %fd7106, %fd7106, 0.01;
	// end inline asm
	// begin inline asm
	add.f64 %fd7108, %fd7108, 0.01;
	// end inline asm
	// begin inline asm
	add.f64 %fd7106, %fd7106, 0.01;
	// end inline asm
	// begin inline asm
	add.f64 %fd7108, %fd7108, 0.01;
	// end inline asm
	// begin inline asm
	add.f64 %fd7106, %fd7106, 0.01;
	// end inline asm
	// begin inline asm
	add.f64 %fd7108, %fd7108, 0.01;
	// end inline asm
	// begin inline asm
	add.f64 %fd7106, %fd7106, 0.01;
	// end inline asm
	// begin inline asm
	add.f64 %fd7108, %fd7108, 0.01;
	// end inline asm
	// begin inline asm
	add.f64 %fd7106, %fd7106, 0.01;
	// end inline asm
	// begin inline asm
	add.f64 %fd7108, %fd7108, 0.01;
	// end inline asm
	// begin inline asm
	add.f64 %fd7106, %fd7106, 0.01;
	// end inline asm
	// begin inline asm
	add.f64 %fd7108, %fd7108, 0.01;
	// end inline asm
	// begin inline asm
	add.f64 %fd7106, %fd7106, 0.01;
	// end inline asm
	// begin inline asm
	add.f64 %fd7108, %fd7108, 0.01;
	// end inline asm
	// begin inline asm
	add.f64 %fd7106, %fd7106, 0.01;
	// end inline asm
	// begin inline asm
	add.f64 %fd7108, %fd7108, 0.01;
	// end inline asm
	// begin inline asm
	add.f64 %fd7106, %fd7106, 0.01;
	// end inline asm
	// begin inline asm
	add.f64 %fd7108, %fd7108, 0.01;
	// end inline asm
	// begin inline asm
	add.f64 %fd7106, %fd7106, 0.01;
	// end inline asm
	// begin inline asm
	add.f64 %fd7108, %fd7108, 0.01;
	// end inline asm
	// begin inline asm
	add.f64 %fd7106, %fd7106, 0.01;
	// end inline asm
	// begin inline asm
	add.f64 %fd7108, %fd7108, 0.01;
	// end inline asm
	// begin inline asm
	add.f64 %fd7106, %fd7106, 0.01;
	// end inline asm
	// begin inline asm
	add.f64 %fd7108, %fd7108, 0.01;
	// end inline asm
	// begin inline asm
	add.f64 %fd7106, %fd7106, 0.01;
	// end inline asm
	// begin inline asm
	add.f64 %fd7108, %fd7108, 0.01;
	// end inline asm
	// begin inline asm
	add.f64 %fd7106, %fd7106, 0.01;
	// end inline asm
	// begin inline asm
	add.f64 %fd7108, %fd7108, 0.01;
	// end inline asm
	// begin inline asm
	add.f64 %fd7106, %fd7106, 0.01;
	// end inline asm
	// begin inline asm
	add.f64 %fd7108, %fd7108, 0.01;
	// end inline asm
	// begin inline asm
	add.f64 %fd7106, %fd7106, 0.01;
	// end inline asm
	// begin inline asm
	add.f64 %fd7108, %fd7108, 0.01;
	// end inline asm
	// begin inline asm
	add.f64 %fd7106, %fd7106, 0.01;
	// end inline asm
	// begin inline asm
	add.f64 %fd7108, %fd7108, 0.01;
	// end inline asm
	// begin inline asm
	add.f64 %fd7106, %fd7106, 0.01;
	// end inline asm
	// begin inline asm
	add.f64 %fd7108, %fd7108, 0.01;
	// end inline asm
	// begin inline asm
	add.f64 %fd7106, %fd7106, 0.01;
	// end inline asm
	// begin inline asm
	add.f64 %fd7108, %fd7108, 0.01;
	// end inline asm
	// begin inline asm
	add.f64 %fd7106, %fd7106, 0.01;
	// end inline asm
	// begin inline asm
	add.f64 %fd7108, %fd7108, 0.01;
	// end inline asm
	// begin inline asm
	add.f64 %fd7106, %fd7106, 0.01;
	// end inline asm
	// begin inline asm
	add.f64 %fd7108, %fd7108, 0.01;
	// end inline asm
	// begin inline asm
	add.f64 %fd7106, %fd7106, 0.01;
	// end inline asm
	// begin inline asm
	add.f64 %fd7108, %fd7108, 0.01;
	// end inline asm
	// begin inline asm
	add.f64 %fd7106, %fd7106, 0.01;
	// end inline asm
	// begin inline asm
	add.f64 %fd7108, %fd7108, 0.01;
	// end inline asm
	// begin inline asm
	add.f64 %fd7106, %fd7106, 0.01;
	// end inline asm
	// begin inline asm
	add.f64 %fd7108, %fd7108, 0.01;
	// end inline asm
	// begin inline asm
	add.f64 %fd7106, %fd7106, 0.01;
	// end inline asm
	// begin inline asm
	add.f64 %fd7108, %fd7108, 0.01;
	// end inline asm
	// begin inline asm
	add.f64 %fd7106, %fd7106, 0.01;
	// end inline asm
	// begin inline asm
	add.f64 %fd7108, %fd7108, 0.01;
	// end inline asm
	// begin inline asm
	add.f64 %fd7106, %fd7106, 0.01;
	// end inline asm
	// begin inline asm
	add.f64 %fd7108, %fd7108, 0.01;
	// end inline asm
	// begin inline asm
	add.f64 %fd7106, %fd7106, 0.01;
	// end inline asm
	// begin inline asm
	add.f64 %fd7108, %fd7108, 0.01;
	// end inline asm
	// begin inline asm
	add.f64 %fd7106, %fd7106, 0.01;
	// end inline asm
	// begin inline asm
	add.f64 %fd7108, %fd7108, 0.01;
	// end inline asm
	// begin inline asm
	add.f64 %fd7106, %fd7106, 0.01;
	// end inline asm
	// begin inline asm
	add.f64 %fd7108, %fd7108, 0.01;
	// end inline asm
	// begin inline asm
	add.f64 %fd7106, %fd7106, 0.01;
	// end inline asm
	// begin inline asm
	add.f64 %fd7108, %fd7108, 0.01;
	// end inline asm
	// begin inline asm
	add.f64 %fd7106, %fd7106, 0.01;
	// end inline asm
	// begin inline asm
	add.f64 %fd7108, %fd7108, 0.01;
	// end inline asm
	// begin inline asm
	add.f64 %fd7106, %fd7106, 0.01;
	// end inline asm
	// begin inline asm
	add.f64 %fd7108, %fd7108, 0.01;
	// end inline asm
	// begin inline asm
	add.f64 %fd7106, %fd7106, 0.01;
	// end inline asm
	// begin inline asm
	add.f64 %fd7108, %fd7108, 0.01;
	// end inline asm
	// begin inline asm
	add.f64 %fd7106, %fd7106, 0.01;
	// end inline asm
	// begin inline asm
	add.f64 %fd7108, %fd7108, 0.01;
	// end inline asm
	// begin inline asm
	add.f64 %fd7106, %fd7106, 0.01;
	// end inline asm
	// begin inline asm
	add.f64 %fd7108, %fd7108, 0.01;
	// end inline asm
	// begin inline asm
	add.f64 %fd7106, %fd7106, 0.01;
	// end inline asm
	// begin inline asm
	add.f64 %fd7108, %fd7108, 0.01;
	// end inline asm
	// begin inline asm
	add.f64 %fd7106, %fd7106, 0.01;
	// end inline asm
	// begin inline asm
	add.f64 %fd7108, %fd7108, 0.01;
	// end inline asm
	// begin inline asm
	add.f64 %fd7106, %fd7106, 0.01;
	// end inline asm
	// begin inline asm
	add.f64 %fd7108, %fd7108, 0.01;
	// end inline asm
	// begin inline asm
	add.f64 %fd7106, %fd7106, 0.01;
	// end inline asm
	// begin inline asm
	add.f64 %fd7108, %fd7108, 0.01;
	// end inline asm
	// begin inline asm
	add.f64 %fd7106, %fd7106, 0.01;
	// end inline asm
	// begin inline asm
	add.f64 %fd7108, %fd7108, 0.01;
	// end inline asm
	// begin inline asm
	add.f64 %fd7106, %fd7106, 0.01;
	// end inline asm
	// begin inline asm
	add.f64 %fd7108, %fd7108, 0.01;
	// end inline asm
	// begin inline asm
	add.f64 %fd7106, %fd7106, 0.01;
	// end inline asm
	// begin inline asm
	add.f64 %fd7108, %fd7108, 0.01;
	// end inline asm
	// begin inline asm
	add.f64 %fd7106, %fd7106, 0.01;
	// end inline asm
	// begin inline asm
	add.f64 %fd7108, %fd7108, 0.01;
	// end inline asm
	// begin inline asm
	add.f64 %fd7106, %fd7106, 0.01;
	// end inline asm
	// begin inline asm
	add.f64 %fd7108, %fd7108, 0.01;
	// end inline asm
	// begin inline asm
	add.f64 %fd7106, %fd7106, 0.01;
	// end inline asm
	// begin inline asm
	add.f64 %fd7108, %fd7108, 0.01;
	// end inline asm
	// begin inline asm
	add.f64 %fd7106, %fd7106, 0.01;
	// end inline asm
	// begin inline asm
	add.f64 %fd7108, %fd7108, 0.01;
	// end inline asm
	// begin inline asm
	add.f64 %fd7106, %fd7106, 0.01;
	// end inline asm
	// begin inline asm
	add.f64 %fd7108, %fd7108, 0.01;
	// end inline asm
	// begin inline asm
	add.f64 %fd7106, %fd7106, 0.01;
	// end inline asm
	// begin inline asm
	add.f64 %fd7108, %fd7108, 0.01;
	// end inline asm
	// begin inline asm
	add.f64 %fd7106, %fd7106, 0.01;
	// end inline asm
	// begin inline asm
	add.f64 %fd7108, %fd7108, 0.01;
	// end inline asm
	// begin inline asm
	add.f64 %fd7106, %fd7106, 0.01;
	// end inline asm
	// begin inline asm
	add.f64 %fd7108, %fd7108, 0.01;
	// end inline asm
	// begin inline asm
	add.f64 %fd7106, %fd7106, 0.01;
	// end inline asm
	// begin inline asm
	add.f64 %fd7108, %fd7108, 0.01;
	// end inline asm
	// begin inline asm
	add.f64 %fd7106, %fd7106, 0.01;
	// end inline asm
	// begin inline asm
	add.f64 %fd7108, %fd7108, 0.01;
	// end inline asm
	// begin inline asm
	add.f64 %fd7106, %fd7106, 0.01;
	// end inline asm
	// begin inline asm
	add.f64 %fd7108, %fd7108, 0.01;
	// end inline asm
	// begin inline asm
	add.f64 %fd7106, %fd7106, 0.01;
	// end inline asm
	// begin inline asm
	add.f64 %fd7108, %fd7108, 0.01;
	// end inline asm
	// begin inline asm
	add.f64 %fd7106, %fd7106, 0.01;
	// end inline asm
	// begin inline asm
	add.f64 %fd7108, %fd7108, 0.01;
	// end inline asm
	// begin inline asm
	add.f64 %fd7106, %fd7106, 0.01;
	// end inline asm
	// begin inline asm
	add.f64 %fd7108, %fd7108, 0.01;
	// end inline asm
	// begin inline asm
	add.f64 %fd7106, %fd7106, 0.01;
	// end inline asm
	// begin inline asm
	add.f64 %fd7108, %fd7108, 0.01;
	// end inline asm
	// begin inline asm
	add.f64 %fd7106, %fd7106, 0.01;
	// end inline asm
	// begin inline asm
	add.f64 %fd7108, %fd7108, 0.01;
	// end inline asm
	// begin inline asm
	add.f64 %fd7106, %fd7106, 0.01;
	// end inline asm
	// begin inline asm
	add.f64 %fd7108, %fd7108, 0.01;
	// end inline asm
	// begin inline asm
	add.f64 %fd7106, %fd7106, 0.01;
	// end inline asm
	// begin inline asm
	add.f64 %fd7108, %fd7108, 0.01;
	// end inline asm
	// begin inline asm
	add.f64 %fd7106, %fd7106, 0.01;
	// end inline asm
	// begin inline asm
	add.f64 %fd7108, %fd7108, 0.01;
	// end inline asm
	// begin inline asm
	add.f64 %fd7106, %fd7106, 0.01;
	// end inline asm
	// begin inline asm
	add.f64 %fd7108, %fd7108, 0.01;
	// end inline asm
	// begin inline asm
	add.f64 %fd7106, %fd7106, 0.01;
	// end inline asm
	// begin inline asm
	add.f64 %fd7108, %fd7108, 0.01;
	// end inline asm
	// begin inline asm
	add.f64 %fd7106, %fd7106, 0.01;
	// end inline asm
	// begin inline asm
	add.f64 %fd7108, %fd7108, 0.01;
	// end inline asm
	// begin inline asm
	add.f64 %fd7106, %fd7106, 0.01;
	// end inline asm
	// begin inline asm
	add.f64 %fd7108, %fd7108, 0.01;
	// end inline asm
	// begin inline asm
	add.f64 %fd7106, %fd7106, 0.01;
	// end inline asm
	// begin inline asm
	add.f64 %fd7108, %fd7108, 0.01;
	// end inline asm
	// begin inline asm
	add.f64 %fd7106, %fd7106, 0.01;
	// end inline asm
	// begin inline asm
	add.f64 %fd7108, %fd7108, 0.01;
	// end inline asm
	// begin inline asm
	add.f64 %fd7106, %fd7106, 0.01;
	// end inline asm
	// begin inline asm
	add.f64 %fd7108, %fd7108, 0.01;
	// end inline asm
	// begin inline asm
	add.f64 %fd7106, %fd7106, 0.01;
	// end inline asm
	// begin inline asm
	add.f64 %fd7108, %fd7108, 0.01;
	// end inline asm
	// begin inline asm
	add.f64 %fd7106, %fd7106, 0.01;
	// end inline asm
	// begin inline asm
	add.f64 %fd7108, %fd7108, 0.01;
	// end inline asm
	// begin inline asm
	add.f64 %fd7106, %fd7106, 0.01;
	// end inline asm
	// begin inline asm
	add.f64 %fd7108, %fd7108, 0.01;
	// end inline asm
	// begin inline asm
	add.f64 %fd7106, %fd7106, 0.01;
	// end inline asm
	// begin inline asm
	add.f64 %fd7108, %fd7108, 0.01;
	// end inline asm
	// begin inline asm
	add.f64 %fd7106, %fd7106, 0.01;
	// end inline asm
	// begin inline asm
	add.f64 %fd7108, %fd7108, 0.01;
	// end inline asm
	// begin inline asm
	add.f64 %fd7106, %fd7106, 0.01;
	// end inline asm
	// begin inline asm
	add.f64 %fd7108, %fd7108, 0.01;
	// end inline asm
	// begin inline asm
	add.f64 %fd7106, %fd7106, 0.01;
	// end inline asm
	// begin inline asm
	add.f64 %fd7108, %fd7108, 0.01;
	// end inline asm
	// begin inline asm
	add.f64 %fd7106, %fd7106, 0.01;
	// end inline asm
	// begin inline asm
	add.f64 %fd7108, %fd7108, 0.01;
	// end inline asm
	// begin inline asm
	add.f64 %fd7106, %fd7106, 0.01;
	// end inline asm
	// begin inline asm
	add.f64 %fd7108, %fd7108, 0.01;
	// end inline asm
	// begin inline asm
	add.f64 %fd7106, %fd7106, 0.01;
	// end inline asm
	// begin inline asm
	add.f64 %fd7108, %fd7108, 0.01;
	// end inline asm
	// begin inline asm
	add.f64 %fd7106, %fd7106, 0.01;
	// end inline asm
	// begin inline asm
	add.f64 %fd7108, %fd7108, 0.01;
	// end inline asm
	// begin inline asm
	add.f64 %fd7106, %fd7106, 0.01;
	// end inline asm
	// begin inline asm
	add.f64 %fd7108, %fd7108, 0.01;
	// end inline asm
	// begin inline asm
	add.f64 %fd7106, %fd7106, 0.01;
	// end inline asm
	// begin inline asm
	add.f64 %fd7108, %fd7108, 0.01;
	// end inline asm
	// begin inline asm
	add.f64 %fd7106, %fd7106, 0.01;
	// end inline asm
	// begin inline asm
	add.f64 %fd7108, %fd7108, 0.01;
	// end inline asm
	// begin inline asm
	add.f64 %fd7106, %fd7106, 0.01;
	// end inline asm
	// begin inline asm
	add.f64 %fd7108, %fd7108, 0.01;
	// end inline asm
	// begin inline asm
	add.f64 %fd7106, %fd7106, 0.01;
	// end inline asm
	// begin inline asm
	add.f64 %fd7108, %fd7108, 0.01;
	// end inline asm
	// begin inline asm
	add.f64 %fd7106, %fd7106, 0.01;
	// end inline asm
	// begin inline asm
	add.f64 %fd7108, %fd7108, 0.01;
	// end inline asm
	// begin inline asm
	add.f64 %fd7106, %fd7106, 0.01;
	// end inline asm
	// begin inline asm
	add.f64 %fd7108, %fd7108, 0.01;
	// end inline asm
	// begin inline asm
	add.f64 %fd7106, %fd7106, 0.01;
	// end inline asm
	// begin inline asm
	add.f64 %fd7108, %fd7108, 0.01;
	// end inline asm
	// begin inline asm
	add.f64 %fd7106, %fd7106, 0.01;
	// end inline asm
	// begin inline asm
	add.f64 %fd7108, %fd7108, 0.01;
	// end inline asm
	// begin inline asm
	add.f64 %fd7106, %fd7106, 0.01;
	// end inline asm
	// begin inline asm
	add.f64 %fd7108, %fd7108, 0.01;
	// end inline asm
	// begin inline asm
	add.f64 %fd7106, %fd7106, 0.01;
	// end inline asm
	// begin inline asm
	add.f64 %fd7108, %fd7108, 0.01;
	// end inline asm
	// begin inline asm
	add.f64 %fd7106, %fd7106, 0.01;
	// end inline asm
	// begin inline asm
	add.f64 %fd7108, %fd7108, 0.01;
	// end inline asm
	// begin inline asm
	add.f64 %fd7106, %fd7106, 0.01;
	// end inline asm
	// begin inline asm
	add.f64 %fd7108, %fd7108, 0.01;
	// end inline asm
	// begin inline asm
	add.f64 %fd7106, %fd7106, 0.01;
	// end inline asm
	// begin inline asm
	add.f64 %fd7108, %fd7108, 0.01;
	// end inline asm
	// begin inline asm
	add.f64 %fd7106, %fd7106, 0.01;
	// end inline asm
	// begin inline asm
	add.f64 %fd7108, %fd7108, 0.01;
	// end inline asm
	// begin inline asm
	add.f64 %fd7106, %fd7106, 0.01;
	// end inline asm
	// begin inline asm
	add.f64 %fd7108, %fd7108, 0.01;
	// end inline asm
	// begin inline asm
	add.f64 %fd7106, %fd7106, 0.01;
	// end inline asm
	// begin inline asm
	add.f64 %fd7108, %fd7108, 0.01;
	// end inline asm
	// begin inline asm
	add.f64 %fd7106, %fd7106, 0.01;
	// end inline asm
	// begin inline asm
	add.f64 %fd7108, %fd7108, 0.01;
	// end inline asm
	// begin inline asm
	add.f64 %fd7106, %fd7106, 0.01;
	// end inline asm
	// begin inline asm
	add.f64 %fd7108, %fd7108, 0.01;
	// end inline asm
	// begin inline asm
	add.f64 %fd7106, %fd7106, 0.01;
	// end inline asm
	// begin inline asm
	add.f64 %fd7108, %fd7108, 0.01;
	// end inline asm
	// begin inline asm
	add.f64 %fd7106, %fd7106, 0.01;
	// end inline asm
	// begin inline asm
	add.f64 %fd7108, %fd7108, 0.01;
	// end inline asm
	mov.f64 	%fd8526, %fd7106;
	// begin inline asm
	add.f64 %fd8526, %fd8526, 0.01;
	// end inline asm
	mov.f64 	%fd8528, %fd7108;
	// begin inline asm
	add.f64 %fd8528, %fd8528, 0.01;
	// end inline asm
	// begin inline asm
	add.f64 %fd8526, %fd8526, 0.01;
	// end inline asm
	// begin inline asm
	add.f64 %fd8528, %fd8528, 0.01;
	// end inline asm
	// begin inline asm
	add.f64 %fd8526, %fd8526, 0.01;
	// end inline asm
	// begin inline asm
	add.f64 %fd8528, %fd8528, 0.01;
	// end inline asm
	// begin inline asm
	add.f64 %fd8526, %fd8526, 0.01;
	// end inline asm
	// begin inline asm
	add.f64 %fd8528, %fd8528, 0.01;
	// end inline asm
	// begin inline asm
	add.f64 %fd8526, %fd8526, 0.01;
	// end inline asm
	// begin inline asm
	add.f64 %fd8528, %fd8528, 0.01;
	// end inline asm
	// begin inline asm
	add.f64 %fd8526, %fd8526, 0.01;
	// end inline asm
	// begin inline asm
	add.f64 %fd8528, %fd8528, 0.01;
	// end inline asm
	// begin inline asm
	add.f64 %fd8526, %fd8526, 0.01;
	// end inline asm
	// begin inline asm
	add.f64 %fd8528, %fd8528, 0.01;
	// end inline asm
	// begin inline asm
	add.f64 %fd8526, %fd8526, 0.01;
	// end inline asm
	// begin inline asm
	add.f64 %fd8528, %fd8528, 0.01;
	// end inline asm
	// begin inline asm
	add.f64 %fd8526, %fd8526, 0.01;
	// end inline asm
	// begin inline asm
	add.f64 %fd8528, %fd8528, 0.01;
	// end inline asm
	// begin inline asm
	add.f64 %fd8526, %fd8526, 0.01;
	// end inline asm
	// begin inline asm
	add.f64 %fd8528, %fd8528, 0.01;
	// end inline asm
	// begin inline asm
	add.f64 %fd8526, %fd8526, 0.01;
	// end inline asm
	// begin inline asm
	add.f64 %fd8528, %fd8528, 0.01;
	// end inline asm
	// begin inline asm
	add.f64 %fd8526, %fd8526, 0.01;
	// end inline asm
	// begin inline asm
	add.f64 %fd8528, %fd8528, 0.01;
	// end inline asm
	// begin inline asm
	add.f64 %fd8526, %fd8526, 0.01;
	// end inline asm
	// begin inline asm
	add.f64 %fd8528, %fd8528, 0.01;
	// end inline asm
	// begin inline asm
	add.f64 %fd8526, %fd8526, 0.01;
	// end inline asm
	// begin inline asm
	add.f64 %fd8528, %fd8528, 0.01;
	// end inline asm
	// begin inline asm
	add.f64 %fd8526, %fd8526, 0.01;
	// end inline asm
	// begin inline asm
	add.f64 %fd8528, %fd8528, 0.01;
	// end inline asm
	// begin inline asm
	add.f64 %fd8526, %fd8526, 0.01;
	// end inline asm
	// begin inline asm
	add.f64 %fd8528, %fd8528, 0.01;
	// end inline asm
	// begin inline asm
	add.f64 %fd8526, %fd8526, 0.01;
	// end inline asm
	// begin inline asm
	add.f64 %fd8528, %fd8528, 0.01;
	// end inline asm
	// begin inline asm
	add.f64 %fd8526, %fd8526, 0.01;
	// end inline asm
	// begin inline asm
	add.f64 %fd8528, %fd8528, 0.01;
	// end inline asm
	// begin inline asm
	add.f64 %fd8526, %fd8526, 0.01;
	// end inline asm
	// begin inline asm
	add.f64 %fd8528, %fd8528, 0.01;
	// end inline asm
	// begin inline asm
	add.f64 %fd8526, %fd8526, 0.01;
	// end inline asm
	// begin inline asm
	add.f64 %fd8528, %fd8528, 0.01;
	// end inline asm
	// begin inline asm
	add.f64 %fd8526, %fd8526, 0.01;
	// end inline asm
	// begin inline asm
	add.f64 %fd8528, %fd8528, 0.01;
	// end inline asm
	// begin inline asm
	add.f64 %fd8526, %fd8526, 0.01;
	// end inline asm
	// begin inline asm
	add.f64 %fd8528, %fd8528, 0.01;
	// end inline asm
	// begin inline asm
	add.f64 %fd8526, %fd8526, 0.01;
	// end inline asm
	// begin inline asm
	add.f64 %fd8528, %fd8528, 0.01;
	// end inline asm
	// begin inline asm
	add.f64 %fd8526, %fd8526, 0.01;
	// end inline asm
	// begin inline asm
	add.f64 %fd8528, %fd8528, 0.01;
	// end inline asm
	// begin inline asm
	add.f64 %fd8526, %fd8526, 0.01;
	// end inline asm
	// begin inline asm
	add.f64 %fd8528, %fd8528, 0.01;
	// end inline asm
	// begin inline asm
	add.f64 %fd8526, %fd8526, 0.01;
	// end inline asm
	// begin inline asm
	add.f64 %fd8528, %fd8528, 0.01;
	// end inline asm
	// begin inline asm
	add.f64 %fd8526, %fd8526, 0.01;
	// end inline asm
	// begin inline asm
	add.f64 %fd8528, %fd8528, 0.01;
	// end inline asm
	// begin inline asm
	add.f64 %fd8526, %fd8526, 0.01;
	// end inline asm
	// begin inline asm
	add.f64 %fd8528, %fd8528, 0.01;
	// end inline asm
	// begin inline asm
	add.f64 %fd8526, %fd8526, 0.01;
	// end inline asm
	// begin inline asm
	add.f64 %fd8528, %fd8528, 0.01;
	// end inline asm
	// begin inline asm
	add.f64 %fd8526, %fd8526, 0.01;
	// end inline asm
	// begin inline asm
	add.f64 %fd8528, %fd8528, 0.01;
	// end inline asm
	// begin inline asm
	add.f64 %fd8526, %fd8526, 0.01;
	// end inline asm
	// begin inline asm
	add.f64 %fd8528, %fd8528, 0.01;
	// end inline asm
	// begin inline asm
	add.f64 %fd8526, %fd8526, 0.01;
	// end inline asm
	// begin inline asm
	add.f64 %fd8528, %fd8528, 0.01;
	// end inline asm
	// begin inline asm
	add.f64 %fd8526, %fd8526, 0.01;
	// end inline asm
	// begin inline asm
	add.f64 %fd8528, %fd8528, 0.01;
	// end inline asm
	// begin inline asm
	add.f64 %fd8526, %fd8526, 0.01;
	// end inline asm
	// begin inline asm
	add.f64 %fd8528, %fd8528, 0.01;
	// end inline asm
	// begin inline asm
	add.f64 %fd8526, %fd8526, 0.01;
	// end inline asm
	// begin inline asm
	add.f64 %fd8528, %fd8528, 0.01;
	// end inline asm
	// begin inline asm
	add.f64 %fd8526, %fd8526, 0.01;
	// end inline asm
	// begin inline asm
	add.f64 %fd8528, %fd8528, 0.01;
	// end inline asm
	// begin inline asm
	add.f64 %fd8526, %fd8526, 0.01;
	// end inline asm
	// begin inline asm
	add.f64 %fd8528, %fd8528, 0.01;
	// end inline asm
	// begin inline asm
	add.f64 %fd8526, %fd8526, 0.01;
	// end inline asm
	// begin inline asm
	add.f64 %fd8528, %fd8528, 0.01;
	// end inline asm
	// begin inline asm
	add.f64 %fd8526, %fd8526, 0.01;
	// end inline asm
	// begin inline asm
	add.f64 %fd8528, %fd8528, 0.01;
	// end inline asm
	// begin inline asm
	add.f64 %fd8526, %fd8526, 0.01;
	// end inline asm
	// begin inline asm
	add.f64 %fd8528, %fd8528, 0.01;
	// end inline asm
	// begin inline asm
	add.f64 %fd8526, %fd8526, 0.01;
	// end inline asm
	// begin inline asm
	add.f64 %fd8528, %fd8528, 0.01;
	// end inline asm
	// begin inline asm
	add.f64 %fd8526, %fd8526, 0.01;
	// end inline asm
	// begin inline asm
	add.f64 %fd8528, %fd8528, 0.01;
	// end inline asm
	// begin inline asm
	add.f64 %fd8526, %fd8526, 0.01;
	// end inline asm
	// begin inline asm
	add.f64 %fd8528, %fd8528, 0.01;
	// end inline asm
	// begin inline asm
	add.f64 %fd8526, %fd8526, 0.01;
	// end inline asm
	// begin inline asm
	add.f64 %fd8528, %fd8528, 0.01;
	// end inline asm
	// begin inline asm
	add.f64 %fd8526, %fd8526, 0.01;
	// end inline asm
	// begin inline asm
	add.f64 %fd8528, %fd8528, 0.01;
	// end inline asm
	// begin inline asm
	add.f64 %fd8526, %fd8526, 0.01;
	// end inline asm
	// begin inline asm
	add.f64 %fd8528, %fd8528, 0.01;
	// end inline asm
	// begin inline asm
	add.f64 %fd8526, %fd8526, 0.01;
	// end inline asm
	// begin inline asm
	add.f64 %fd8528, %fd8528, 0.01;
	// end inline asm
	// begin inline asm
	add.f64 %fd8526, %fd8526, 0.01;
	// end inline asm
	// begin inline asm
	add.f64 %fd8528, %fd8528, 0.01;
	// end inline asm
	// begin inline asm
	add.f64 %fd8526, %fd8526, 0.01;
	// end inline asm
	// begin inline asm
	add.f64 %fd8528, %fd8528, 0.01;
	// end inline asm
	// begin inline asm
	add.f64 %fd8526, %fd8526, 0.01;
	// end inline asm
	// begin inline asm
	add.f64 %fd8528, %fd8528, 0.01;
	// end inline asm
	// begin inline asm
	add.f64 %fd8526, %fd8526, 0.01;
	// end inline asm
	// begin inline asm
	add.f64 %fd8528, %fd8528, 0.01;
	// end inline asm
	// begin inline asm
	add.f64 %fd8526, %fd8526, 0.01;
	// end inline asm
	// begin inline asm
	add.f64 %fd8528, %fd8528, 0.01;
	// end inline asm
	// begin inline asm
	add.f64 %fd8526, %fd8526, 0.01;
	// end inline asm
	// begin inline asm
	add.f64 %fd8528, %fd8528, 0.01;
	// end inline asm
	// begin inline asm
	add.f64 %fd8526, %fd8526, 0.01;
	// end inline asm
	// begin inline asm
	add.f64 %fd8528, %fd8528, 0.01;
	// end inline asm
	// begin inline asm
	add.f64 %fd8526, %fd8526, 0.01;
	// end inline asm
	// begin inline asm
	add.f64 %fd8528, %fd8528, 0.01;
	// end inline asm
	// begin inline asm
	add.f64 %fd8526, %fd8526, 0.01;
	// end inline asm
	// begin inline asm
	add.f64 %fd8528, %fd8528, 0.01;
	// end inline asm
	// begin inline asm
	add.f64 %fd8526, %fd8526, 0.01;
	// end inline asm
	// begin inline asm
	add.f64 %fd8528, %fd8528, 0.01;
	// end inline asm
	// begin inline asm
	add.f64 %fd8526, %fd8526, 0.01;
	// end inline asm
	// begin inline asm
	add.f64 %fd8528, %fd8528, 0.01;
	// end inline asm
	// begin inline asm
	add.f64 %fd8526, %fd8526, 0.01;
	// end inline asm
	// begin inline asm
	add.f64 %fd8528, %fd8528, 0.01;
	// end inline asm
	// begin inline asm
	add.f64 %fd8526, %fd8526, 0.01;
	// end inline asm
	// begin inline asm
	add.f64 %fd8528, %fd8528, 0.01;
	// end inline asm
	// begin inline asm
	add.f64 %fd8526, %fd8526, 0.01;
	// end inline asm
	// begin inline asm
	add.f64 %fd8528, %fd8528, 0.01;
	// end inline asm
	// begin inline asm
	add.f64 %fd8526, %fd8526, 0.01;
	// end inline asm
	// begin inline asm
	add.f64 %fd8528, %fd8528, 0.01;
	// end inline asm
	// begin inline asm
	add.f64 %fd8526, %fd8526, 0.01;
	// end inline asm
	// begin inline asm
	add.f64 %fd8528, %fd8528, 0.01;
	// end inline asm
	// begin inline asm
	add.f64 %fd8526, %fd8526, 0.01;
	// end inline asm
	// begin inline asm
	add.f64 %fd8528, %fd8528, 0.01;
	// end inline asm
	// begin inline asm
	add.f64 %fd8526, %fd8526, 0.01;
	// end inline asm
	// begin inline asm
	add.f64 %fd8528, %fd8528, 0.01;
	// end inline asm
	// begin inline asm
	add.f64 %fd8526, %fd8526, 0.01;
	// end inline asm
	// begin inline asm
	add.f64 %fd8528, %fd8528, 0.01;
	// end inline asm
	// begin inline asm
	add.f64 %fd8526, %fd8526, 0.01;
	// end inline asm
	// begin inline asm
	add.f64 %fd8528, %fd8528, 0.01;
	// end inline asm
	// begin inline asm
	add.f64 %fd8526, %fd8526, 0.01;
	// end inline asm
	// begin inline asm
	add.f64 %fd8528, %fd8528, 0.01;
	// end inline asm
	// begin inline asm
	add.f64 %fd8526, %fd8526, 0.01;
	// end inline asm
	// begin inline asm
	add.f64 %fd8528, %fd8528, 0.01;
	// end inline asm
	// begin inline asm
	add.f64 %fd8526, %fd8526, 0.01;
	// end inline asm
	// begin inline asm
	add.f64 %fd8528, %fd8528, 0.01;
	// end inline asm
	// begin inline asm
	add.f64 %fd8526, %fd8526, 0.01;
	// end inline asm
	// begin inline asm
	add.f64 %fd8528, %fd8528, 0.01;
	// end inline asm
	// begin inline asm
	add.f64 %fd8526, %fd8526, 0.01;
	// end inline asm
	// begin inline asm
	add.f64 %fd8528, %fd8528, 0.01;
	// end inline asm
	// begin inline asm
	add.f64 %fd8526, %fd8526, 0.01;
	// end inline asm
	// begin inline asm
	add.f64 %fd8528, %fd8528, 0.01;
	// end inline asm
	// begin inline asm
	add.f64 %fd8526, %fd8526, 0.01;
	// end inline asm
	// begin inline asm
	add.f64 %fd8528, %fd8528, 0.01;
	// end inline asm
	// begin inline asm
	add.f64 %fd8526, %fd8526, 0.01;
	// end inline asm
	// begin inline asm
	add.f64 %fd8528, %fd8528, 0.01;
	// end inline asm
	// begin inline asm
	add.f64 %fd8526, %fd8526, 0.01;
	// end inline asm
	// begin inline asm
	add.f64 %fd8528, %fd8528, 0.01;
	// end inline asm
	// begin inline asm
	add.f64 %fd8526, %fd8526, 0.01;
	// end inline asm
	// begin inline asm
	add.f64 %fd8528, %fd8528, 0.01;
	// end inline asm
	// begin inline asm
	add.f64 %fd8526, %fd8526, 0.01;
	// end inline asm
	// begin inline asm
	add.f64 %fd8528, %fd8528, 0.01;
	// end inline asm
	// begin inline asm
	add.f64 %fd8526, %fd8526, 0.01;
	// end inline asm
	// begin inline asm
	add.f64 %fd8528, %fd8528, 0.01;
	// end inline asm
	// begin inline asm
	add.f64 %fd8526, %fd8526, 0.01;
	// end inline asm
	// begin inline asm
	add.f64 %fd8528, %fd8528, 0.01;
	// end inline asm
	// begin inline asm
	add.f64 %fd8526, %fd8526, 0.01;
	// end inline asm
	// begin inline asm
	add.f64 %fd8528, %fd8528, 0.01;
	// end inline asm
	// begin inline asm
	add.f64 %fd8526, %fd8526, 0.01;
	// end inline asm
	// begin inline asm
	add.f64 %fd8528, %fd8528, 0.01;
	// end inline asm
	// begin inline asm
	add.f64 %fd8526, %fd8526, 0.01;
	// end inline asm
	// begin inline asm
	add.f64 %fd8528, %fd8528, 0.01;
	// end inline asm
	// begin inline asm
	add.f64 %fd8526, %fd8526, 0.01;
	// end inline asm
	// begin inline asm
	add.f64 %fd8528, %fd8528, 0.01;
	// end inline asm
	// begin inline asm
	add.f64 %fd8526, %fd8526, 0.01;
	// end inline asm
	// begin inline asm
	add.f64 %fd8528, %fd8528, 0.01;
	// end inline asm
	// begin inline asm
	add.f64 %fd8526, %fd8526, 0.01;
	// end inline asm
	// begin inline asm
	add.f64 %fd8528, %fd8528, 0.01;
	// end inline asm
	// begin inline asm
	add.f64 %fd8526, %fd8526, 0.01;
	// end inline asm
	// begin inline asm
	add.f64 %fd8528, %fd8528, 0.01;
	// end inline asm
	// begin inline asm
	add.f64 %fd8526, %fd8526, 0.01;
	// end inline asm
	// begin inline asm
	add.f64 %fd8528, %fd8528, 0.01;
	// end inline asm
	// begin inline asm
	add.f64 %fd8526, %fd8526, 0.01;
	// end inline asm
	// begin inline asm
	add.f64 %fd8528, %fd8528, 0.01;
	// end inline asm
	// begin inline asm
	add.f64 %fd8526, %fd8526, 0.01;
	// end inline asm
	// begin inline asm
	add.f64 %fd8528, %fd8528, 0.01;
	// end inline asm
	// begin inline asm
	add.f64 %fd8526, %fd8526, 0.01;
	// end inline asm
	// begin inline asm
	add.f64 %fd8528, %fd8528, 0.01;
	// end inline asm
	// begin inline asm
	add.f64 %fd8526, %fd8526, 0.01;
	// end inline asm
	// begin inline asm
	add.f64 %fd8528, %fd8528, 0.01;
	// end inline asm
	// begin inline asm
	add.f64 %fd8526, %fd8526, 0.01;
	// end inline asm
	// begin inline asm
	add.f64 %fd8528, %fd8528, 0.01;
	// end inline asm
	// begin inline asm
	add.f64 %fd8526, %fd8526, 0.01;
	// end inline asm
	// begin inline asm
	add.f64 %fd8528, %fd8528, 0.01;
	// end inline asm
	// begin inline asm
	add.f64 %fd8526, %fd8526, 0.01;
	// end inline asm
	// begin inline asm
	add.f64 %fd8528, %fd8528, 0.01;
	// end inline asm
	// begin inline asm
	add.f64 %fd8526, %fd8526, 0.01;
	// end inline asm
	// begin inline asm
	add.f64 %fd8528, %fd8528, 0.01;
	// end inline asm
	// begin inline asm
	add.f64 %fd8526, %fd8526, 0.01;
	// end inline asm
	// begin inline asm
	add.f64 %fd8528, %fd8528, 0.01;
	// end inline asm
	// begin inline asm
	add.f64 %fd8526, %fd8526, 0.01;
	// end inline asm
	// begin inline asm
	add.f64 %fd8528, %fd8528, 0.01;
	// end inline asm
	// begin inline asm
	add.f64 %fd8526, %fd8526, 0.01;
	// end inline asm
	// begin inline asm
	add.f64 %fd8528, %fd8528, 0.01;
	// end inline asm
	// begin inline asm
	add.f64 %fd8526, %fd8526, 0.01;
	// end inline asm
	// begin inline asm
	add.f64 %fd8528, %fd8528, 0.01;
	// end inline asm
	// begin inline asm
	add.f64 %fd8526, %fd8526, 0.01;
	// end inline asm
	// begin inline asm
	add.f64 %fd8528, %fd8528, 0.01;
	// end inline asm
	// begin inline asm
	add.f64 %fd8526, %fd8526, 0.01;
	// end inline asm
	// begin inline asm
	add.f64 %fd8528, %fd8528, 0.01;
	// end inline asm
	// begin inline asm
	add.f64 %fd8526, %fd8526, 0.01;
	// end inline asm
	// begin inline asm
	add.f64 %fd8528, %fd8528, 0.01;
	// end inline asm
	// begin inline asm
	add.f64 %fd8526, %fd8526, 0.01;
	// end inline asm
	// begin inline asm
	add.f64 %fd8528, %fd8528, 0.01;
	// end inline asm
	// begin inline asm
	add.f64 %fd8526, %fd8526, 0.01;
	// end inline asm
	// begin inline asm
	add.f64 %fd8528, %fd8528, 0.01;
	// end inline asm
	// begin inline asm
	add.f64 %fd8526, %fd8526, 0.01;
	// end inline asm
	// begin inline asm
	add.f64 %fd8528, %fd8528, 0.01;
	// end inline asm
	// begin inline asm
	add.f64 %fd8526, %fd8526, 0.01;
	// end inline asm
	// begin inline asm
	add.f64 %fd8528, %fd8528, 0.01;
	// end inline asm
	// begin inline asm
	add.f64 %fd8526, %fd8526, 0.01;
	// end inline asm
	// begin inline asm
	add.f64 %fd8528, %fd8528, 0.01;
	// end inline asm
	// begin inline asm
	add.f64 %fd8526, %fd8526, 0.01;
	// end inline asm
	// begin inline asm
	add.f64 %fd8528, %fd8528, 0.01;
	// end inline asm
	// begin inline asm
	add.f64 %fd8526, %fd8526, 0.01;
	// end inline asm
	// begin inline asm
	add.f64 %fd8528, %fd8528, 0.01;
	// end inline asm
	// begin inline asm
	add.f64 %fd8526, %fd8526, 0.01;
	// end inline asm
	// begin inline asm
	add.f64 %fd8528, %fd8528, 0.01;
	// end inline asm
	// begin inline asm
	add.f64 %fd8526, %fd8526, 0.01;
	// end inline asm
	// begin inline asm
	add.f64 %fd8528, %fd8528, 0.01;
	// end inline asm
	// begin inline asm
	add.f64 %fd8526, %fd8526, 0.01;
	// end inline asm
	// begin inline asm
	add.f64 %fd8528, %fd8528, 0.01;
	// end inline asm
	// begin inline asm
	add.f64 %fd8526, %fd8526, 0.01;
	// end inline asm
	// begin inline asm
	add.f64 %fd8528, %fd8528, 0.01;
	// end inline asm
	// begin inline asm
	add.f64 %fd8526, %fd8526, 0.01;
	// end inline asm
	// begin inline asm
	add.f64 %fd8528, %fd8528, 0.01;
	// end inline asm
	// begin inline asm
	add.f64 %fd8526, %fd8526, 0.01;
	// end inline asm
	// begin inline asm
	add.f64 %fd8528, %fd8528, 0.01;
	// end inline asm
	// begin inline asm
	add.f64 %fd8526, %fd8526, 0.01;
	// end inline asm
	// begin inline asm
	add.f64 %fd8528, %fd8528, 0.01;
	// end inline asm
	// begin inline asm
	add.f64 %fd8526, %fd8526, 0.01;
	// end inline asm
	// begin inline asm
	add.f64 %fd8528, %fd8528, 0.01;
	// end inline asm
	// begin inline asm
	add.f64 %fd8526, %fd8526, 0.01;
	// end inline asm
	// begin inline asm
	add.f64 %fd8528, %fd8528, 0.01;
	// end inline asm
	// begin inline asm
	add.f64 %fd8526, %fd8526, 0.01;
	// end inline asm
	// begin inline asm
	add.f64 %fd8528, %fd8528, 0.01;
	// end inline asm
	// begin inline asm
	add.f64 %fd8526, %fd8526, 0.01;
	// end inline asm
	// begin inline asm
	add.f64 %fd8528, %fd8528, 0.01;
	// end inline asm
	// begin inline asm
	add.f64 %fd8526, %fd8526, 0.01;
	// end inline asm
	// begin inline asm
	add.f64 %fd8528, %fd8528, 0.01;
	// end inline asm
	// begin inline asm
	add.f64 %fd8526, %fd8526, 0.01;
	// end inline asm
	// begin inline asm
	add.f64 %fd8528, %fd8528, 0.01;
	// end inline asm
	// begin inline asm
	add.f64 %fd8526, %fd8526, 0.01;
	// end inline asm
	// begin inline asm
	add.f64 %fd8528, %fd8528, 0.01;
	// end inline asm
	// begin inline asm
	add.f64 %fd8526, %fd8526, 0.01;
	// end inline asm
	// begin inline asm
	add.f64 %fd8528, %fd8528, 0.01;
	// end inline asm
	// begin inline asm
	add.f64 %fd8526, %fd8526, 0.01;
	// end inline asm
	// begin inline asm
	add.f64 %fd8528, %fd8528, 0.01;
	// end inline asm
	// begin inline asm
	add.f64 %fd8526, %fd8526, 0.01;
	// end inline asm
	// begin inline asm
	add.f64 %fd8528, %fd8528, 0.01;
	// end inline asm
	// begin inline asm
	add.f64 %fd8526, %fd8526, 0.01;
	// end inline asm
	// begin inline asm
	add.f64 %fd8528, %fd8528, 0.01;
	// end inline asm
	// begin inline asm
	add.f64 %fd8526, %fd8526, 0.01;
	// end inline asm
	// begin inline asm
	add.f64 %fd8528, %fd8528, 0.01;
	// end inline asm
	// begin inline asm
	add.f64 %fd8526, %fd8526, 0.01;
	// end inline asm
	// begin inline asm
	add.f64 %fd8528, %fd8528, 0.01;
	// end inline asm
	// begin inline asm
	add.f64 %fd8526, %fd8526, 0.01;
	// end inline asm
	// begin inline asm
	add.f64 %fd8528, %fd8528, 0.01;
	// end inline asm
	// begin inline asm
	add.f64 %fd8526, %fd8526, 0.01;
	// end inline asm
	// begin inline asm
	add.f64 %fd8528, %fd8528, 0.01;
	// end inline asm
	// begin inline asm
	add.f64 %fd8526, %fd8526, 0.01;
	// end inline asm
	// begin inline asm
	add.f64 %fd8528, %fd8528, 0.01;
	// end inline asm
	// begin inline asm
	add.f64 %fd8526, %fd8526, 0.01;
	// end inline asm
	// begin inline asm
	add.f64 %fd8528, %fd8528, 0.01;
	// end inline asm
	// begin inline asm
	add.f64 %fd8526, %fd8526, 0.01;
	// end inline asm
	// begin inline asm
	add.f64 %fd8528, %fd8528, 0.01;
	// end inline asm
	// begin inline asm
	add.f64 %fd8526, %fd8526, 0.01;
	// end inline asm
	// begin inline asm
	add.f64 %fd8528, %fd8528, 0.01;
	// end inline asm
	// begin inline asm
	add.f64 %fd8526, %fd8526, 0.01;
	// end inline asm
	// begin inline asm
	add.f64 %fd8528, %fd8528, 0.01;
	// end inline asm
	// begin inline asm
	add.f64 %fd8526, %fd8526, 0.01;
	// end inline asm
	// begin inline asm
	add.f64 %fd8528, %fd8528, 0.01;
	// end inline asm
	// begin inline asm
	add.f64 %fd8526, %fd8526, 0.01;
	// end inline asm
	// begin inline asm
	add.f64 %fd8528, %fd8528, 0.01;
	// end inline asm
	// begin inline asm
	add.f64 %fd8526, %fd8526, 0.01;
	// end inline asm
	// begin inline asm
	add.f64 %fd8528, %fd8528, 0.01;
	// end inline asm
	// begin inline asm
	add.f64 %fd8526, %fd8526, 0.01;
	// end inline asm
	// begin inline asm
	add.f64 %fd8528, %fd8528, 0.01;
	// end inline asm
	// begin inline asm
	add.f64 %fd8526, %fd8526, 0.01;
	// end inline asm
	// begin inline asm
	add.f64 %fd8528, %fd8528, 0.01;
	// end inline asm
	// begin inline asm
	add.f64 %fd8526, %fd8526, 0.01;
	// end inline asm
	// begin inline asm
	add.f64 %fd8528, %fd8528, 0.01;
	// end inline asm
	// begin inline asm
	add.f64 %fd8526, %fd8526, 0.01;
	// end inline asm
	// begin inline asm
	add.f64 %fd8528, %fd8528, 0.01;
	// end inline asm
	// begin inline asm
	add.f64 %fd8526, %fd8526, 0.01;
	// end inline asm
	// begin inline asm
	add.f64 %fd8528, %fd8528, 0.01;
	// end inline asm
	// begin inline asm
	add.f64 %fd8526, %fd8526, 0.01;
	// end inline asm
	// begin inline asm
	add.f64 %fd8528, %fd8528, 0.01;
	// end inline asm
	// begin inline asm
	add.f64 %fd8526, %fd8526, 0.01;
	// end inline asm
	// begin inline asm
	add.f64 %fd8528, %fd8528, 0.01;
	// end inline asm
	// begin inline asm
	add.f64 %fd8526, %fd8526, 0.01;
	// end inline asm
	// begin inline asm
	add.f64 %fd8528, %fd8528, 0.01;
	// end inline asm
	// begin inline asm
	add.f64 %fd8526, %fd8526, 0.01;
	// end inline asm
	// begin inline asm
	add.f64 %fd8528, %fd8528, 0.01;
	// end inline asm
	// begin inline asm
	add.f64 %fd8526, %fd8526, 0.01;
	// end inline asm
	// begin inline asm
	add.f64 %fd8528, %fd8528, 0.01;
	// end inline asm
	// begin inline asm
	add.f64 %fd8526, %fd8526, 0.01;
	// end inline asm
	// begin inline asm
	add.f64 %fd8528, %fd8528, 0.01;
	// end inline asm
	// begin inline asm
	add.f64 %fd8526, %fd8526, 0.01;
	// end inline asm
	// begin inline asm
	add.f64 %fd8528, %fd8528, 0.01;
	// end inline asm
	// begin inline asm
	add.f64 %fd8526, %fd8526, 0.01;
	// end inline asm
	// begin inline asm
	add.f64 %fd8528, %fd8528, 0.01;
	// end inline asm
	// begin inline asm
	add.f64 %fd8526, %fd8526, 0.01;
	// end inline asm
	// begin inline asm
	add.f64 %fd8528, %fd8528, 0.01;
	// end inline asm
	// begin inline asm
	add.f64 %fd8526, %fd8526, 0.01;
	// end inline asm
	// begin inline asm
	add.f64 %fd8528, %fd8528, 0.01;
	// end inline asm
	// begin inline asm
	add.f64 %fd8526, %fd8526, 0.01;
	// end inline asm
	// begin inline asm
	add.f64 %fd8528, %fd8528, 0.01;
	// end inline asm
	// begin inline asm
	add.f64 %fd8526, %fd8526, 0.01;
	// end inline asm
	// begin inline asm
	add.f64 %fd8528, %fd8528, 0.01;
	// end inline asm
	// begin inline asm
	add.f64 %fd8526, %fd8526, 0.01;
	// end inline asm
	// begin inline asm
	add.f64 %fd8528, %fd8528, 0.01;
	// end inline asm
	// begin inline asm
	add.f64 %fd8526, %fd8526, 0.01;
	// end inline asm
	// begin inline asm
	add.f64 %fd8528, %fd8528, 0.01;
	// end inline asm
	// begin inline asm
	add.f64 %fd8526, %fd8526, 0.01;
	// end inline asm
	// begin inline asm
	add.f64 %fd8528, %fd8528, 0.01;
	// end inline asm
	// begin inline asm
	add.f64 %fd8526, %fd8526, 0.01;
	// end inline asm
	// begin inline asm
	add.f64 %fd8528, %fd8528, 0.01;
	// end inline asm
	// begin inline asm
	add.f64 %fd8526, %fd8526, 0.01;
	// end inline asm
	// begin inline asm
	add.f64 %fd8528, %fd8528, 0.01;
	// end inline asm
	// begin inline asm
	add.f64 %fd8526, %fd8526, 0.01;
	// end inline asm
	// begin inline asm
	add.f64 %fd8528, %fd8528, 0.01;
	// end inline asm
	// begin inline asm
	add.f64 %fd8526, %fd8526, 0.01;
	// end inline asm
	// begin inline asm
	add.f64 %fd8528, %fd8528, 0.01;
	// end inline asm
	// begin inline asm
	add.f64 %fd8526, %fd8526, 0.01;
	// end inline asm
	// begin inline asm
	add.f64 %fd8528, %fd8528, 0.01;
	// end inline asm
	// begin inline asm
	add.f64 %fd8526, %fd8526, 0.01;
	// end inline asm
	// begin inline asm
	add.f64 %fd8528, %fd8528, 0.01;
	// end inline asm
	// begin inline asm
	add.f64 %fd8526, %fd8526, 0.01;
	// end inline asm
	// begin inline asm
	add.f64 %fd8528, %fd8528, 0.01;
	// end inline asm
	// begin inline asm
	add.f64 %fd8526, %fd8526, 0.01;
	// end inline asm
	// begin inline asm
	add.f64 %fd8528, %fd8528, 0.01;
	// end inline asm
	// begin inline asm
	add.f64 %fd8526, %fd8526, 0.01;
	// end inline asm
	// begin inline asm
	add.f64 %fd8528, %fd8528, 0.01;
	// end inline asm
	// begin inline asm
	add.f64 %fd8526, %fd8526, 0.01;
	// end inline asm
	// begin inline asm
	add.f64 %fd8528, %fd8528, 0.01;
	// end inline asm
	// begin inline asm
	add.f64 %fd8526, %fd8526, 0.01;
	// end inline asm
	// begin inline asm
	add.f64 %fd8528, %fd8528, 0.01;
	// end inline asm
	// begin inline asm
	add.f64 %fd8526, %fd8526, 0.01;
	// end inline asm
	// begin inline asm
	add.f64 %fd8528, %fd8528, 0.01;
	// end inline asm
	// begin inline asm
	add.f64 %fd8526, %fd8526, 0.01;
	// end inline asm
	// begin inline asm
	add.f64 %fd8528, %fd8528, 0.01;
	// end inline asm
	// begin inline asm
	add.f64 %fd8526, %fd8526, 0.01;
	// end inline asm
	// begin inline asm
	add.f64 %fd8528, %fd8528, 0.01;
	// end inline asm
	// begin inline asm
	add.f64 %fd8526, %fd8526, 0.01;
	// end inline asm
	// begin inline asm
	add.f64 %fd8528, %fd8528, 0.01;
	// end inline asm
	// begin inline asm
	add.f64 %fd8526, %fd8526, 0.01;
	// end inline asm
	// begin inline asm
	add.f64 %fd8528, %fd8528, 0.01;
	// end inline asm
	// begin inline asm
	add.f64 %fd8526, %fd8526, 0.01;
	// end inline asm
	// begin inline asm
	add.f64 %fd8528, %fd8528, 0.01;
	// end inline asm
	// begin inline asm
	add.f64 %fd8526, %fd8526, 0.01;
	// end inline asm
	// begin inline asm
	add.f64 %fd8528, %fd8528, 0.01;
	// end inline asm
	// begin inline asm
	add.f64 %fd8526, %fd8526, 0.01;
	// end inline asm
	// begin inline asm
	add.f64 %fd8528, %fd8528, 0.01;
	// end inline asm
	// begin inline asm
	add.f64 %fd8526, %fd8526, 0.01;
	// end inline asm
	// begin inline asm
	add.f64 %fd8528, %fd8528, 0.01;
	// end inline asm
	// begin inline asm
	add.f64 %fd8526, %fd8526, 0.01;
	// end inline asm
	// begin inline asm
	add.f64 %fd8528, %fd8528, 0.01;
	// end inline asm
	// begin inline asm
	add.f64 %fd8526, %fd8526, 0.01;
	// end inline asm
	// begin inline asm
	add.f64 %fd8528, %fd8528, 0.01;
	// end inline asm
	// begin inline asm
	add.f64 %fd8526, %fd8526, 0.01;
	// end inline asm
	// begin inline asm
	add.f64 %fd8528, %fd8528, 0.01;
	// end inline asm
	// begin inline asm
	add.f64 %fd8526, %fd8526, 0.01;
	// end inline asm
	// begin inline asm
	add.f64 %fd8528, %fd8528, 0.01;
	// end inline asm
	// begin inline asm
	add.f64 %fd8526, %fd8526, 0.01;
	// end inline asm
	// begin inline asm
	add.f64 %fd8528, %fd8528, 0.01;
	// end inline asm
	// begin inline asm
	add.f64 %fd8526, %fd8526, 0.01;
	// end inline asm
	// begin inline asm
	add.f64 %fd8528, %fd8528, 0.01;
	// end inline asm
	// begin inline asm
	add.f64 %fd8526, %fd8526, 0.01;
	// end inline asm
	// begin inline asm
	add.f64 %fd8528, %fd8528, 0.01;
	// end inline asm
	// begin inline asm
	add.f64 %fd8526, %fd8526, 0.01;
	// end inline asm
	// begin inline asm
	add.f64 %fd8528, %fd8528, 0.01;
	// end inline asm
	// begin inline asm
	add.f64 %fd8526, %fd8526, 0.01;
	// end inline asm
	// begin inline asm
	add.f64 %fd8528, %fd8528, 0.01;
	// end inline asm
	// begin inline asm
	add.f64 %fd8526, %fd8526, 0.01;
	// end inline asm
	// begin inline asm
	add.f64 %fd8528, %fd8528, 0.01;
	// end inline asm
	// begin inline asm
	add.f64 %fd8526, %fd8526, 0.01;
	// end inline asm
	// begin inline asm
	add.f64 %fd8528, %fd8528, 0.01;
	// end inline asm
	// begin inline asm
	add.f64 %fd8526, %fd8526, 0.01;
	// end inline asm
	// begin inline asm
	add.f64 %fd8528, %fd8528, 0.01;
	// end inline asm
	// begin inline asm
	add.f64 %fd8526, %fd8526, 0.01;
	// end inline asm
	// begin inline asm
	add.f64 %fd8528, %fd8528, 0.01;
	// end inline asm
	// begin inline asm
	add.f64 %fd8526, %fd8526, 0.01;
	// end inline asm
	// begin inline asm
	add.f64 %fd8528, %fd8528, 0.01;
	// end inline asm
	// begin inline asm
	add.f64 %fd8526, %fd8526, 0.01;
	// end inline asm
	// begin inline asm
	add.f64 %fd8528, %fd8528, 0.01;
	// end inline asm
	// begin inline asm
	add.f64 %fd8526, %fd8526, 0.01;
	// end inline asm
	// begin inline asm
	add.f64 %fd8528, %fd8528, 0.01;
	// end inline asm
	// begin inline asm
	add.f64 %fd8526, %fd8526, 0.01;
	// end inline asm
	// begin inline asm
	add.f64 %fd8528, %fd8528, 0.01;
	// end inline asm
	// begin inline asm
	add.f64 %fd8526, %fd8526, 0.01;
	// end inline asm
	// begin inline asm
	add.f64 %fd8528, %fd8528, 0.01;
	// end inline asm
	// begin inline asm
	add.f64 %fd8526, %fd8526, 0.01;
	// end inline asm
	// begin inline asm
	add.f64 %fd8528, %fd8528, 0.01;
	// end inline asm
	// begin inline asm
	add.f64 %fd8526, %fd8526, 0.01;
	// end inline asm
	// begin inline asm
	add.f64 %fd8528, %fd8528, 0.01;
	// end inline asm
	// begin inline asm
	add.f64 %fd8526, %fd8526, 0.01;
	// end inline asm
	// begin inline asm
	add.f64 %fd8528, %fd8528, 0.01;
	// end inline asm
	// begin inline asm
	add.f64 %fd8526, %fd8526, 0.01;
	// end inline asm
	// begin inline asm
	add.f64 %fd8528, %fd8528, 0.01;
	// end inline asm
	// begin inline asm
	add.f64 %fd8526, %fd8526, 0.01;
	// end inline asm
	// begin inline asm
	add.f64 %fd8528, %fd8528, 0.01;
	// end inline asm
	// begin inline asm
	add.f64 %fd8526, %fd8526, 0.01;
	// end inline asm
	// begin inline asm
	add.f64 %fd8528, %fd8528, 0.01;
	// end inline asm
	// begin inline asm
	add.f64 %fd8526, %fd8526, 0.01;
	// end inline asm
	// begin inline asm
	add.f64 %fd8528, %fd8528, 0.01;
	// end inline asm
	// begin inline asm
	add.f64 %fd8526, %fd8526, 0.01;
	// end inline asm
	// begin inline asm
	add.f64 %fd8528, %fd8528, 0.01;
	// end inline asm
	// begin inline asm
	add.f64 %fd8526, %fd8526, 0.01;
	// end inline asm
	// begin inline asm
	add.f64 %fd8528, %fd8528, 0.01;
	// end inline asm
	// begin inline asm
	add.f64 %fd8526, %fd8526, 0.01;
	// end inline asm
	// begin inline asm
	add.f64 %fd8528, %fd8528, 0.01;
	// end inline asm
	// begin inline asm
	add.f64 %fd8526, %fd8526, 0.01;
	// end inline asm
	// begin inline asm
	add.f64 %fd8528, %fd8528, 0.01;
	// end inline asm
	// begin inline asm
	add.f64 %fd8526, %fd8526, 0.01;
	// end inline asm
	// begin inline asm
	add.f64 %fd8528, %fd8528, 0.01;
	// end inline asm
	// begin inline asm
	add.f64 %fd8526, %fd8526, 0.01;
	// end inline asm
	// begin inline asm
	add.f64 %fd8528, %fd8528, 0.01;
	// end inline asm
	// begin inline asm
	add.f64 %fd8526, %fd8526, 0.01;
	// end inline asm
	// begin inline asm
	add.f64 %fd8528, %fd8528, 0.01;
	// end inline asm
	// begin inline asm
	add.f64 %fd8526, %fd8526, 0.01;
	// end inline asm
	// begin inline asm
	add.f64 %fd8528, %fd8528, 0.01;
	// end inline asm
	// begin inline asm
	add.f64 %fd8526, %fd8526, 0.01;
	// end inline asm
	// begin inline asm
	add.f64 %fd8528, %fd8528, 0.01;
	// end inline asm
	// begin inline asm
	add.f64 %fd8526, %fd8526, 0.01;
	// end inline asm
	// begin inline asm
	add.f64 %fd8528, %fd8528, 0.01;
	// end inline asm
	// begin inline asm
	add.f64 %fd8526, %fd8526, 0.01;
	// end inline asm
	// begin inline asm
	add.f64 %fd8528, %fd8528, 0.01;
	// end inline asm
	// begin inline asm
	add.f64 %fd8526, %fd8526, 0.01;
	// end inline asm
	// begin inline asm
	add.f64 %fd8528, %fd8528, 0.01;
	// end inline asm
	// begin inline asm
	add.f64 %fd8526, %fd8526, 0.01;
	// end inline asm
	// begin inline asm
	add.f64 %fd8528, %fd8528, 0.01;
	// end inline asm
	// begin inline asm
	add.f64 %fd8526, %fd8526, 0.01;
	// end inline asm
	// begin inline asm
	add.f64 %fd8528, %fd8528, 0.01;
	// end inline asm
	// begin inline asm
	add.f64 %fd8526, %fd8526, 0.01;
	// end inline asm
	// begin inline asm
	add.f64 %fd8528, %fd8528, 0.01;
	// end inline asm
	// begin inline asm
	add.f64 %fd8526, %fd8526, 0.01;
	// end inline asm
	// begin inline asm
	add.f64 %fd8528, %fd8528, 0.01;
	// end inline asm
	// begin inline asm
	add.f64 %fd8526, %fd8526, 0.01;
	// end inline asm
	// begin inline asm
	add.f64 %fd8528, %fd8528, 0.01;
	// end inline asm
	// begin inline asm
	add.f64 %fd8526, %fd8526, 0.01;
	// end inline asm
	// begin inline asm
	add.f64 %fd8528, %fd8528, 0.01;
	// end inline asm
	// begin inline asm
	add.f64 %fd8526, %fd8526, 0.01;
	// end inline asm
	// begin inline asm
	add.f64 %fd8528, %fd8528, 0.01;
	// end inline asm
	// begin inline asm
	add.f64 %fd8526, %fd8526, 0.01;
	// end inline asm
	// begin inline asm
	add.f64 %fd8528, %fd8528, 0.01;
	// end inline asm
	// begin inline asm
	add.f64 %fd8526, %fd8526, 0.01;
	// end inline asm
	// begin inline asm
	add.f64 %fd8528, %fd8528, 0.01;
	// end inline asm
	// begin inline asm
	add.f64 %fd8526, %fd8526, 0.01;
	// end inline asm
	// begin inline asm
	add.f64 %fd8528, %fd8528, 0.01;
	// end inline asm
	// begin inline asm
	add.f64 %fd8526, %fd8526, 0.01;
	// end inline asm
	// begin inline asm
	add.f64 %fd8528, %fd8528, 0.01;
	// end inline asm
	// begin inline asm
	add.f64 %fd8526, %fd8526, 0.01;
	// end inline asm
	// begin inline asm
	add.f64 %fd8528, %fd8528, 0.01;
	// end inline asm
	// begin inline asm
	add.f64 %fd8526, %fd8526, 0.01;
	// end inline asm
	// begin inline asm
	add.f64 %fd8528, %fd8528, 0.01;
	// end inline asm
	// begin inline asm
	add.f64 %fd8526, %fd8526, 0.01;
	// end inline asm
	// begin inline asm
	add.f64 %fd8528, %fd8528, 0.01;
	// end inline asm
	// begin inline asm
	add.f64 %fd8526, %fd8526, 0.01;
	// end inline asm
	// begin inline asm
	add.f64 %fd8528, %fd8528, 0.01;
	// end inline asm
	// begin inline asm
	add.f64 %fd8526, %fd8526, 0.01;
	// end inline asm
	// begin inline asm
	add.f64 %fd8528, %fd8528, 0.01;
	// end inline asm
	// begin inline asm
	add.f64 %fd8526, %fd8526, 0.01;
	// end inline asm
	// begin inline asm
	add.f64 %fd8528, %fd8528, 0.01;
	// end inline asm
	// begin inline asm
	add.f64 %fd8526, %fd8526, 0.01;
	// end inline asm
	// begin inline asm
	add.f64 %fd8528, %fd8528, 0.01;
	// end inline asm
	// begin inline asm
	add.f64 %fd8526, %fd8526, 0.01;
	// end inline asm
	// begin inline asm
	add.f64 %fd8528, %fd8528, 0.01;
	// end inline asm
	// begin inline asm
	add.f64 %fd8526, %fd8526, 0.01;
	// end inline asm
	// begin inline asm
	add.f64 %fd8528, %fd8528, 0.01;
	// end inline asm
	// begin inline asm
	add.f64 %fd8526, %fd8526, 0.01;
	// end inline asm
	// begin inline asm
	add.f64 %fd8528, %fd8528, 0.01;
	// end inline asm
	// begin inline asm
	add.f64 %fd8526, %fd8526, 0.01;
	// end inline asm
	// begin inline asm
	add.f64 %fd8528, %fd8528, 0.01;
	// end inline asm
	// begin inline asm
	add.f64 %fd8526, %fd8526, 0.01;
	// end inline asm
	// begin inline asm
	add.f64 %fd8528, %fd8528, 0.01;
	// end inline asm
	// begin inline asm
	add.f64 %fd8526, %fd8526, 0.01;
	// end inline asm
	// begin inline asm
	add.f64 %fd8528, %fd8528, 0.01;
	// end inline asm
	// begin inline asm
	add.f64 %fd8526, %fd8526, 0.01;
	// end inline asm
	// begin inline asm
	add.f64 %fd8528, %fd8528, 0.01;
	// end inline asm
	// begin inline asm
	add.f64 %fd8526, %fd8526, 0.01;
	// end inline asm
	// begin inline asm
	add.f64 %fd8528, %fd8528, 0.01;
	// end inline asm
	// begin inline asm
	add.f64 %fd8526, %fd8526, 0.01;
	// end inline asm
	// begin inline asm
	add.f64 %fd8528, %fd8528, 0.01;
	// end inline asm
	// begin inline asm
	add.f64 %fd8526, %fd8526, 0.01;
	// end inline asm
	// begin inline asm
	add.f64 %fd8528, %fd8528, 0.01;
	// end inline asm
	// begin inline asm
	add.f64 %fd8526, %fd8526, 0.01;
	// end inline asm
	// begin inline asm
	add.f64 %fd8528, %fd8528, 0.01;
	// end inline asm
	// begin inline asm
	add.f64 %fd8526, %fd8526, 0.01;
	// end inline asm
	// begin inline asm
	add.f64 %fd8528, %fd8528, 0.01;
	// end inline asm
	// begin inline asm
	add.f64 %fd8526, %fd8526, 0.01;
	// end inline asm
	// begin inline asm
	add.f64 %fd8528, %fd8528, 0.01;
	// end inline asm
	// begin inline asm
	add.f64 %fd8526, %fd8526, 0.01;
	// end inline asm
	// begin inline asm
	add.f64 %fd8528, %fd8528, 0.01;
	// end inline asm
	// begin inline asm
	add.f64 %fd8526, %fd8526, 0.01;
	// end inline asm
	// begin inline asm
	add.f64 %fd8528, %fd8528, 0.01;
	// end inline asm
	// begin inline asm
	add.f64 %fd8526, %fd8526, 0.01;
	// end inline asm
	// begin inline asm
	add.f64 %fd8528, %fd8528, 0.01;
	// end inline asm
	// begin inline asm
	add.f64 %fd8526, %fd8526, 0.01;
	// end inline asm
	// begin inline asm
	add.f64 %fd8528, %fd8528, 0.01;
	// end inline asm
	// begin inline asm
	add.f64 %fd8526, %fd8526, 0.01;
	// end inline asm
	// begin inline asm
	add.f64 %fd8528, %fd8528, 0.01;
	// end inline asm
	// begin inline asm
	add.f64 %fd8526, %fd8526, 0.01;
	// end inline asm
	// begin inline asm
	add.f64 %fd8528, %fd8528, 0.01;
	// end inline asm
	// begin inline asm
	add.f64 %fd8526, %fd8526, 0.01;
	// end inline asm
	// begin inline asm
	add.f64 %fd8528, %fd8528, 0.01;
	// end inline asm
	// begin inline asm
	add.f64 %fd8526, %fd8526, 0.01;
	// end inline asm
	// begin inline asm
	add.f64 %fd8528, %fd8528, 0.01;
	// end inline asm
	// begin inline asm
	add.f64 %fd8526, %fd8526, 0.01;
	// end inline asm
	// begin inline asm
	add.f64 %fd8528, %fd8528, 0.01;
	// end inline asm
	// begin inline asm
	add.f64 %fd8526, %fd8526, 0.01;
	// end inline asm
	// begin inline asm
	add.f64 %fd8528, %fd8528, 0.01;
	// end inline asm
	// begin inline asm
	add.f64 %fd8526, %fd8526, 0.01;
	// end inline asm
	// begin inline asm
	add.f64 %fd8528, %fd8528, 0.01;
	// end inline asm
	// begin inline asm
	add.f64 %fd8526, %fd8526, 0.01;
	// end inline asm
	// begin inline asm
	add.f64 %fd8528, %fd8528, 0.01;
	// end inline asm
	// begin inline asm
	add.f64 %fd8526, %fd8526, 0.01;
	// end inline asm
	// begin inline asm
	add.f64 %fd8528, %fd8528, 0.01;
	// end inline asm
	// begin inline asm
	add.f64 %fd8526, %fd8526, 0.01;
	// end inline asm
	// begin inline asm
	add.f64 %fd8528, %fd8528, 0.01;
	// end inline asm
	// begin inline asm
	add.f64 %fd8526, %fd8526, 0.01;
	// end inline asm
	// begin inline asm
	add.f64 %fd8528, %fd8528, 0.01;
	// end inline asm
	// begin inline asm
	add.f64 %fd8526, %fd8526, 0.01;
	// end inline asm
	// begin inline asm
	add.f64 %fd8528, %fd8528, 0.01;
	// end inline asm
	// begin inline asm
	add.f64 %fd8526, %fd8526, 0.01;
	// end inline asm
	// begin inline asm
	add.f64 %fd8528, %fd8528, 0.01;
	// end inline asm
	// begin inline asm
	add.f64 %fd8526, %fd8526, 0.01;
	// end inline asm
	// begin inline asm
	add.f64 %fd8528, %fd8528, 0.01;
	// end inline asm
	// begin inline asm
	add.f64 %fd8526, %fd8526, 0.01;
	// end inline asm
	// begin inline asm
	add.f64 %fd8528, %fd8528, 0.01;
	// end inline asm
	// begin inline asm
	add.f64 %fd8526, %fd8526, 0.01;
	// end inline asm
	// begin inline asm
	add.f64 %fd8528, %fd8528, 0.01;
	// end inline asm
	// begin inline asm
	add.f64 %fd8526, %fd8526, 0.01;
	// end inline asm
	// begin inline asm
	add.f64 %fd8528, %fd8528, 0.01;
	// end inline asm
	// begin inline asm
	add.f64 %fd8526, %fd8526, 0.01;
	// end inline asm
	// begin inline asm
	add.f64 %fd8528, %fd8528, 0.01;
	// end inline asm
	// begin inline asm
	add.f64 %fd8526, %fd8526, 0.01;
	// end inline asm
	// begin inline asm
	add.f64 %fd8528, %fd8528, 0.01;
	// end inline asm
	// begin inline asm
	add.f64 %fd8526, %fd8526, 0.01;
	// end inline asm
	// begin inline asm
	add.f64 %fd8528, %fd8528, 0.01;
	// end inline asm
	// begin inline asm
	add.f64 %fd8526, %fd8526, 0.01;
	// end inline asm
	// begin inline asm
	add.f64 %fd8528, %fd8528, 0.01;
	// end inline asm
	// begin inline asm
	add.f64 %fd8526, %fd8526, 0.01;
	// end inline asm
	// begin inline asm
	add.f64 %fd8528, %fd8528, 0.01;
	// end inline asm
	// begin inline asm
	add.f64 %fd8526, %fd8526, 0.01;
	// end inline asm
	// begin inline asm
	add.f64 %fd8528, %fd8528, 0.01;
	// end inline asm
	// begin inline asm
	add.f64 %fd8526, %fd8526, 0.01;
	// end inline asm
	// begin inline asm
	add.f64 %fd8528, %fd8528, 0.01;
	// end inline asm
	// begin inline asm
	add.f64 %fd8526, %fd8526, 0.01;
	// end inline asm
	// begin inline asm
	add.f64 %fd8528, %fd8528, 0.01;
	// end inline asm
	// begin inline asm
	add.f64 %fd8526, %fd8526, 0.01;
	// end inline asm
	// begin inline asm
	add.f64 %fd8528, %fd8528, 0.01;
	// end inline asm
	// begin inline asm
	add.f64 %fd8526, %fd8526, 0.01;
	// end inline asm
	// begin inline asm
	add.f64 %fd8528, %fd8528, 0.01;
	// end inline asm
	// begin inline asm
	add.f64 %fd8526, %fd8526, 0.01;
	// end inline asm
	// begin inline asm
	add.f64 %fd8528, %fd8528, 0.01;
	// end inline asm
	// begin inline asm
	add.f64 %fd8526, %fd8526, 0.01;
	// end inline asm
	// begin inline asm
	add.f64 %fd8528, %fd8528, 0.01;
	// end inline asm
	// begin inline asm
	add.f64 %fd8526, %fd8526, 0.01;
	// end inline asm
	// begin inline asm
	add.f64 %fd8528, %fd8528, 0.01;
	// end inline asm
	// begin inline asm
	add.f64 %fd8526, %fd8526, 0.01;
	// end inline asm
	// begin inline asm
	add.f64 %fd8528, %fd8528, 0.01;
	// end inline asm
	// begin inline asm
	add.f64 %fd8526, %fd8526, 0.01;
	// end inline asm
	// begin inline asm
	add.f64 %fd8528, %fd8528, 0.01;
	// end inline asm
	// begin inline asm
	add.f64 %fd8526, %fd8526, 0.01;
	// end inline asm
	// begin inline asm
	add.f64 %fd8528, %fd8528, 0.01;
	// end inline asm
	// begin inline asm
	add.f64 %fd8526, %fd8526, 0.01;
	// end inline asm
	// begin inline asm
	add.f64 %fd8528, %fd8528, 0.01;
	// end inline asm
	// begin inline asm
	add.f64 %fd8526, %fd8526, 0.01;
	// end inline asm
	// begin inline asm
	add.f64 %fd8528, %fd8528, 0.01;
	// end inline asm
	// begin inline asm
	add.f64 %fd8526, %fd8526, 0.01;
	// end inline asm
	// begin inline asm
	add.f64 %fd8528, %fd8528, 0.01;
	// end inline asm
	// begin inline asm
	add.f64 %fd8526, %fd8526, 0.01;
	// end inline asm
	// begin inline asm
	add.f64 %fd8528, %fd8528, 0.01;
	// end inline asm
	// begin inline asm
	add.f64 %fd8526, %fd8526, 0.01;
	// end inline asm
	// begin inline asm
	add.f64 %fd8528, %fd8528, 0.01;
	// end inline asm
	// begin inline asm
	add.f64 %fd8526, %fd8526, 0.01;
	// end inline asm
	// begin inline asm
	add.f64 %fd8528, %fd8528, 0.01;
	// end inline asm
	// begin inline asm
	add.f64 %fd8526, %fd8526, 0.01;
	// end inline asm
	// begin inline asm
	add.f64 %fd8528, %fd8528, 0.01;
	// end inline asm
	// begin inline asm
	add.f64 %fd8526, %fd8526, 0.01;
	// end inline asm
	// begin inline asm
	add.f64 %fd8528, %fd8528, 0.01;
	// end inline asm
	// begin inline asm
	add.f64 %fd8526, %fd8526, 0.01;
	// end inline asm
	// begin inline asm
	add.f64 %fd8528, %fd8528, 0.01;
	// end inline asm
	// begin inline asm
	add.f64 %fd8526, %fd8526, 0.01;
	// end inline asm
	// begin inline asm
	add.f64 %fd8528, %fd8528, 0.01;
	// end inline asm
	// begin inline asm
	add.f64 %fd8526, %fd8526, 0.01;
	// end inline asm
	// begin inline asm
	add.f64 %fd8528, %fd8528, 0.01;
	// end inline asm
	// begin inline asm
	add.f64 %fd8526, %fd8526, 0.01;
	// end inline asm
	// begin inline asm
	add.f64 %fd8528, %fd8528, 0.01;
	// end inline asm
	// begin inline asm
	add.f64 %fd8526, %fd8526, 0.01;
	// end inline asm
	// begin inline asm
	add.f64 %fd8528, %fd8528, 0.01;
	// end inline asm
	// begin inline asm
	add.f64 %fd8526, %fd8526, 0.01;
	// end inline asm
	// begin inline asm
	add.f64 %fd8528, %fd8528, 0.01;
	// end inline asm
	// begin inline asm
	add.f64 %fd8526, %fd8526, 0.01;
	// end inline asm
	// begin inline asm
	add.f64 %fd8528, %fd8528, 0.01;
	// end inline asm
	// begin inline asm
	add.f64 %fd8526, %fd8526, 0.01;
	// end inline asm
	// begin inline asm
	add.f64 %fd8528, %fd8528, 0.01;
	// end inline asm
	// begin inline asm
	add.f64 %fd8526, %fd8526, 0.01;
	// end inline asm
	// begin inline asm
	add.f64 %fd8528, %fd8528, 0.01;
	// end inline asm
	// begin inline asm
	add.f64 %fd8526, %fd8526, 0.01;
	// end inline asm
	// begin inline asm
	add.f64 %fd8528, %fd8528, 0.01;
	// end inline asm
	// begin inline asm
	add.f64 %fd8526, %fd8526, 0.01;
	// end inline asm
	// begin inline asm
	add.f64 %fd8528, %fd8528, 0.01;
	// end inline asm
	// begin inline asm
	add.f64 %fd8526, %fd8526, 0.01;
	// end inline asm
	// begin inline asm
	add.f64 %fd8528, %fd8528, 0.01;
	// end inline asm
	// begin inline asm
	add.f64 %fd8526, %fd8526, 0.01;
	// end inline asm
	// begin inline asm
	add.f64 %fd8528, %fd8528, 0.01;
	// end inline asm
	// begin inline asm
	add.f64 %fd8526, %fd8526, 0.01;
	// end inline asm
	// begin inline asm
	add.f64 %fd8528, %fd8528, 0.01;
	// end inline asm
	// begin inline asm
	add.f64 %fd8526, %fd8526, 0.01;
	// end inline asm
	// begin inline asm
	add.f64 %fd8528, %fd8528, 0.01;
	// end inline asm
	// begin inline asm
	add.f64 %fd8526, %fd8526, 0.01;
	// end inline asm
	// begin inline asm
	add.f64 %fd8528, %fd8528, 0.01;
	// end inline asm
	// begin inline asm
	add.f64 %fd8526, %fd8526, 0.01;
	// end inline asm
	// begin inline asm
	add.f64 %fd8528, %fd8528, 0.01;
	// end inline asm
	// begin inline asm
	add.f64 %fd8526, %fd8526, 0.01;
	// end inline asm
	// begin inline asm
	add.f64 %fd8528, %fd8528, 0.01;
	// end inline asm
	// begin inline asm
	add.f64 %fd8526, %fd8526, 0.01;
	// end inline asm
	// begin inline asm
	add.f64 %fd8528, %fd8528, 0.01;
	// end inline asm
	// begin inline asm
	add.f64 %fd8526, %fd8526, 0.01;
	// end inline asm
	// begin inline asm
	add.f64 %fd8528, %fd8528, 0.01;
	// end inline asm
	// begin inline asm
	add.f64 %fd8526, %fd8526, 0.01;
	// end inline asm
	// begin inline asm
	add.f64 %fd8528, %fd8528, 0.01;
	// end inline asm
	// begin inline asm
	add.f64 %fd8526, %fd8526, 0.01;
	// end inline asm
	// begin inline asm
	add.f64 %fd8528, %fd8528, 0.01;
	// end inline asm
	// begin inline asm
	add.f64 %fd8526, %fd8526, 0.01;
	// end inline asm
	// begin inline asm
	add.f64 %fd8528, %fd8528, 0.01;
	// end inline asm
	// begin inline asm
	add.f64 %fd8526, %fd8526, 0.01;
	// end inline asm
	// begin inline asm
	add.f64 %fd8528, %fd8528, 0.01;
	// end inline asm
	// begin inline asm
	add.f64 %fd8526, %fd8526, 0.01;
	// end inline asm
	// begin inline asm
	add.f64 %fd8528, %fd8528, 0.01;
	// end inline asm
	// begin inline asm
	add.f64 %fd8526, %fd8526, 0.01;
	// end inline asm
	// begin inline asm
	add.f64 %fd8528, %fd8528, 0.01;
	// end inline asm
	// begin inline asm
	add.f64 %fd8526, %fd8526, 0.01;
	// end inline asm
	// begin inline asm
	add.f64 %fd8528, %fd8528, 0.01;
	// end inline asm
	// begin inline asm
	add.f64 %fd8526, %fd8526, 0.01;
	// end inline asm
	// begin inline asm
	add.f64 %fd8528, %fd8528, 0.01;
	// end inline asm
	// begin inline asm
	add.f64 %fd8526, %fd8526, 0.01;
	// end inline asm
	// begin inline asm
	add.f64 %fd8528, %fd8528, 0.01;
	// end inline asm
	// begin inline asm
	add.f64 %fd8526, %fd8526, 0.01;
	// end inline asm
	// begin inline asm
	add.f64 %fd8528, %fd8528, 0.01;
	// end inline asm
	// begin inline asm
	add.f64 %fd8526, %fd8526, 0.01;
	// end inline asm
	// begin inline asm
	add.f64 %fd8528, %fd8528, 0.01;
	// end inline asm
	// begin inline asm
	add.f64 %fd8526, %fd8526, 0.01;
	// end inline asm
	// begin inline asm
	add.f64 %fd8528, %fd8528, 0.01;
	// end inline asm
	// begin inline asm
	add.f64 %fd8526, %fd8526, 0.01;
	// end inline asm
	// begin inline asm
	add.f64 %fd8528, %fd8528, 0.01;
	// end inline asm
	// begin inline asm
	add.f64 %fd8526, %fd8526, 0.01;
	// end inline asm
	// begin inline asm
	add.f64 %fd8528, %fd8528, 0.01;
	// end inline asm
	// begin inline asm
	add.f64 %fd8526, %fd8526, 0.01;
	// end inline asm
	// begin inline asm
	add.f64 %fd8528, %fd8528, 0.01;
	// end inline asm
	// begin inline asm
	add.f64 %fd8526, %fd8526, 0.01;
	// end inline asm
	// begin inline asm
	add.f64 %fd8528, %fd8528, 0.01;
	// end inline asm
	// begin inline asm
	add.f64 %fd8526, %fd8526, 0.01;
	// end inline asm
	// begin inline asm
	add.f64 %fd8528, %fd8528, 0.01;
	// end inline asm
	// begin inline asm
	add.f64 %fd8526, %fd8526, 0.01;
	// end inline asm
	// begin inline asm
	add.f64 %fd8528, %fd8528, 0.01;
	// end inline asm
	// begin inline asm
	add.f64 %fd8526, %fd8526, 0.01;
	// end inline asm
	// begin inline asm
	add.f64 %fd8528, %fd8528, 0.01;
	// end inline asm
	// begin inline asm
	add.f64 %fd8526, %fd8526, 0.01;
	// end inline asm
	// begin inline asm
	add.f64 %fd8528, %fd8528, 0.01;
	// end inline asm
	// begin inline asm
	add.f64 %fd8526, %fd8526, 0.01;
	// end inline asm
	// begin inline asm
	add.f64 %fd8528, %fd8528, 0.01;
	// end inline asm
	// begin inline asm
	add.f64 %fd8526, %fd8526, 0.01;
	// end inline asm
	// begin inline asm
	add.f64 %fd8528, %fd8528, 0.01;
	// end inline asm
	// begin inline asm
	add.f64 %fd8526, %fd8526, 0.01;
	// end inline asm
	// begin inline asm
	add.f64 %fd8528, %fd8528, 0.01;
	// end inline asm
	// begin inline asm
	add.f64 %fd8526, %fd8526, 0.01;
	// end inline asm
	// begin inline asm
	add.f64 %fd8528, %fd8528, 0.01;
	// end inline asm
	// begin inline asm
	add.f64 %fd8526, %fd8526, 0.01;
	// end inline asm
	// begin inline asm
	add.f64 %fd8528, %fd8528, 0.01;
	// end inline asm
	// begin inline asm
	add.f64 %fd8526, %fd8526, 0.01;
	// end inline asm
	// begin inline asm
	add.f64 %fd8528, %fd8528, 0.01;
	// end inline asm
	// begin inline asm
	add.f64 %fd8526, %fd8526, 0.01;
	// end inline asm
	// begin inline asm
	add.f64 %fd8528, %fd8528, 0.01;
	// end inline asm
	// begin inline asm
	add.f64 %fd8526, %fd8526, 0.01;
	// end inline asm
	// begin inline asm
	add.f64 %fd8528, %fd8528, 0.01;
	// end inline asm
	// begin inline asm
	add.f64 %fd8526, %fd8526, 0.01;
	// end inline asm
	// begin inline asm
	add.f64 %fd8528, %fd8528, 0.01;
	// end inline asm
	// begin inline asm
	add.f64 %fd8526, %fd8526, 0.01;
	// end inline asm
	// begin inline asm
	add.f64 %fd8528, %fd8528, 0.01;
	// end inline asm
	// begin inline asm
	add.f64 %fd8526, %fd8526, 0.01;
	// end inline asm
	// begin inline asm
	add.f64 %fd8528, %fd8528, 0.01;
	// end inline asm
	// begin inline asm
	add.f64 %fd8526, %fd8526, 0.01;
	// end inline asm
	// begin inline asm
	add.f64 %fd8528, %fd8528, 0.01;
	// end inline asm
	// begin inline asm
	add.f64 %fd8526, %fd8526, 0.01;
	// end inline asm
	// begin inline asm
	add.f64 %fd8528, %fd8528, 0.01;
	// end inline asm
	// begin inline asm
	add.f64 %fd8526, %fd8526, 0.01;
	// end inline asm
	// begin inline asm
	add.f64 %fd8528, %fd8528, 0.01;
	// end inline asm
	// begin inline asm
	add.f64 %fd8526, %fd8526, 0.01;
	// end inline asm
	// begin inline asm
	add.f64 %fd8528, %fd8528, 0.01;
	// end inline asm
	// begin inline asm
	add.f64 %fd8526, %fd8526, 0.01;
	// end inline asm
	// begin inline asm
	add.f64 %fd8528, %fd8528, 0.01;
	// end inline asm
	// begin inline asm
	add.f64 %fd8526, %fd8526, 0.01;
	// end inline asm
	// begin inline asm
	add.f64 %fd8528, %fd8528, 0.01;
	// end inline asm
	// begin inline asm
	add.f64 %fd8526, %fd8526, 0.01;
	// end inline asm
	// begin inline asm
	add.f64 %fd8528, %fd8528, 0.01;
	// end inline asm
	// begin inline asm
	add.f64 %fd8526, %fd8526, 0.01;
	// end inline asm
	// begin inline asm
	add.f64 %fd8528, %fd8528, 0.01;
	// end inline asm
	// begin inline asm
	add.f64 %fd8526, %fd8526, 0.01;
	// end inline asm
	// begin inline asm
	add.f64 %fd8528, %fd8528, 0.01;
	// end inline asm
	// begin inline asm
	add.f64 %fd8526, %fd8526, 0.01;
	// end inline asm
	// begin inline asm
	add.f64 %fd8528, %fd8528, 0.01;
	// end inline asm
	// begin inline asm
	add.f64 %fd8526, %fd8526, 0.01;
	// end inline asm
	// begin inline asm
	add.f64 %fd8528, %fd8528, 0.01;
	// end inline asm
	mov.f64 	%fd9946, %fd8526;
	// begin inline asm
	add.f64 %fd9946, %fd9946, 0.01;
	// end inline asm
	mov.f64 	%fd9948, %fd8528;
	// begin inline asm
	add.f64 %fd9948, %fd9948, 0.01;
	// end inline asm
	// begin inline asm
	add.f64 %fd9946, %fd9946, 0.01;
	// end inline asm
	// begin inline asm
	add.f64 %fd9948, %fd9948, 0.01;
	// end inline asm
	// begin inline asm
	add.f64 %fd9946, %fd9946, 0.01;
	// end inline asm
	// begin inline asm
	add.f64 %fd9948, %fd9948, 0.01;
	// end inline asm
	// begin inline asm
	add.f64 %fd9946, %fd9946, 0.01;
	// end inline asm
	// begin inline asm
	add.f64 %fd9948, %fd9948, 0.01;
	// end inline asm
	// begin inline asm
	add.f64 %fd9946, %fd9946, 0.01;
	// end inline asm
	// begin inline asm
	add.f64 %fd9948, %fd9948, 0.01;
	// end inline asm
	// begin inline asm
	add.f64 %fd9946, %fd9946, 0.01;
	// end inline asm
	// begin inline asm
	add.f64 %fd9948, %fd9948, 0.01;
	// end inline asm
	// begin inline asm
	add.f64 %fd9946, %fd9946, 0.01;
	// end inline asm
	// begin inline asm
	add.f64 %fd9948, %fd9948, 0.01;
	// end inline asm
	// begin inline asm
	add.f64 %fd9946, %fd9946, 0.01;
	// end inline asm
	// begin inline asm
	add.f64 %fd9948, %fd9948, 0.01;
	// end inline asm
	// begin inline asm
	add.f64 %fd9946, %fd9946, 0.01;
	// end inline asm
	// begin inline asm
	add.f64 %fd9948, %fd9948, 0.01;
	// end inline asm
	// begin inline asm
	add.f64 %fd9946, %fd9946, 0.01;
	// end inline asm
	// begin inline asm
	add.f64 %fd9948, %fd9948, 0.01;
	// end inline asm
	// begin inline asm
	add.f64 %fd9946, %fd9946, 0.01;
	// end inline asm
	// begin inline asm
	add.f64 %fd9948, %fd9948, 0.01;
	// end inline asm
	// begin inline asm
	add.f64 %fd9946, %fd9946, 0.01;
	// end inline asm
	// begin inline asm
	add.f64 %fd9948, %fd9948, 0.01;
	// end inline asm
	// begin inline asm
	add.f64 %fd9946, %fd9946, 0.01;
	// end inline asm
	// begin inline asm
	add.f64 %fd9948, %fd9948, 0.01;
	// end inline asm
	// begin inline asm
	add.f64 %fd9946, %fd9946, 0.01;
	// end inline asm
	// begin inline asm
	add.f64 %fd9948, %fd9948, 0.01;
	// end inline asm
	// begin inline asm
	add.f64 %fd9946, %fd9946, 0.01;
	// end inline asm
	// begin inline asm
	add.f64 %fd9948, %fd9948, 0.01;
	// end inline asm
	// begin inline asm
	add.f64 %fd9946, %fd9946, 0.01;
	// end inline asm
	// begin inline asm
	add.f64 %fd9948, %fd9948, 0.01;
	// end inline asm
	// begin inline asm
	add.f64 %fd9946, %fd9946, 0.01;
	// end inline asm
	// begin inline asm
	add.f64 %fd9948, %fd9948, 0.01;
	// end inline asm
	// begin inline asm
	add.f64 %fd9946, %fd9946, 0.01;
	// end inline asm
	// begin inline asm
	add.f64 %fd9948, %fd9948, 0.01;
	// end inline asm
	// begin inline asm
	add.f64 %fd9946, %fd9946, 0.01;
	// end inline asm
	// begin inline asm
	add.f64 %fd9948, %fd9948, 0.01;
	// end inline asm
	// begin inline asm
	add.f64 %fd9946, %fd9946, 0.01;
	// end inline asm
	// begin inline asm
	add.f64 %fd9948, %fd9948, 0.01;
	// end inline asm
	// begin inline asm
	add.f64 %fd9946, %fd9946, 0.01;
	// end inline asm
	// begin inline asm
	add.f64 %fd9948, %fd9948, 0.01;
	// end inline asm
	// begin inline asm
	add.f64 %fd9946, %fd9946, 0.01;
	// end inline asm
	// begin inline asm
	add.f64 %fd9948, %fd9948, 0.01;
	// end inline asm
	// begin inline asm
	add.f64 %fd9946, %fd9946, 0.01;
	// end inline asm
	// begin inline asm
	add.f64 %fd9948, %fd9948, 0.01;
	// end inline asm
	// begin inline asm
	add.f64 %fd9946, %fd9946, 0.01;
	// end inline asm
	// begin inline asm
	add.f64 %fd9948, %fd9948, 0.01;
	// end inline asm
	// begin inline asm
	add.f64 %fd9946, %fd9946, 0.01;
	// end inline asm
	// begin inline asm
	add.f64 %fd9948, %fd9948, 0.01;
	// end inline asm
	// begin inline asm
	add.f64 %fd9946, %fd9946, 0.01;
	// end inline asm
	// begin inline asm
	add.f64 %fd9948, %fd9948, 0.01;
	// end inline asm
	// begin inline asm
	add.f64 %fd9946, %fd9946, 0.01;
	// end inline asm
	// begin inline asm
	add.f64 %fd9948, %fd9948, 0.01;
	// end inline asm
	// begin inline asm
	add.f64 %fd9946, %fd9946, 0.01;
	// end inline asm
	// begin inline asm
	add.f64 %fd9948, %fd9948, 0.01;
	// end inline asm
	// begin inline asm
	add.f64 %fd9946, %fd9946, 0.01;
	// end inline asm
	// begin inline asm
	add.f64 %fd9948, %fd9948, 0.01;
	// end inline asm
	// begin inline asm
	add.f64 %fd9946, %fd9946, 0.01;
	// end inline asm
	// begin inline asm
	add.f64 %fd9948, %fd9948, 0.01;
	// end inline asm
	// begin inline asm
	add.f64 %fd9946, %fd9946, 0.01;
	// end inline asm
	// begin inline asm
	add.f64 %fd9948, %fd9948, 0.01;
	// end inline asm
	// begin inline asm
	add.f64 %fd9946, %fd9946, 0.01;
	// end inline asm
	// begin inline asm
	add.f64 %fd9948, %fd9948, 0.01;
	// end inline asm
	// begin inline asm
	add.f64 %fd9946, %fd9946, 0.01;
	// end inline asm
	// begin inline asm
	add.f64 %fd9948, %fd9948, 0.01;
	// end inline asm
	// begin inline asm
	add.f64 %fd9946, %fd9946, 0.01;
	// end inline asm
	// begin inline asm
	add.f64 %fd9948, %fd9948, 0.01;
	// end inline asm
	// begin inline asm
	add.f64 %fd9946, %fd9946, 0.01;
	// end inline asm
	// begin inline asm
	add.f64 %fd9948, %fd9948, 0.01;
	// end inline asm
	// begin inline asm
	add.f64 %fd9946, %fd9946, 0.01;
	// end inline asm
	// begin inline asm
	add.f64 %fd9948, %fd9948, 0.01;
	// end inline asm
	// begin inline asm
	add.f64 %fd9946, %fd9946, 0.01;
	// end inline asm
	// begin inline asm
	add.f64 %fd9948, %fd9948, 0.01;
	// end inline asm
	// begin inline asm
	add.f64 %fd9946, %fd9946, 0.01;
	// end inline asm
	// begin inline asm
	add.f64 %fd9948, %fd9948, 0.01;
	// end inline asm
	// begin inline asm
	add.f64 %fd9946, %fd9946, 0.01;
	// end inline asm
	// begin inline asm
	add.f64 %fd9948, %fd9948, 0.01;
	// end inline asm
	// begin inline asm
	add.f64 %fd9946, %fd9946, 0.01;
	// end inline asm
	// begin inline asm
	add.f64 %fd9948, %fd9948, 0.01;
	// end inline asm
	// begin inline asm
	add.f64 %fd9946, %fd9946, 0.01;
	// end inline asm
	// begin inline asm
	add.f64 %fd9948, %fd9948, 0.01;
	// end inline asm
	// begin inline asm
	add.f64 %fd9946, %fd9946, 0.01;
	// end inline asm
	// begin inline asm
	add.f64 %fd9948, %fd9948, 0.01;
	// end inline asm
	// begin inline asm
	add.f64 %fd9946, %fd9946, 0.01;
	// end inline asm
	// begin inline asm
	add.f64 %fd9948, %fd9948, 0.01;
	// end inline asm
	// begin inline asm
	add.f64 %fd9946, %fd9946, 0.01;
	// end inline asm
	// begin inline asm
	add.f64 %fd9948, %fd9948, 0.01;
	// end inline asm
	// begin inline asm
	add.f64 %fd9946, %fd9946, 0.01;
	// end inline asm
	// begin inline asm
	add.f64 %fd9948, %fd9948, 0.01;
	// end inline asm
	// begin inline asm
	add.f64 %fd9946, %fd9946, 0.01;
	// end inline asm
	// begin inline asm
	add.f64 %fd9948, %fd9948, 0.01;
	// end inline asm
	// begin inline asm
	add.f64 %fd9946, %fd9946, 0.01;
	// end inline asm
	// begin inline asm
	add.f64 %fd9948, %fd9948, 0.01;
	// end inline asm
	// begin inline asm
	add.f64 %fd9946, %fd9946, 0.01;
	// end inline asm
	// begin inline asm
	add.f64 %fd9948, %fd9948, 0.01;
	// end inline asm
	// begin inline asm
	add.f64 %fd9946, %fd9946, 0.01;
	// end inline asm
	// begin inline asm
	add.f64 %fd9948, %fd9948, 0.01;
	// end inline asm
	// begin inline asm
	add.f64 %fd9946, %fd9946, 0.01;
	// end inline asm
	// begin inline asm
	add.f64 %fd9948, %fd9948, 0.01;
	// end inline asm
	// begin inline asm
	add.f64 %fd9946, %fd9946, 0.01;
	// end inline asm
	// begin inline asm
	add.f64 %fd9948, %fd9948, 0.01;
	// end inline asm
	// begin inline asm
	add.f64 %fd9946, %fd9946, 0.01;
	// end inline asm
	// begin inline asm
	add.f64 %fd9948, %fd9948, 0.01;
	// end inline asm
	// begin inline asm
	add.f64 %fd9946, %fd9946, 0.01;
	// end inline asm
	// begin inline asm
	add.f64 %fd9948, %fd9948, 0.01;
	// end inline asm
	// begin inline asm
	add.f64 %fd9946, %fd9946, 0.01;
	// end inline asm
	// begin inline asm
	add.f64 %fd9948, %fd9948, 0.01;
	// end inline asm
	// begin inline asm
	add.f64 %fd9946, %fd9946, 0.01;
	// end inline asm
	// begin inline asm
	add.f64 %fd9948, %fd9948, 0.01;
	// end inline asm
	// begin inline asm
	add.f64 %fd9946, %fd9946, 0.01;
	// end inline asm
	// begin inline asm
	add.f64 %fd9948, %fd9948, 0.01;
	// end inline asm
	// begin inline asm
	add.f64 %fd9946, %fd9946, 0.01;
	// end inline asm
	// begin inline asm
	add.f64 %fd9948, %fd9948, 0.01;
	// end inline asm
	// begin inline asm
	add.f64 %fd9946, %fd9946, 0.01;
	// end inline asm
	// begin inline asm
	add.f64 %fd9948, %fd9948, 0.01;
	// end inline asm
	// begin inline asm
	add.f64 %fd9946, %fd9946, 0.01;
	// end inline asm
	// begin inline asm
	add.f64 %fd9948, %fd9948, 0.01;
	// end inline asm
	// begin inline asm
	add.f64 %fd9946, %fd9946, 0.01;
	// end inline asm
	// begin inline asm
	add.f64 %fd9948, %fd9948, 0.01;
	// end inline asm
	// begin inline asm
	add.f64 %fd9946, %fd9946, 0.01;
	// end inline asm
	// begin inline asm
	add.f64 %fd9948, %fd9948, 0.01;
	// end inline asm
	// begin inline asm
	add.f64 %fd9946, %fd9946, 0.01;
	// end inline asm
	// begin inline asm
	add.f64 %fd9948, %fd9948, 0.01;
	// end inline asm
	// begin inline asm
	add.f64 %fd9946, %fd9946, 0.01;
	// end inline asm
	// begin inline asm
	add.f64 %fd9948, %fd9948, 0.01;
	// end inline asm
	// begin inline asm
	add.f64 %fd9946, %fd9946, 0.01;
	// end inline asm
	// begin inline asm
	add.f64 %fd9948, %fd9948, 0.01;
	// end inline asm
	// begin inline asm
	add.f64 %fd9946, %fd9946, 0.01;
	// end inline asm
	// begin inline asm
	add.f64 %fd9948, %fd9948, 0.01;
	// end inline asm
	// begin inline asm
	add.f64 %fd9946, %fd9946, 0.01;
	// end inline asm
	// begin inline asm
	add.f64 %fd9948, %fd9948, 0.01;
	// end inline asm
	// begin inline asm
	add.f64 %fd9946, %fd9946, 0.01;
	// end inline asm
	// begin inline asm
	add.f64 %fd9948, %fd9948, 0.01;
	// end inline asm
	// begin inline asm
	add.f64 %fd9946, %fd9946, 0.01;
	// end inline asm
	// begin inline asm
	add.f64 %fd9948, %fd9948, 0.01;
	// end inline asm
	// begin inline asm
	add.f64 %fd9946, %fd9946, 0.01;
	// end inline asm
	// begin inline asm
	add.f64 %fd9948, %fd9948, 0.01;
	// end inline asm
	// begin inline asm
	add.f64 %fd9946, %fd9946, 0.01;
	// end inline asm
	// begin inline asm
	add.f64 %fd9948, %fd9948, 0.01;
	// end inline asm
	// begin inline asm
	add.f64 %fd9946, %fd9946, 0.01;
	// end inline asm
	// begin inline asm
	add.f64 %fd9948, %fd9948, 0.01;
	// end inline asm
	// begin inline asm
	add.f64 %fd9946, %fd9946, 0.01;
	// end inline asm
	// begin inline asm
	add.f64 %fd9948, %fd9948, 0.01;
	// end inline asm
	// begin inline asm
	add.f64 %fd9946, %fd9946, 0.01;
	// end inline asm
	// begin inline asm
	add.f64 %fd9948, %fd9948, 0.01;
	// end inline asm
	// begin inline asm
	add.f64 %fd9946, %fd9946, 0.01;
	// end inline asm
	// begin inline asm
	add.f64 %fd9948, %fd9948, 0.01;
	// end inline asm
	// begin inline asm
	add.f64 %fd9946, %fd9946, 0.01;
	// end inline asm
	// begin inline asm
	add.f64 %fd9948, %fd9948, 0.01;
	// end inline asm
	// begin inline asm
	add.f64 %fd9946, %fd9946, 0.01;
	// end inline asm
	// begin inline asm
	add.f64 %fd9948, %fd9948, 0.01;
	// end inline asm
	// begin inline asm
	add.f64 %fd9946, %fd9946, 0.01;
	// end inline asm
	// begin inline asm
	add.f64 %fd9948, %fd9948, 0.01;
	// end inline asm
	// begin inline asm
	add.f64 %fd9946, %fd9946, 0.01;
	// end inline asm
	// begin inline asm
	add.f64 %fd9948, %fd9948, 0.01;
	// end inline asm
	// begin inline asm
	add.f64 %fd9946, %fd9946, 0.01;
	// end inline asm
	// begin inline asm
	add.f64 %fd9948, %fd9948, 0.01;
	// end inline asm
	// begin inline asm
	add.f64 %fd9946, %fd9946, 0.01;
	// end inline asm
	// begin inline asm
	add.f64 %fd9948, %fd9948, 0.01;
	// end inline asm
	// begin inline asm
	add.f64 %fd9946, %fd9946, 0.01;
	// end inline asm
	// begin inline asm
	add.f64 %fd9948, %fd9948, 0.01;
	// end inline asm
	// begin inline asm
	add.f64 %fd9946, %fd9946, 0.01;
	// end inline asm
	// begin inline asm
	add.f64 %fd9948, %fd9948, 0.01;
	// end inline asm
	// begin inline asm
	add.f64 %fd9946, %fd9946, 0.01;
	// end inline asm
	// begin inline asm
	add.f64 %fd9948, %fd9948, 0.01;
	// end inline asm
	// begin inline asm
	add.f64 %fd9946, %fd9946, 0.01;
	// end inline asm
	// begin inline asm
	add.f64 %fd9948, %fd9948, 0.01;
	// end inline asm
	// begin inline asm
	add.f64 %fd9946, %fd9946, 0.01;
	// end inline asm
	// begin inline asm
	add.f64 %fd9948, %fd9948, 0.01;
	// end inline asm
	// begin inline asm
	add.f64 %fd9946, %fd9946, 0.01;
	// end inline asm
	// begin inline asm
	add.f64 %fd9948, %fd9948, 0.01;
	// end inline asm
	// begin inline asm
	add.f64 %fd9946, %fd9946, 0.01;
	// end inline asm
	// begin inline asm
	add.f64 %fd9948, %fd9948, 0.01;
	// end inline asm
	// begin inline asm
	add.f64 %fd9946, %fd9946, 0.01;
	// end inline asm
	// begin inline asm
	add.f64 %fd9948, %fd9948, 0.01;
	// end inline asm
	// begin inline asm
	add.f64 %fd9946, %fd9946, 0.01;
	// end inline asm
	// begin inline asm
	add.f64 %fd9948, %fd9948, 0.01;
	// end inline asm
	// begin inline asm
	add.f64 %fd9946, %fd9946, 0.01;
	// end inline asm
	// begin inline asm
	add.f64 %fd9948, %fd9948, 0.01;
	// end inline asm
	// begin inline asm
	add.f64 %fd9946, %fd9946, 0.01;
	// end inline asm
	// begin inline asm
	add.f64 %fd9948, %fd9948, 0.01;
	// end inline asm
	// begin inline asm
	add.f64 %fd9946, %fd9946, 0.01;
	// end inline asm
	// begin inline asm
	add.f64 %fd9948, %fd9948, 0.01;
	// end inline asm
	// begin inline asm
	add.f64 %fd9946, %fd9946, 0.01;
	// end inline asm
	// begin inline asm
	add.f64 %fd9948, %fd9948, 0.01;
	// end inline asm
	// begin inline asm
	add.f64 %fd9946, %fd9946, 0.01;
	// end inline asm
	// begin inline asm
	add.f64 %fd9948, %fd9948, 0.01;
	// end inline asm
	// begin inline asm
	add.f64 %fd9946, %fd9946, 0.01;
	// end inline asm
	// begin inline asm
	add.f64 %fd9948, %fd9948, 0.01;
	// end inline asm
	// begin inline asm
	add.f64 %fd9946, %fd9946, 0.01;
	// end inline asm
	// begin inline asm
	add.f64 %fd9948, %fd9948, 0.01;
	// end inline asm
	// begin inline asm
	add.f64 %fd9946, %fd9946, 0.01;
	// end inline asm
	// begin inline asm
	add.f64 %fd9948, %fd9948, 0.01;
	// end inline asm
	// begin inline asm
	add.f64 %fd9946, %fd9946, 0.01;
	// end inline asm
	// begin inline asm
	add.f64 %fd9948, %fd9948, 0.01;
	// end inline asm
	// begin inline asm
	add.f64 %fd9946, %fd9946, 0.01;
	// end inline asm
	// begin inline asm
	add.f64 %fd9948, %fd9948, 0.01;
	// end inline asm
	// begin inline asm
	add.f64 %fd9946, %fd9946, 0.01;
	// end inline asm
	// begin inline asm
	add.f64 %fd9948, %fd9948, 0.01;
	// end inline asm
	// begin inline asm
	add.f64 %fd9946, %fd9946, 0.01;
	// end inline asm
	// begin inline asm
	add.f64 %fd9948, %fd9948, 0.01;
	// end inline asm
	// begin inline asm
	add.f64 %fd9946, %fd9946, 0.01;
	// end inline asm
	// begin inline asm
	add.f64 %fd9948, %fd9948, 0.01;
	// end inline asm
	// begin inline asm
	add.f64 %fd9946, %fd9946, 0.01;
	// end inline asm
	// begin inline asm
	add.f64 %fd9948, %fd9948, 0.01;
	// end inline asm
	// begin inline asm
	add.f64 %fd9946, %fd9946, 0.01;
	// end inline asm
	// begin inline asm
	add.f64 %fd9948, %fd9948, 0.01;
	// end inline asm
	// begin inline asm
	add.f64 %fd9946, %fd9946, 0.01;
	// end inline asm
	// begin inline asm
	add.f64 %fd9948, %fd9948, 0.01;
	// end inline asm
	// begin inline asm
	add.f64 %fd9946, %fd9946, 0.01;
	// end inline asm
	// begin inline asm
	add.f64 %fd9948, %fd9948, 0.01;
	// end inline asm
	// begin inline asm
	add.f64 %fd9946, %fd9946, 0.01;
	// end inline asm
	// begin inline asm
	add.f64 %fd9948, %fd9948, 0.01;
	// end inline asm
	// begin inline asm
	add.f64 %fd9946, %fd9946, 0.01;
	// end inline asm
	// begin inline asm
	add.f64 %fd9948, %fd9948, 0.01;
	// end inline asm
	// begin inline asm
	add.f64 %fd9946, %fd9946, 0.01;
	// end inline asm
	// begin inline asm
	add.f64 %fd9948, %fd9948, 0.01;
	// end inline asm
	// begin inline asm
	add.f64 %fd9946, %fd9946, 0.01;
	// end inline asm
	// begin inline asm
	add.f64 %fd9948, %fd9948, 0.01;
	// end inline asm
	// begin inline asm
	add.f64 %fd9946, %fd9946, 0.01;
	// end inline asm
	// begin inline asm
	add.f64 %fd9948, %fd9948, 0.01;
	// end inline asm
	// begin inline asm
	add.f64 %fd9946, %fd9946, 0.01;
	// end inline asm
	// begin inline asm
	add.f64 %fd9948, %fd9948, 0.01;
	// end inline asm
	// begin inline asm
	add.f64 %fd9946, %fd9946, 0.01;
	// end inline asm
	// begin inline asm
	add.f64 %fd9948, %fd9948, 0.01;
	// end inline asm
	// begin inline asm
	add.f64 %fd9946, %fd9946, 0.01;
	// end inline asm
	// begin inline asm
	add.f64 %fd9948, %fd9948, 0.01;
	// end inline asm
	// begin inline asm
	add.f64 %fd9946, %fd9946, 0.01;
	// end inline asm
	// begin inline asm
	add.f64 %fd9948, %fd9948, 0.01;
	// end inline asm
	// begin inline asm
	add.f64 %fd9946, %fd9946, 0.01;
	// end inline asm
	// begin inline asm
	add.f64 %fd9948, %fd9948, 0.01;
	// end inline asm
	// begin inline asm
	add.f64 %fd9946, %fd9946, 0.01;
	// end inline asm
	// begin inline asm
	add.f64 %fd9948, %fd9948, 0.01;
	// end inline asm
	// begin inline asm
	add.f64 %fd9946, %fd9946, 0.01;
	// end inline asm
	// begin inline asm
	add.f64 %fd9948, %fd9948, 0.01;
	// end inline asm
	// begin inline asm
	add.f64 %fd9946, %fd9946, 0.01;
	// end inline asm
	// begin inline asm
	add.f64 %fd9948, %fd9948, 0.01;
	// end inline asm
	// begin inline asm
	add.f64 %fd9946, %fd9946, 0.01;
	// end inline asm
	// begin inline asm
	add.f64 %fd9948, %fd9948, 0.01;
	// end inline asm
	// begin inline asm
	add.f64 %fd9946, %fd9946, 0.01;
	// end inline asm
	// begin inline asm
	add.f64 %fd9948, %fd9948, 0.01;
	// end inline asm
	// begin inline asm
	add.f64 %fd9946, %fd9946, 0.01;
	// end inline asm
	// begin inline asm
	add.f64 %fd9948, %fd9948, 0.01;
	// end inline asm
	// begin inline asm
	add.f64 %fd9946, %fd9946, 0.01;
	// end inline asm
	// begin inline asm
	add.f64 %fd9948, %fd9948, 0.01;
	// end inline asm
	// begin inline asm
	add.f64 %fd9946, %fd9946, 0.01;
	// end inline asm
	// begin inline asm
	add.f64 %fd9948, %fd9948, 0.01;
	// end inline asm
	// begin inline asm
	add.f64 %fd9946, %fd9946, 0.01;
	// end inline asm
	// begin inline asm
	add.f64 %fd9948, %fd9948, 0.01;
	// end inline asm
	// begin inline asm
	add.f64 %fd9946, %fd9946, 0.01;
	// end inline asm
	// begin inline asm
	add.f64 %fd9948, %fd9948, 0.01;
	// end inline asm
	// begin inline asm
	add.f64 %fd9946, %fd9946, 0.01;
	// end inline asm
	// begin inline asm
	add.f64 %fd9948, %fd9948, 0.01;
	// end inline asm
	// begin inline asm
	add.f64 %fd9946, %fd9946, 0.01;
	// end inline asm
	// begin inline asm
	add.f64 %fd9948, %fd9948, 0.01;
	// end inline asm
	// begin inline asm
	add.f64 %fd9946, %fd9946, 0.01;
	// end inline asm
	// begin inline asm
	add.f64 %fd9948, %fd9948, 0.01;
	// end inline asm
	// begin inline asm
	add.f64 %fd9946, %fd9946, 0.01;
	// end inline asm
	// begin inline asm
	add.f64 %fd9948, %fd9948, 0.01;
	// end inline asm
	// begin inline asm
	add.f64 %fd9946, %fd9946, 0.01;
	// end inline asm
	// begin inline asm
	add.f64 %fd9948, %fd9948, 0.01;
	// end inline asm
	// begin inline asm
	add.f64 %fd9946, %fd9946, 0.01;
	// end inline asm
	// begin inline asm
	add.f64 %fd9948, %fd9948, 0.01;
	// end inline asm
	// begin inline asm
	add.f64 %fd9946, %fd9946, 0.01;
	// end inline asm
	// begin inline asm
	add.f64 %fd9948, %fd9948, 0.01;
	// end inline asm
	// begin inline asm
	add.f64 %fd9946, %fd9946, 0.01;
	// end inline asm
	// begin inline asm
	add.f64 %fd9948, %fd9948, 0.01;
	// end inline asm
	// begin inline asm
	add.f64 %fd9946, %fd9946, 0.01;
	// end inline asm
	// begin inline asm
	add.f64 %fd9948, %fd9948, 0.01;
	// end inline asm
	// begin inline asm
	add.f64 %fd9946, %fd9946, 0.01;
	// end inline asm
	// begin inline asm
	add.f64 %fd9948, %fd9948, 0.01;
	// end inline asm
	// begin inline asm
	add.f64 %fd9946, %fd9946, 0.01;
	// end inline asm
	// begin inline asm
	add.f64 %fd9948, %fd9948, 0.01;
	// end inline asm
	// begin inline asm
	add.f64 %fd9946, %fd9946, 0.01;
	// end inline asm
	// begin inline asm
	add.f64 %fd9948, %fd9948, 0.01;
	// end inline asm
	// begin inline asm
	add.f64 %fd9946, %fd9946, 0.01;
	// end inline asm
	// begin inline asm
	add.f64 %fd9948, %fd9948, 0.01;
	// end inline asm
	// begin inline asm
	add.f64 %fd9946, %fd9946, 0.01;
	// end inline asm
	// begin inline asm
	add.f64 %fd9948, %fd9948, 0.01;
	// end inline asm
	// begin inline asm
	add.f64 %fd9946, %fd9946, 0.01;
	// end inline asm
	// begin inline asm
	add.f64 %fd9948, %fd9948, 0.01;
	// end inline asm
	// begin inline asm
	add.f64 %fd9946, %fd9946, 0.01;
	// end inline asm
	// begin inline asm
	add.f64 %fd9948, %fd9948, 0.01;
	// end inline asm
	// begin inline asm
	add.f64 %fd9946, %fd9946, 0.01;
	// end inline asm
	// begin inline asm
	add.f64 %fd9948, %fd9948, 0.01;
	// end inline asm
	// begin inline asm
	add.f64 %fd9946, %fd9946, 0.01;
	// end inline asm
	// begin inline asm
	add.f64 %fd9948, %fd9948, 0.01;
	// end inline asm
	// begin inline asm
	add.f64 %fd9946, %fd9946, 0.01;
	// end inline asm
	// begin inline asm
	add.f64 %fd9948, %fd9948, 0.01;
	// end inline asm
	// begin inline asm
	add.f64 %fd9946, %fd9946, 0.01;
	// end inline asm
	// begin inline asm
	add.f64 %fd9948, %fd9948, 0.01;
	// end inline asm
	// begin inline asm
	add.f64 %fd9946, %fd9946, 0.01;
	// end inline asm
	// begin inline asm
	add.f64 %fd9948, %fd9948, 0.01;
	// end inline asm
	// begin inline asm
	add.f64 %fd9946, %fd9946, 0.01;
	// end inline asm
	// begin inline asm
	add.f64 %fd9948, %fd9948, 0.01;
	// end inline asm
	// begin inline asm
	add.f64 %fd9946, %fd9946, 0.01;
	// end inline asm
	// begin inline asm
	add.f64 %fd9948, %fd9948, 0.01;
	// end inline asm
	// begin inline asm
	add.f64 %fd9946, %fd9946, 0.01;
	// end inline asm
	// begin inline asm
	add.f64 %fd9948, %fd9948, 0.01;
	// end inline asm
	// begin inline asm
	add.f64 %fd9946, %fd9946, 0.01;
	// end inline asm
	// begin inline asm
	add.f64 %fd9948, %fd9948, 0.01;
	// end inline asm
	// begin inline asm
	add.f64 %fd9946, %fd9946, 0.01;
	// end inline asm
	// begin inline asm
	add.f64 %fd9948, %fd9948, 0.01;
	// end inline asm
	// begin inline asm
	add.f64 %fd9946, %fd9946, 0.01;
	// end inline asm
	// begin inline asm
	add.f64 %fd9948, %fd9948, 0.01;
	// end inline asm
	// begin inline asm
	add.f64 %fd9946, %fd9946, 0.01;
	// end inline asm
	// begin inline asm
	add.f64 %fd9948, %fd9948, 0.01;
	// end inline asm
	// begin inline asm
	add.f64 %fd9946, %fd9946, 0.01;
	// end inline asm
	// begin inline asm
	add.f64 %fd9948, %fd9948, 0.01;
	// end inline asm
	// begin inline asm
	add.f64 %fd9946, %fd9946, 0.01;
	// end inline asm
	// begin inline asm
	add.f64 %fd9948, %fd9948, 0.01;
	// end inline asm
	// begin inline asm
	add.f64 %fd9946, %fd9946, 0.01;
	// end inline asm
	// begin inline asm
	add.f64 %fd9948, %fd9948, 0.01;
	// end inline asm
	// begin inline asm
	add.f64 %fd9946, %fd9946, 0.01;
	// end inline asm
	// begin inline asm
	add.f64 %fd9948, %fd9948, 0.01;
	// end inline asm
	// begin inline asm
	add.f64 %fd9946, %fd9946, 0.01;
	// end inline asm
	// begin inline asm
	add.f64 %fd9948, %fd9948, 0.01;
	// end inline asm
	// begin inline asm
	add.f64 %fd9946, %fd9946, 0.01;
	// end inline asm
	// begin inline asm
	add.f64 %fd9948, %fd9948, 0.01;
	// end inline asm
	// begin inline asm
	add.f64 %fd9946, %fd9946, 0.01;
	// end inline asm
	// begin inline asm
	add.f64 %fd9948, %fd9948, 0.01;
	// end inline asm
	// begin inline asm
	add.f64 %fd9946, %fd9946, 0.01;
	// end inline asm
	// begin inline asm
	add.f64 %fd9948, %fd9948, 0.01;
	// end inline asm
	// begin inline asm
	add.f64 %fd9946, %fd9946, 0.01;
	// end inline asm
	// begin inline asm
	add.f64 %fd9948, %fd9948, 0.01;
	// end inline asm
	// begin inline asm
	add.f64 %fd9946, %fd9946, 0.01;
	// end inline asm
	// begin inline asm
	add.f64 %fd9948, %fd9948, 0.01;
	// end inline asm
	// begin inline asm
	add.f64 %fd9946, %fd9946, 0.01;
	// end inline asm
	// begin inline asm
	add.f64 %fd9948, %fd9948, 0.01;
	// end inline asm
	// begin inline asm
	add.f64 %fd9946, %fd9946, 0.01;
	// end inline asm
	// begin inline asm
	add.f64 %fd9948, %fd9948, 0.01;
	// end inline asm
	// begin inline asm
	add.f64 %fd9946, %fd9946, 0.01;
	// end inline asm
	// begin inline asm
	add.f64 %fd9948, %fd9948, 0.01;
	// end inline asm
	// begin inline asm
	add.f64 %fd9946, %fd9946, 0.01;
	// end inline asm
	// begin inline asm
	add.f64 %fd9948, %fd9948, 0.01;
	// end inline asm
	// begin inline asm
	add.f64 %fd9946, %fd9946, 0.01;
	// end inline asm
	// begin inline asm
	add.f64 %fd9948, %fd9948, 0.01;
	// end inline asm
	// begin inline asm
	add.f64 %fd9946, %fd9946, 0.01;
	// end inline asm
	// begin inline asm
	add.f64 %fd9948, %fd9948, 0.01;
	// end inline asm
	// begin inline asm
	add.f64 %fd9946, %fd9946, 0.01;
	// end inline asm
	// begin inline asm
	add.f64 %fd9948, %fd9948, 0.01;
	// end inline asm
	// begin inline asm
	add.f64 %fd9946, %fd9946, 0.01;
	// end inline asm
	// begin inline asm
	add.f64 %fd9948, %fd9948, 0.01;
	// end inline asm
	// begin inline asm
	add.f64 %fd9946, %fd9946, 0.01;
	// end inline asm
	// begin inline asm
	add.f64 %fd9948, %fd9948, 0.01;
	// end inline asm
	// begin inline asm
	add.f64 %fd9946, %fd9946, 0.01;
	// end inline asm
	// begin inline asm
	add.f64 %fd9948, %fd9948, 0.01;
	// end inline asm
	// begin inline asm
	add.f64 %fd9946, %fd9946, 0.01;
	// end inline asm
	// begin inline asm
	add.f64 %fd9948, %fd9948, 0.01;
	// end inline asm
	// begin inline asm
	add.f64 %fd9946, %fd9946, 0.01;
	// end inline asm
	// begin inline asm
	add.f64 %fd9948, %fd9948, 0.01;
	// end inline asm
	// begin inline asm
	add.f64 %fd9946, %fd9946, 0.01;
	// end inline asm
	// begin inline asm
	add.f64 %fd9948, %fd9948, 0.01;
	// end inline asm
	// begin inline asm
	add.f64 %fd9946, %fd9946, 0.01;
	// end inline asm
	// begin inline asm
	add.f64 %fd9948, %fd9948, 0.01;
	// end inline asm
	// begin inline asm
	add.f64 %fd9946, %fd9946, 0.01;
	// end inline asm
	// begin inline asm
	add.f64 %fd9948, %fd9948, 0.01;
	// end inline asm
	// begin inline asm
	add.f64 %fd9946, %fd9946, 0.01;
	// end inline asm
	// begin inline asm
	add.f64 %fd9948, %fd9948, 0.01;
	// end inline asm
	// begin inline asm
	add.f64 %fd9946, %fd9946, 0.01;
	// end inline asm
	// begin inline asm
	add.f64 %fd9948, %fd9948, 0.01;
	// end inline asm
	// begin inline asm
	add.f64 %fd9946, %fd9946, 0.01;
	// end inline asm
	// begin inline asm
	add.f64 %fd9948, %fd9948, 0.01;
	// end inline asm
	// begin inline asm
	add.f64 %fd9946, %fd9946, 0.01;
	// end inline asm
	// begin inline asm
	add.f64 %fd9948, %fd9948, 0.01;
	// end inline asm
	// begin inline asm
	add.f64 %fd9946, %fd9946, 0.01;
	// end inline asm
	// begin inline asm
	add.f64 %fd9948, %fd9948, 0.01;
	// end inline asm
	// begin inline asm
	add.f64 %fd9946, %fd9946, 0.01;
	// end inline asm
	// begin inline asm
	add.f64 %fd9948, %fd9948, 0.01;
	// end inline asm
	// begin inline asm
	add.f64 %fd9946, %fd9946, 0.01;
	// end inline asm
	// begin inline asm
	add.f64 %fd9948, %fd9948, 0.01;
	// end inline asm
	// begin inline asm
	add.f64 %fd9946, %fd9946, 0.01;
	// end inline asm
	// begin inline asm
	add.f64 %fd9948, %fd9948, 0.01;
	// end inline asm
	// begin inline asm
	add.f64 %fd9946, %fd9946, 0.01;
	// end inline asm
	// begin inline asm
	add.f64 %fd9948, %fd9948, 0.01;
	// end inline asm
	// begin inline asm
	add.f64 %fd9946, %fd9946, 0.01;
	// end inline asm
	// begin inline asm
	add.f64 %fd9948, %fd9948, 0.01;
	// end inline asm
	// begin inline asm
	add.f64 %fd9946, %fd9946, 0.01;
	// end inline asm
	// begin inline asm
	add.f64 %fd9948, %fd9948, 0.01;
	// end inline asm
	// begin inline asm
	add.f64 %fd9946, %fd9946, 0.01;
	// end inline asm
	// begin inline asm
	add.f64 %fd9948, %fd9948, 0.01;
	// end inline asm
	// begin inline asm
	add.f64 %fd9946, %fd9946, 0.01;
	// end inline asm
	// begin inline asm
	add.f64 %fd9948, %fd9948, 0.01;
	// end inline asm
	// begin inline asm
	add.f64 %fd9946, %fd9946, 0.01;
	// end inline asm
	// begin inline asm
	add.f64 %fd9948, %fd9948, 0.01;
	// end inline asm
	// begin inline asm
	add.f64 %fd9946, %fd9946, 0.01;
	// end inline asm
	// begin inline asm
	add.f64 %fd9948, %fd9948, 0.01;
	// end inline asm
	// begin inline asm
	add.f64 %fd9946, %fd9946, 0.01;
	// end inline asm
	// begin inline asm
	add.f64 %fd9948, %fd9948, 0.01;
	// end inline asm
	// begin inline asm
	add.f64 %fd9946, %fd9946, 0.01;
	// end inline asm
	// begin inline asm
	add.f64 %fd9948, %fd9948, 0.01;
	// end inline asm
	// begin inline asm
	add.f64 %fd9946, %fd9946, 0.01;
	// end inline asm
	// begin inline asm
	add.f64 %fd9948, %fd9948, 0.01;
	// end inline asm
	// begin inline asm
	add.f64 %fd9946, %fd9946, 0.01;
	// end inline asm
	// begin inline asm
	add.f64 %fd9948, %fd9948, 0.01;
	// end inline asm
	// begin inline asm
	add.f64 %fd9946, %fd9946, 0.01;
	// end inline asm
	// begin inline asm
	add.f64 %fd9948, %fd9948, 0.01;
	// end inline asm
	// begin inline asm
	add.f64 %fd9946, %fd9946, 0.01;
	// end inline asm
	// begin inline asm
	add.f64 %fd9948, %fd9948, 0.01;
	// end inline asm
	// begin inline asm
	add.f64 %fd9946, %fd9946, 0.01;
	// end inline asm
	// begin inline asm
	add.f64 %fd9948, %fd9948, 0.01;
	// end inline asm
	// begin inline asm
	add.f64 %fd9946, %fd9946, 0.01;
	// end inline asm
	// begin inline asm
	add.f64 %fd9948, %fd9948, 0.01;
	// end inline asm
	// begin inline asm
	add.f64 %fd9946, %fd9946, 0.01;
	// end inline asm
	// begin inline asm
	add.f64 %fd9948, %fd9948, 0.01;
	// end inline asm
	// begin inline asm
	add.f64 %fd9946, %fd9946, 0.01;
	// end inline asm
	// begin inline asm
	add.f64 %fd9948, %fd9948, 0.01;
	// end inline asm
	// begin inline asm
	add.f64 %fd9946, %fd9946, 0.01;
	// end inline asm
	// begin inline asm
	add.f64 %fd9948, %fd9948, 0.01;
	// end inline asm
	// begin inline asm
	add.f64 %fd9946, %fd9946, 0.01;
	// end inline asm
	// begin inline asm
	add.f64 %fd9948, %fd9948, 0.01;
	// end inline asm
	// begin inline asm
	add.f64 %fd9946, %fd9946, 0.01;
	// end inline asm
	// begin inline asm
	add.f64 %fd9948, %fd9948, 0.01;
	// end inline asm
	// begin inline asm
	add.f64 %fd9946, %fd9946, 0.01;
	// end inline asm
	// begin inline asm
	add.f64 %fd9948, %fd9948, 0.01;
	// end inline asm
	// begin inline asm
	add.f64 %fd9946, %fd9946, 0.01;
	// end inline asm
	// begin inline asm
	add.f64 %fd9948, %fd9948, 0.01;
	// end inline asm
	// begin inline asm
	add.f64 %fd9946, %fd9946, 0.01;
	// end inline asm
	// begin inline asm
	add.f64 %fd9948, %fd9948, 0.01;
	// end inline asm
	// begin inline asm
	add.f64 %fd9946, %fd9946, 0.01;
	// end inline asm
	// begin inline asm
	add.f64 %fd9948, %fd9948, 0.01;
	// end inline asm
	// begin inline asm
	add.f64 %fd9946, %fd9946, 0.01;
	// end inline asm
	// begin inline asm
	add.f64 %fd9948, %fd9948, 0.01;
	// end inline asm
	// begin inline asm
	add.f64 %fd9946, %fd9946, 0.01;
	// end inline asm
	// begin inline asm
	add.f64 %fd9948, %fd9948, 0.01;
	// end inline asm
	// begin inline asm
	add.f64 %fd9946, %fd9946, 0.01;
	// end inline asm
	// begin inline asm
	add.f64 %fd9948, %fd9948, 0.01;
	// end inline asm
	// begin inline asm
	add.f64 %fd9946, %fd9946, 0.01;
	// end inline asm
	// begin inline asm
	add.f64 %fd9948, %fd9948, 0.01;
	// end inline asm
	// begin inline asm
	add.f64 %fd9946, %fd9946, 0.01;
	// end inline asm
	// begin inline asm
	add.f64 %fd9948, %fd9948, 0.01;
	// end inline asm
	// begin inline asm
	add.f64 %fd9946, %fd9946, 0.01;
	// end inline asm
	// begin inline asm
	add.f64 %fd9948, %fd9948, 0.01;
	// end inline asm
	// begin inline asm
	add.f64 %fd9946, %fd9946, 0.01;
	// end inline asm
	// begin inline asm
	add.f64 %fd9948, %fd9948, 0.01;
	// end inline asm
	// begin inline asm
	add.f64 %fd9946, %fd9946, 0.01;
	// end inline asm
	// begin inline asm
	add.f64 %fd9948, %fd9948, 0.01;
	// end inline asm
	// begin inline asm
	add.f64 %fd9946, %fd9946, 0.01;
	// end inline asm
	// begin inline asm
	add.f64 %fd9948, %fd9948, 0.01;
	// end inline asm
	// begin inline asm
	add.f64 %fd9946, %fd9946, 0.01;
	// end inline asm
	// begin inline asm
	add.f64 %fd9948, %fd9948, 0.01;
	// end inline asm
	// begin inline asm
	add.f64 %fd9946, %fd9946, 0.01;
	// end inline asm
	// begin inline asm
	add.f64 %fd9948, %fd9948, 0.01;
	// end inline asm
	// begin inline asm
	add.f64 %fd9946, %fd9946, 0.01;
	// end inline asm
	// begin inline asm
	add.f64 %fd9948, %fd9948, 0.01;
	// end inline asm
	// begin inline asm
	add.f64 %fd9946, %fd9946, 0.01;
	// end inline asm
	// begin inline asm
	add.f64 %fd9948, %fd9948, 0.01;
	// end inline asm
	// begin inline asm
	add.f64 %fd9946, %fd9946, 0.01;
	// end inline asm
	// begin inline asm
	add.f64 %fd9948, %fd9948, 0.01;
	// end inline asm
	// begin inline asm
	add.f64 %fd9946, %fd9946, 0.01;
	// end inline asm
	// begin inline asm
	add.f64 %fd9948, %fd9948, 0.01;
	// end inline asm
	// begin inline asm
	add.f64 %fd9946, %fd9946, 0.01;
	// end inline asm
	// begin inline asm
	add.f64 %fd9948, %fd9948, 0.01;
	// end inline asm
	// begin inline asm
	add.f64 %fd9946, %fd9946, 0.01;
	// end inline asm
	// begin inline asm
	add.f64 %fd9948, %fd9948, 0.01;
	// end inline asm
	// begin inline asm
	add.f64 %fd9946, %fd9946, 0.01;
	// end inline asm
	// begin inline asm
	add.f64 %fd9948, %fd9948, 0.01;
	// end inline asm
	// begin inline asm
	add.f64 %fd9946, %fd9946, 0.01;
	// end inline asm
	// begin inline asm
	add.f64 %fd9948, %fd9948, 0.01;
	// end inline asm
	// begin inline asm
	add.f64 %fd9946, %fd9946, 0.01;
	// end inline asm
	// begin inline asm
	add.f64 %fd9948, %fd9948, 0.01;
	// end inline asm
	// begin inline asm
	add.f64 %fd9946, %fd9946, 0.01;
	// end inline asm
	// begin inline asm
	add.f64 %fd9948, %fd9948, 0.01;
	// end inline asm
	// begin inline asm
	add.f64 %fd9946, %fd9946, 0.01;
	// end inline asm
	// begin inline asm
	add.f64 %fd9948, %fd9948, 0.01;
	// end inline asm
	// begin inline asm
	add.f64 %fd9946, %fd9946, 0.01;
	// end inline asm
	// begin inline asm
	add.f64 %fd9948, %fd9948, 0.01;
	// end inline asm
	// begin inline asm
	add.f64 %fd9946, %fd9946, 0.01;
	// end inline asm
	// begin inline asm
	add.f64 %fd9948, %fd9948, 0.01;
	// end inline asm
	// begin inline asm
	add.f64 %fd9946, %fd9946, 0.01;
	// end inline asm
	// begin inline asm
	add.f64 %fd9948, %fd9948, 0.01;
	// end inline asm
	// begin inline asm
	add.f64 %fd9946, %fd9946, 0.01;
	// end inline asm
	// begin inline asm
	add.f64 %fd9948, %fd9948, 0.01;
	// end inline asm
	// begin inline asm
	add.f64 %fd9946, %fd9946, 0.01;
	// end inline asm
	// begin inline asm
	add.f64 %fd9948, %fd9948, 0.01;
	// end inline asm
	// begin inline asm
	add.f64 %fd9946, %fd9946, 0.01;
	// end inline asm
	// begin inline asm
	add.f64 %fd9948, %fd9948, 0.01;
	// end inline asm
	// begin inline asm
	add.f64 %fd9946, %fd9946, 0.01;
	// end inline asm
	// begin inline asm
	add.f64 %fd9948, %fd9948, 0.01;
	// end inline asm
	// begin inline asm
	add.f64 %fd9946, %fd9946, 0.01;
	// end inline asm
	// begin inline asm
	add.f64 %fd9948, %fd9948, 0.01;
	// end inline asm
	// begin inline asm
	add.f64 %fd9946, %fd9946, 0.01;
	// end inline asm
	// begin inline asm
	add.f64 %fd9948, %fd9948, 0.01;
	// end inline asm
	// begin inline asm
	add.f64 %fd9946, %fd9946, 0.01;
	// end inline asm
	// begin inline asm
	add.f64 %fd9948, %fd9948, 0.01;
	// end inline asm
	// begin inline asm
	add.f64 %fd9946, %fd9946, 0.01;
	// end inline asm
	// begin inline asm
	add.f64 %fd9948, %fd9948, 0.01;
	// end inline asm
	// begin inline asm
	add.f64 %fd9946, %fd9946, 0.01;
	// end inline asm
	// begin inline asm
	add.f64 %fd9948, %fd9948, 0.01;
	// end inline asm
	// begin inline asm
	add.f64 %fd9946, %fd9946, 0.01;
	// end inline asm
	// begin inline asm
	add.f64 %fd9948, %fd9948, 0.01;
	// end inline asm
	// begin inline asm
	add.f64 %fd9946, %fd9946, 0.01;
	// end inline asm
	// begin inline asm
	add.f64 %fd9948, %fd9948, 0.01;
	// end inline asm
	// begin inline asm
	add.f64 %fd9946, %fd9946, 0.01;
	// end inline asm
	// begin inline asm
	add.f64 %fd9948, %fd9948, 0.01;
	// end inline asm
	// begin inline asm
	add.f64 %fd9946, %fd9946, 0.01;
	// end inline asm
	// begin inline asm
	add.f64 %fd9948, %fd9948, 0.01;
	// end inline asm
	// begin inline asm
	add.f64 %fd9946, %fd9946, 0.01;
	// end inline asm
	// begin inline asm
	add.f64 %fd9948, %fd9948, 0.01;
	// end inline asm
	// begin inline asm
	add.f64 %fd9946, %fd9946, 0.01;
	// end inline asm
	// begin inline asm
	add.f64 %fd9948, %fd9948, 0.01;
	// end inline asm
	// begin inline asm
	add.f64 %fd9946, %fd9946, 0.01;
	// end inline asm
	// begin inline asm
	add.f64 %fd9948, %fd9948, 0.01;
	// end inline asm
	// begin inline asm
	add.f64 %fd9946, %fd9946, 0.01;
	// end inline asm
	// begin inline asm
	add.f64 %fd9948, %fd9948, 0.01;
	// end inline asm
	// begin inline asm
	add.f64 %fd9946, %fd9946, 0.01;
	// end inline asm
	// begin inline asm
	add.f64 %fd9948, %fd9948, 0.01;
	// end inline asm
	// begin inline asm
	add.f64 %fd9946, %fd9946, 0.01;
	// end inline asm
	// begin inline asm
	add.f64 %fd9948, %fd9948, 0.01;
	// end inline asm
	// begin inline asm
	add.f64 %fd9946, %fd9946, 0.01;
	// end inline asm
	// begin inline asm
	add.f64 %fd9948, %fd9948, 0.01;
	// end inline asm
	// begin inline asm
	add.f64 %fd9946, %fd9946, 0.01;
	// end inline asm
	// begin inline asm
	add.f64 %fd9948, %fd9948, 0.01;
	// end inline asm
	// begin inline asm
	add.f64 %fd9946, %fd9946, 0.01;
	// end inline asm
	// begin inline asm
	add.f64 %fd9948, %fd9948, 0.01;
	// end inline asm
	// begin inline asm
	add.f64 %fd9946, %fd9946, 0.01;
	// end inline asm
	// begin inline asm
	add.f64 %fd9948, %fd9948, 0.01;
	// end inline asm
	// begin inline asm
	add.f64 %fd9946, %fd9946, 0.01;
	// end inline asm
	// begin inline asm
	add.f64 %fd9948, %fd9948, 0.01;
	// end inline asm
	// begin inline asm
	add.f64 %fd9946, %fd9946, 0.01;
	// end inline asm
	// begin inline asm
	add.f64 %fd9948, %fd9948, 0.01;
	// end inline asm
	// begin inline asm
	add.f64 %fd9946, %fd9946, 0.01;
	// end inline asm
	// begin inline asm
	add.f64 %fd9948, %fd9948, 0.01;
	// end inline asm
	// begin inline asm
	add.f64 %fd9946, %fd9946, 0.01;
	// end inline asm
	// begin inline asm
	add.f64 %fd9948, %fd9948, 0.01;
	// end inline asm
	// begin inline asm
	add.f64 %fd9946, %fd9946, 0.01;
	// end inline asm
	// begin inline asm
	add.f64 %fd9948, %fd9948, 0.01;
	// end inline asm
	// begin inline asm
	add.f64 %fd9946, %fd9946, 0.01;
	// end inline asm
	// begin inline asm
	add.f64 %fd9948, %fd9948, 0.01;
	// end inline asm
	// begin inline asm
	add.f64 %fd9946, %fd9946, 0.01;
	// end inline asm
	// begin inline asm
	add.f64 %fd9948, %fd9948, 0.01;
	// end inline asm
	// begin inline asm
	add.f64 %fd9946, %fd9946, 0.01;
	// end inline asm
	// begin inline asm
	add.f64 %fd9948, %fd9948, 0.01;
	// end inline asm
	// begin inline asm
	add.f64 %fd9946, %fd9946, 0.01;
	// end inline asm
	// begin inline asm
	add.f64 %fd9948, %fd9948, 0.01;
	// end inline asm
	// begin inline asm
	add.f64 %fd9946, %fd9946, 0.01;
	// end inline asm
	// begin inline asm
	add.f64 %fd9948, %fd9948, 0.01;
	// end inline asm
	// begin inline asm
	add.f64 %fd9946, %fd9946, 0.01;
	// end inline asm
	// begin inline asm
	add.f64 %fd9948, %fd9948, 0.01;
	// end inline asm
	// begin inline asm
	add.f64 %fd9946, %fd9946, 0.01;
	// end inline asm
	// begin inline asm
	add.f64 %fd9948, %fd9948, 0.01;
	// end inline asm
	// begin inline asm
	add.f64 %fd9946, %fd9946, 0.01;
	// end inline asm
	// begin inline asm
	add.f64 %fd9948, %fd9948, 0.01;
	// end inline asm
	// begin inline asm
	add.f64 %fd9946, %fd9946, 0.01;
	// end inline asm
	// begin inline asm
	add.f64 %fd9948, %fd9948, 0.01;
	// end inline asm
	// begin inline asm
	add.f64 %fd9946, %fd9946, 0.01;
	// end inline asm
	// begin inline asm
	add.f64 %fd9948, %fd9948, 0.01;
	// end inline asm
	// begin inline asm
	add.f64 %fd9946, %fd9946, 0.01;
	// end inline asm
	// begin inline asm
	add.f64 %fd9948, %fd9948, 0.01;
	// end inline asm
	// begin inline asm
	add.f64 %fd9946, %fd9946, 0.01;
	// end inline asm
	// begin inline asm
	add.f64 %fd9948, %fd9948, 0.01;
	// end inline asm
	// begin inline asm
	add.f64 %fd9946, %fd9946, 0.01;
	// end inline asm
	// begin inline asm
	add.f64 %fd9948, %fd9948, 0.01;
	// end inline asm
	// begin inline asm
	add.f64 %fd9946, %fd9946, 0.01;
	// end inline asm
	// begin inline asm
	add.f64 %fd9948, %fd9948, 0.01;
	// end inline asm
	// begin inline asm
	add.f64 %fd9946, %fd9946, 0.01;
	// end inline asm
	// begin inline asm
	add.f64 %fd9948, %fd9948, 0.01;
	// end inline asm
	// begin inline asm
	add.f64 %fd9946, %fd9946, 0.01;
	// end inline asm
	// begin inline asm
	add.f64 %fd9948, %fd9948, 0.01;
	// end inline asm
	// begin inline asm
	add.f64 %fd9946, %fd9946, 0.01;
	// end inline asm
	// begin inline asm
	add.f64 %fd9948, %fd9948, 0.01;
	// end inline asm
	// begin inline asm
	add.f64 %fd9946, %fd9946, 0.01;
	// end inline asm
	// begin inline asm
	add.f64 %fd9948, %fd9948, 0.01;
	// end inline asm
	// begin inline asm
	add.f64 %fd9946, %fd9946, 0.01;
	// end inline asm
	// begin inline asm
	add.f64 %fd9948, %fd9948, 0.01;
	// end inline asm
	// begin inline asm
	add.f64 %fd9946, %fd9946, 0.01;
	// end inline asm
	// begin inline asm
	add.f64 %fd9948, %fd9948, 0.01;
	// end inline asm
	// begin inline asm
	add.f64 %fd9946, %fd9946, 0.01;
	// end inline asm
	// begin inline asm
	add.f64 %fd9948, %fd9948, 0.01;
	// end inline asm
	// begin inline asm
	add.f64 %fd9946, %fd9946, 0.01;
	// end inline asm
	// begin inline asm
	add.f64 %fd9948, %fd9948, 0.01;
	// end inline asm
	// begin inline asm
	add.f64 %fd9946, %fd9946, 0.01;
	// end inline asm
	// begin inline asm
	add.f64 %fd9948, %fd9948, 0.01;
	// end inline asm
	// begin inline asm
	add.f64 %fd9946, %fd9946, 0.01;
	// end inline asm
	// begin inline asm
	add.f64 %fd9948, %fd9948, 0.01;
	// end inline asm
	// begin inline asm
	add.f64 %fd9946, %fd9946, 0.01;
	// end inline asm
	// begin inline asm
	add.f64 %fd9948, %fd9948, 0.01;
	// end inline asm
	// begin inline asm
	add.f64 %fd9946, %fd9946, 0.01;
	// end inline asm
	// begin inline asm
	add.f64 %fd9948, %fd9948, 0.01;
	// end inline asm
	// begin inline asm
	add.f64 %fd9946, %fd9946, 0.01;
	// end inline asm
	// begin inline asm
	add.f64 %fd9948, %fd9948, 0.01;
	// end inline asm
	// begin inline asm
	add.f64 %fd9946, %fd9946, 0.01;
	// end inline asm
	// begin inline asm
	add.f64 %fd9948, %fd9948, 0.01;
	// end inline asm
	// begin inline asm
	add.f64 %fd9946, %fd9946, 0.01;
	// end inline asm
	// begin inline asm
	add.f64 %fd9948, %fd9948, 0.01;
	// end inline asm
	// begin inline asm
	add.f64 %fd9946, %fd9946, 0.01;
	// end inline asm
	// begin inline asm
	add.f64 %fd9948, %fd9948, 0.01;
	// end inline asm
	// begin inline asm
	add.f64 %fd9946, %fd9946, 0.01;
	// end inline asm
	// begin inline asm
	add.f64 %fd9948, %fd9948, 0.01;
	// end inline asm
	// begin inline asm
	add.f64 %fd9946, %fd9946, 0.01;
	// end inline asm
	// begin inline asm
	add.f64 %fd9948, %fd9948, 0.01;
	// end inline asm
	// begin inline asm
	add.f64 %fd9946, %fd9946, 0.01;
	// end inline asm
	// begin inline asm
	add.f64 %fd9948, %fd9948, 0.01;
	// end inline asm
	// begin inline asm
	add.f64 %fd9946, %fd9946, 0.01;
	// end inline asm
	// begin inline asm
	add.f64 %fd9948, %fd9948, 0.01;
	// end inline asm
	// begin inline asm
	add.f64 %fd9946, %fd9946, 0.01;
	// end inline asm
	// begin inline asm
	add.f64 %fd9948, %fd9948, 0.01;
	// end inline asm
	// begin inline asm
	add.f64 %fd9946, %fd9946, 0.01;
	// end inline asm
	// begin inline asm
	add.f64 %fd9948, %fd9948, 0.01;
	// end inline asm
	// begin inline asm
	add.f64 %fd9946, %fd9946, 0.01;
	// end inline asm
	// begin inline asm
	add.f64 %fd9948, %fd9948, 0.01;
	// end inline asm
	// begin inline asm
	add.f64 %fd9946, %fd9946, 0.01;
	// end inline asm
	// begin inline asm
	add.f64 %fd9948, %fd9948, 0.01;
	// end inline asm
	// begin inline asm
	add.f64 %fd9946, %fd9946, 0.01;
	// end inline asm
	// begin inline asm
	add.f64 %fd9948, %fd9948, 0.01;
	// end inline asm
	// begin inline asm
	add.f64 %fd9946, %fd9946, 0.01;
	// end inline asm
	// begin inline asm
	add.f64 %fd9948, %fd9948, 0.01;
	// end inline asm
	// begin inline asm
	add.f64 %fd9946, %fd9946, 0.01;
	// end inline asm
	// begin inline asm
	add.f64 %fd9948, %fd9948, 0.01;
	// end inline asm
	// begin inline asm
	add.f64 %fd9946, %fd9946, 0.01;
	// end inline asm
	// begin inline asm
	add.f64 %fd9948, %fd9948, 0.01;
	// end inline asm
	// begin inline asm
	add.f64 %fd9946, %fd9946, 0.01;
	// end inline asm
	// begin inline asm
	add.f64 %fd9948, %fd9948, 0.01;
	// end inline asm
	// begin inline asm
	add.f64 %fd9946, %fd9946, 0.01;
	// end inline asm
	// begin inline asm
	add.f64 %fd9948, %fd9948, 0.01;
	// end inline asm
	// begin inline asm
	add.f64 %fd9946, %fd9946, 0.01;
	// end inline asm
	// begin inline asm
	add.f64 %fd9948, %fd9948, 0.01;
	// end inline asm
	// begin inline asm
	add.f64 %fd9946, %fd9946, 0.01;
	// end inline asm
	// begin inline asm
	add.f64 %fd9948, %fd9948, 0.01;
	// end inline asm
	// begin inline asm
	add.f64 %fd9946, %fd9946, 0.01;
	// end inline asm
	// begin inline asm
	add.f64 %fd9948, %fd9948, 0.01;
	// end inline asm
	// begin inline asm
	add.f64 %fd9946, %fd9946, 0.01;
	// end inline asm
	// begin inline asm
	add.f64 %fd9948, %fd9948, 0.01;
	// end inline asm
	// begin inline asm
	add.f64 %fd9946, %fd9946, 0.01;
	// end inline asm
	// begin inline asm
	add.f64 %fd9948, %fd9948, 0.01;
	// end inline asm
	// begin inline asm
	add.f64 %fd9946, %fd9946, 0.01;
	// end inline asm
	// begin inline asm
	add.f64 %fd9948, %fd9948, 0.01;
	// end inline asm
	// begin inline asm
	add.f64 %fd9946, %fd9946, 0.01;
	// end inline asm
	// begin inline asm
	add.f64 %fd9948, %fd9948, 0.01;
	// end inline asm
	// begin inline asm
	add.f64 %fd9946, %fd9946, 0.01;
	// end inline asm
	// begin inline asm
	add.f64 %fd9948, %fd9948, 0.01;
	// end inline asm
	// begin inline asm
	add.f64 %fd9946, %fd9946, 0.01;
	// end inline asm
	// begin inline asm
	add.f64 %fd9948, %fd9948, 0.01;
	// end inline asm
	// begin inline asm
	add.f64 %fd9946, %fd9946, 0.01;
	// end inline asm
	// begin inline asm
	add.f64 %fd9948, %fd9948, 0.01;
	// end inline asm
	// begin inline asm
	add.f64 %fd9946, %fd9946, 0.01;
	// end inline asm
	// begin inline asm
	add.f64 %fd9948, %fd9948, 0.01;
	// end inline asm
	// begin inline asm
	add.f64 %fd9946, %fd9946, 0.01;
	// end inline asm
	// begin inline asm
	add.f64 %fd9948, %fd9948, 0.01;
	// end inline asm
	// begin inline asm
	add.f64 %fd9946, %fd9946, 0.01;
	// end inline asm
	// begin inline asm
	add.f64 %fd9948, %fd9948, 0.01;
	// end inline asm
	// begin inline asm
	add.f64 %fd9946, %fd9946, 0.01;
	// end inline asm
	// begin inline asm
	add.f64 %fd9948, %fd9948, 0.01;
	// end inline asm
	// begin inline asm
	add.f64 %fd9946, %fd9946, 0.01;
	// end inline asm
	// begin inline asm
	add.f64 %fd9948, %fd9948, 0.01;
	// end inline asm
	// begin inline asm
	add.f64 %fd9946, %fd9946, 0.01;
	// end inline asm
	// begin inline asm
	add.f64 %fd9948, %fd9948, 0.01;
	// end inline asm
	// begin inline asm
	add.f64 %fd9946, %fd9946, 0.01;
	// end inline asm
	// begin inline asm
	add.f64 %fd9948, %fd9948, 0.01;
	// end inline asm
	// begin inline asm
	add.f64 %fd9946, %fd9946, 0.01;
	// end inline asm
	// begin inline asm
	add.f64 %fd9948, %fd9948, 0.01;
	// end inline asm
	// begin inline asm
	add.f64 %fd9946, %fd9946, 0.01;
	// end inline asm
	// begin inline asm
	add.f64 %fd9948, %fd9948, 0.01;
	// end inline asm
	// begin inline asm
	add.f64 %fd9946, %fd9946, 0.01;
	// end inline asm
	// begin inline asm
	add.f64 %fd9948, %fd9948, 0.01;
	// end inline asm
	// begin inline asm
	add.f64 %fd9946, %fd9946, 0.01;
	// end inline asm
	// begin inline asm
	add.f64 %fd9948, %fd9948, 0.01;
	// end inline asm
	// begin inline asm
	add.f64 %fd9946, %fd9946, 0.01;
	// end inline asm
	// begin inline asm
	add.f64 %fd9948, %fd9948, 0.01;
	// end inline asm
	// begin inline asm
	add.f64 %fd9946, %fd9946, 0.01;
	// end inline asm
	// begin inline asm
	add.f64 %fd9948, %fd9948, 0.01;
	// end inline asm
	// begin inline asm
	add.f64 %fd9946, %fd9946, 0.01;
	// end inline asm
	// begin inline asm
	add.f64 %fd9948, %fd9948, 0.01;
	// end inline asm
	// begin inline asm
	add.f64 %fd9946, %fd9946, 0.01;
	// end inline asm
	// begin inline asm
	add.f64 %fd9948, %fd9948, 0.01;
	// end inline asm
	// begin inline asm
	add.f64 %fd9946, %fd9946, 0.01;
	// end inline asm
	// begin inline asm
	add.f64 %fd9948, %fd9948, 0.01;
	// end inline asm
	// begin inline asm
	add.f64 %fd9946, %fd9946, 0.01;
	// end inline asm
	// begin inline asm
	add.f64 %fd9948, %fd9948, 0.01;
	// end inline asm
	// begin inline asm
	add.f64 %fd9946, %fd9946, 0.01;
	// end inline asm
	// begin inline asm
	add.f64 %fd9948, %fd9948, 0.01;
	// end inline asm
	// begin inline asm
	add.f64 %fd9946, %fd9946, 0.01;
	// end inline asm
	// begin inline asm
	add.f64 %fd9948, %fd9948, 0.01;
	// end inline asm
	// begin inline asm
	add.f64 %fd9946, %fd9946, 0.01;
	// end inline asm
	// begin inline asm
	add.f64 %fd9948, %fd9948, 0.01;
	// end inline asm
	// begin inline asm
	add.f64 %fd9946, %fd9946, 0.01;
	// end inline asm
	// begin inline asm
	add.f64 %fd9948, %fd9948, 0.01;
	// end inline asm
	// begin inline asm
	add.f64 %fd9946, %fd9946, 0.01;
	// end inline asm
	// begin inline asm
	add.f64 %fd9948, %fd9948, 0.01;
	// end inline asm
	// begin inline asm
	add.f64 %fd9946, %fd9946, 0.01;
	// end inline asm
	// begin inline asm
	add.f64 %fd9948, %fd9948, 0.01;
	// end inline asm
	// begin inline asm
	add.f64 %fd9946, %fd9946, 0.01;
	// end inline asm
	// begin inline asm
	add.f64 %fd9948, %fd9948, 0.01;
	// end inline asm
	// begin inline asm
	add.f64 %fd9946, %fd9946, 0.01;
	// end inline asm
	// begin inline asm
	add.f64 %fd9948, %fd9948, 0.01;
	// end inline asm
	// begin inline asm
	add.f64 %fd9946, %fd9946, 0.01;
	// end inline asm
	// begin inline asm
	add.f64 %fd9948, %fd9948, 0.01;
	// end inline asm
	// begin inline asm
	add.f64 %fd9946, %fd9946, 0.01;
	// end inline asm
	// begin inline asm
	add.f64 %fd9948, %fd9948, 0.01;
	// end inline asm
	// begin inline asm
	add.f64 %fd9946, %fd9946, 0.01;
	// end inline asm
	// begin inline asm
	add.f64 %fd9948, %fd9948, 0.01;
	// end inline asm
	// begin inline asm
	add.f64 %fd9946, %fd9946, 0.01;
	// end inline asm
	// begin inline asm
	add.f64 %fd9948, %fd9948, 0.01;
	// end inline asm
	// begin inline asm
	add.f64 %fd9946, %fd9946, 0.01;
	// end inline asm
	// begin inline asm
	add.f64 %fd9948, %fd9948, 0.01;
	// end inline asm
	// begin inline asm
	add.f64 %fd9946, %fd9946, 0.01;
	// end inline asm
	// begin inline asm
	add.f64 %fd9948, %fd9948, 0.01;
	// end inline asm
	// begin inline asm
	add.f64 %fd9946, %fd9946, 0.01;
	// end inline asm
	// begin inline asm
	add.f64 %fd9948, %fd9948, 0.01;
	// end inline asm
	// begin inline asm
	add.f64 %fd9946, %fd9946, 0.01;
	// end inline asm
	// begin inline asm
	add.f64 %fd9948, %fd9948, 0.01;
	// end inline asm
	// begin inline asm
	add.f64 %fd9946, %fd9946, 0.01;
	// end inline asm
	// begin inline asm
	add.f64 %fd9948, %fd9948, 0.01;
	// end inline asm
	// begin inline asm
	add.f64 %fd9946, %fd9946, 0.01;
	// end inline asm
	// begin inline asm
	add.f64 %fd9948, %fd9948, 0.01;
	// end inline asm
	// begin inline asm
	add.f64 %fd9946, %fd9946, 0.01;
	// end inline asm
	// begin inline asm
	add.f64 %fd9948, %fd9948, 0.01;
	// end inline asm
	// begin inline asm
	add.f64 %fd9946, %fd9946, 0.01;
	// end inline asm
	// begin inline asm
	add.f64 %fd9948, %fd9948, 0.01;
	// end inline asm
	mov.f64 	%fd11366, %fd9946;
	// begin inline asm
	add.f64 %fd11366, %fd11366, 0.01;
	// end inline asm
	mov.f64 	%fd11368, %fd9948;
	// begin inline asm
	add.f64 %fd11368, %fd11368, 0.01;
	// end inline asm
	// begin inline asm
	add.f64 %fd11366, %fd11366, 0.01;
	// end inline asm
	// begin inline asm
	add.f64 %fd11368, %fd11368, 0.01;
	// end inline asm
	// begin inline asm
	add.f64 %fd11366, %fd11366, 0.01;
	// end inline asm
	// begin inline asm
	add.f64 %fd11368, %fd11368, 0.01;
	// end inline asm
	// begin inline asm
	add.f64 %fd11366, %fd11366, 0.01;
	// end inline asm
	// begin inline asm
	add.f64 %fd11368, %fd11368, 0.01;
	// end inline asm
	// begin inline asm
	add.f64 %fd11366, %fd11366, 0.01;
	// end inline asm
	// begin inline asm
	add.f64 %fd11368, %fd11368, 0.01;
	// end inline asm
	// begin inline asm
	add.f64 %fd11366, %fd11366, 0.01;
	// end inline asm
	// begin inline asm
	add.f64 %fd11368, %fd11368, 0.01;
	// end inline asm
	// begin inline asm
	add.f64 %fd11366, %fd11366, 0.01;
	// end inline asm
	// begin inline asm
	add.f64 %fd11368, %fd11368, 0.01;
	// end inline asm
	// begin inline asm
	add.f64 %fd11366, %fd11366, 0.01;
	// end inline asm
	// begin inline asm
	add.f64 %fd11368, %fd11368, 0.01;
	// end inline asm
	// begin inline asm
	add.f64 %fd11366, %fd11366, 0.01;
	// end inline asm
	// begin inline asm
	add.f64 %fd11368, %fd11368, 0.01;
	// end inline asm
	// begin inline asm
	add.f64 %fd11366, %fd11366, 0.01;
	// end inline asm
	// begin inline asm
	add.f64 %fd11368, %fd11368, 0.01;
	// end inline asm
	// begin inline asm
	add.f64 %fd11366, %fd11366, 0.01;
	// end inline asm
	// begin inline asm
	add.f64 %fd11368, %fd11368, 0.01;
	// end inline asm
	// begin inline asm
	add.f64 %fd11366, %fd11366, 0.01;
	// end inline asm
	// begin inline asm
	add.f64 %fd11368, %fd11368, 0.01;
	// end inline asm
	// begin inline asm
	add.f64 %fd11366, %fd11366, 0.01;
	// end inline asm
	// begin inline asm
	add.f64 %fd11368, %fd11368, 0.01;
	// end inline asm
	// begin inline asm
	add.f64 %fd11366, %fd11366, 0.01;
	// end inline asm
	// begin inline asm
	add.f64 %fd11368, %fd11368, 0.01;
	// end inline asm
	// begin inline asm
	add.f64 %fd11366, %fd11366, 0.01;
	// end inline asm
	// begin inline asm
	add.f64 %fd11368, %fd11368, 0.01;
	// end inline asm
	// begin inline asm
	add.f64 %fd11366, %fd11366, 0.01;
	// end inline asm
	// begin inline asm
	add.f64 %fd11368, %fd11368, 0.01;
	// end inline asm
	// begin inline asm
	add.f64 %fd11366, %fd11366, 0.01;
	// end inline asm
	// begin inline asm
	add.f64 %fd11368, %fd11368, 0.01;
	// end inline asm
	// begin inline asm
	add.f64 %fd11366, %fd11366, 0.01;
	// end inline asm
	// begin inline asm
	add.f64 %fd11368, %fd11368, 0.01;
	// end inline asm
	// begin inline asm
	add.f64 %fd11366, %fd11366, 0.01;
	// end inline asm
	// begin inline asm
	add.f64 %fd11368, %fd11368, 0.01;
	// end inline asm
	// begin inline asm
	add.f64 %fd11366, %fd11366, 0.01;
	// end inline asm
	// begin inline asm
	add.f64 %fd11368, %fd11368, 0.01;
	// end inline asm
	// begin inline asm
	add.f64 %fd11366, %fd11366, 0.01;
	// end inline asm
	// begin inline asm
	add.f64 %fd11368, %fd11368, 0.01;
	// end inline asm
	// begin inline asm
	add.f64 %fd11366, %fd11366, 0.01;
	// end inline asm
	// begin inline asm
	add.f64 %fd11368, %fd11368, 0.01;
	// end inline asm
	// begin inline asm
	add.f64 %fd11366, %fd11366, 0.01;
	// end inline asm
	// begin inline asm
	add.f64 %fd11368, %fd11368, 0.01;
	// end inline asm
	// begin inline asm
	add.f64 %fd11366, %fd11366, 0.01;
	// end inline asm
	// begin inline asm
	add.f64 %fd11368, %fd11368, 0.01;
	// end inline asm
	// begin inline asm
	add.f64 %fd11366, %fd11366, 0.01;
	// end inline asm
	// begin inline asm
	add.f64 %fd11368, %fd11368, 0.01;
	// end inline asm
	// begin inline asm
	add.f64 %fd11366, %fd11366, 0.01;
	// end inline asm
	// begin inline asm
	add.f64 %fd11368, %fd11368, 0.01;
	// end inline asm
	// begin inline asm
	add.f64 %fd11366, %fd11366, 0.01;
	// end inline asm
	// begin inline asm
	add.f64 %fd11368, %fd11368, 0.01;
	// end inline asm
	// begin inline asm
	add.f64 %fd11366, %fd11366, 0.01;
	// end inline asm
	// begin inline asm
	add.f64 %fd11368, %fd11368, 0.01;
	// end inline asm
	// begin inline asm
	add.f64 %fd11366, %fd11366, 0.01;
	// end inline asm
	// begin inline asm
	add.f64 %fd11368, %fd11368, 0.01;
	// end inline asm
	// begin inline asm
	add.f64 %fd11366, %fd11366, 0.01;
	// end inline asm
	// begin inline asm
	add.f64 %fd11368, %fd11368, 0.01;
	// end inline asm
	// begin inline asm
	add.f64 %fd11366, %fd11366, 0.01;
	// end inline asm
	// begin inline asm
	add.f64 %fd11368, %fd11368, 0.01;
	// end inline asm
	// begin inline asm
	add.f64 %fd11366, %fd11366, 0.01;
	// end inline asm
	// begin inline asm
	add.f64 %fd11368, %fd11368, 0.01;
	// end inline asm
	// begin inline asm
	add.f64 %fd11366, %fd11366, 0.01;
	// end inline asm
	// begin inline asm
	add.f64 %fd11368, %fd11368, 0.01;
	// end inline asm
	// begin inline asm
	add.f64 %fd11366, %fd11366, 0.01;
	// end inline asm
	// begin inline asm
	add.f64 %fd11368, %fd11368, 0.01;
	// end inline asm
	// begin inline asm
	add.f64 %fd11366, %fd11366, 0.01;
	// end inline asm
	// begin inline asm
	add.f64 %fd11368, %fd11368, 0.01;
	// end inline asm
	// begin inline asm
	add.f64 %fd11366, %fd11366, 0.01;
	// end inline asm
	// begin inline asm
	add.f64 %fd11368, %fd11368, 0.01;
	// end inline asm
	// begin inline asm
	add.f64 %fd11366, %fd11366, 0.01;
	// end inline asm
	// begin inline asm
	add.f64 %fd11368, %fd11368, 0.01;
	// end inline asm
	// begin inline asm
	add.f64 %fd11366, %fd11366, 0.01;
	// end inline asm
	// begin inline asm
	add.f64 %fd11368, %fd11368, 0.01;
	// end inline asm
	// begin inline asm
	add.f64 %fd11366, %fd11366, 0.01;
	// end inline asm
	// begin inline asm
	add.f64 %fd11368, %fd11368, 0.01;
	// end inline asm
	// begin inline asm
	add.f64 %fd11366, %fd11366, 0.01;
	// end inline asm
	// begin inline asm
	add.f64 %fd11368, %fd11368, 0.01;
	// end inline asm
	// begin inline asm
	add.f64 %fd11366, %fd11366, 0.01;
	// end inline asm
	// begin inline asm
	add.f64 %fd11368, %fd11368, 0.01;
	// end inline asm
	// begin inline asm
	add.f64 %fd11366, %fd11366, 0.01;
	// end inline asm
	// begin inline asm
	add.f64 %fd11368, %fd11368, 0.01;
	// end inline asm
	// begin inline asm
	add.f64 %fd11366, %fd11366, 0.01;
	// end inline asm
	// begin inline asm
	add.f64 %fd11368, %fd11368, 0.01;
	// end inline asm
	// begin inline asm
	add.f64 %fd11366, %fd11366, 0.01;
	// end inline asm
	// begin inline asm
	add.f64 %fd11368, %fd11368, 0.01;
	// end inline asm
	// begin inline asm
	add.f64 %fd11366, %fd11366, 0.01;
	// end inline asm
	// begin inline asm
	add.f64 %fd11368, %fd11368, 0.01;
	// end inline asm
	// begin inline asm
	add.f64 %fd11366, %fd11366, 0.01;
	// end inline asm
	// begin inline asm
	add.f64 %fd11368, %fd11368, 0.01;
	// end inline asm
	// begin inline asm
	add.f64 %fd11366, %fd11366, 0.01;
	// end inline asm
	// begin inline asm
	add.f64 %fd11368, %fd11368, 0.01;
	// end inline asm
	// begin inline asm
	add.f64 %fd11366, %fd11366, 0.01;
	// end inline asm
	// begin inline asm
	add.f64 %fd11368, %fd11368, 0.01;
	// end inline asm
	// begin inline asm
	add.f64 %fd11366, %fd11366, 0.01;
	// end inline asm
	// begin inline asm
	add.f64 %fd11368, %fd11368, 0.01;
	// end inline asm
	// begin inline asm
	add.f64 %fd11366, %fd11366, 0.01;
	// end inline asm
	// begin inline asm
	add.f64 %fd11368, %fd11368, 0.01;
	// end inline asm
	// begin inline asm
	add.f64 %fd11366, %fd11366, 0.01;
	// end inline asm
	// begin inline asm
	add.f64 %fd11368, %fd11368, 0.01;
	// end inline asm
	// begin inline asm
	add.f64 %fd11366, %fd11366, 0.01;
	// end inline asm
	// begin inline asm
	add.f64 %fd11368, %fd11368, 0.01;
	// end inline asm
	// begin inline asm
	add.f64 %fd11366, %fd11366, 0.01;
	// end inline asm
	// begin inline asm
	add.f64 %fd11368, %fd11368, 0.01;
	// end inline asm
	// begin inline asm
	add.f64 %fd11366, %fd11366, 0.01;
	// end inline asm
	// begin inline asm
	add.f64 %fd11368, %fd11368, 0.01;
	// end inline asm
	// begin inline asm
	add.f64 %fd11366, %fd11366, 0.01;
	// end inline asm
	// begin inline asm
	add.f64 %fd11368, %fd11368, 0.01;
	// end inline asm
	// begin inline asm
	add.f64 %fd11366, %fd11366, 0.01;
	// end inline asm
	// begin inline asm
	add.f64 %fd11368, %fd11368, 0.01;
	// end inline asm
	// begin inline asm
	add.f64 %fd11366, %fd11366, 0.01;
	// end inline asm
	// begin inline asm
	add.f64 %fd11368, %fd11368, 0.01;
	// end inline asm
	// begin inline asm
	add.f64 %fd11366, %fd11366, 0.01;
	// end inline asm
	// begin inline asm
	add.f64 %fd11368, %fd11368, 0.01;
	// end inline asm
	// begin inline asm
	add.f64 %fd11366, %fd11366, 0.01;
	// end inline asm
	// begin inline asm
	add.f64 %fd11368, %fd11368, 0.01;
	// end inline asm
	// begin inline asm
	add.f64 %fd11366, %fd11366, 0.01;
	// end inline asm
	// begin inline asm
	add.f64 %fd11368, %fd11368, 0.01;
	// end inline asm
	// begin inline asm
	add.f64 %fd11366, %fd11366, 0.01;
	// end inline asm
	// begin inline asm
	add.f64 %fd11368, %fd11368, 0.01;
	// end inline asm
	// begin inline asm
	add.f64 %fd11366, %fd11366, 0.01;
	// end inline asm
	// begin inline asm
	add.f64 %fd11368, %fd11368, 0.01;
	// end inline asm
	// begin inline asm
	add.f64 %fd11366, %fd11366, 0.01;
	// end inline asm
	// begin inline asm
	add.f64 %fd11368, %fd11368, 0.01;
	// end inline asm
	// begin inline asm
	add.f64 %fd11366, %fd11366, 0.01;
	// end inline asm
	// begin inline asm
	add.f64 %fd11368, %fd11368, 0.01;
	// end inline asm
	// begin inline asm
	add.f64 %fd11366, %fd11366, 0.01;
	// end inline asm
	// begin inline asm
	add.f64 %fd11368, %fd11368, 0.01;
	// end inline asm
	// begin inline asm
	add.f64 %fd11366, %fd11366, 0.01;
	// end inline asm
	// begin inline asm
	add.f64 %fd11368, %fd11368, 0.01;
	// end inline asm
	// begin inline asm
	add.f64 %fd11366, %fd11366, 0.01;
	// end inline asm
	// begin inline asm
	add.f64 %fd11368, %fd11368, 0.01;
	// end inline asm
	// begin inline asm
	add.f64 %fd11366, %fd11366, 0.01;
	// end inline asm
	// begin inline asm
	add.f64 %fd11368, %fd11368, 0.01;
	// end inline asm
	// begin inline asm
	add.f64 %fd11366, %fd11366, 0.01;
	// end inline asm
	// begin inline asm
	add.f64 %fd11368, %fd11368, 0.01;
	// end inline asm
	// begin inline asm
	add.f64 %fd11366, %fd11366, 0.01;
	// end inline asm
	// begin inline asm
	add.f64 %fd11368, %fd11368, 0.01;
	// end inline asm
	// begin inline asm
	add.f64 %fd11366, %fd11366, 0.01;
	// end inline asm
	// begin inline asm
	add.f64 %fd11368, %fd11368, 0.01;
	// end inline asm
	// begin inline asm
	add.f64 %fd11366, %fd11366, 0.01;
	// end inline asm
	// begin inline asm
	add.f64 %fd11368, %fd11368, 0.01;
	// end inline asm
	// begin inline asm
	add.f64 %fd11366, %fd11366, 0.01;
	// end inline asm
	// begin inline asm
	add.f64 %fd11368, %fd11368, 0.01;
	// end inline asm
	// begin inline asm
	add.f64 %fd11366, %fd11366, 0.01;
	// end inline asm
	// begin inline asm
	add.f64 %fd11368, %fd11368, 0.01;
	// end inline asm
	// begin inline asm
	add.f64 %fd11366, %fd11366, 0.01;
	// end inline asm
	// begin inline asm
	add.f64 %fd11368, %fd11368, 0.01;
	// end inline asm
	// begin inline asm
	add.f64 %fd11366, %fd11366, 0.01;
	// end inline asm
	// begin inline asm
	add.f64 %fd11368, %fd11368, 0.01;
	// end inline asm
	// begin inline asm
	add.f64 %fd11366, %fd11366, 0.01;
	// end inline asm
	// begin inline asm
	add.f64 %fd11368, %fd11368, 0.01;
	// end inline asm
	// begin inline asm
	add.f64 %fd11366, %fd11366, 0.01;
	// end inline asm
	// begin inline asm
	add.f64 %fd11368, %fd11368, 0.01;
	// end inline asm
	// begin inline asm
	add.f64 %fd11366, %fd11366, 0.01;
	// end inline asm
	// begin inline asm
	add.f64 %fd11368, %fd11368, 0.01;
	// end inline asm
	// begin inline asm
	add.f64 %fd11366, %fd11366, 0.01;
	// end inline asm
	// begin inline asm
	add.f64 %fd11368, %fd11368, 0.01;
	// end inline asm
	// begin inline asm
	add.f64 %fd11366, %fd11366, 0.01;
	// end inline asm
	// begin inline asm
	add.f64 %fd11368, %fd11368, 0.01;
	// end inline asm
	// begin inline asm
	add.f64 %fd11366, %fd11366, 0.01;
	// end inline asm
	// begin inline asm
	add.f64 %fd11368, %fd11368, 0.01;
	// end inline asm
	// begin inline asm
	add.f64 %fd11366, %fd11366, 0.01;
	// end inline asm
	// begin inline asm
	add.f64 %fd11368, %fd11368, 0.01;
	// end inline asm
	// begin inline asm
	add.f64 %fd11366, %fd11366, 0.01;
	// end inline asm
	// begin inline asm
	add.f64 %fd11368, %fd11368, 0.01;
	// end inline asm
	// begin inline asm
	add.f64 %fd11366, %fd11366, 0.01;
	// end inline asm
	// begin inline asm
	add.f64 %fd11368, %fd11368, 0.01;
	// end inline asm
	// begin inline asm
	add.f64 %fd11366, %fd11366, 0.01;
	// end inline asm
	// begin inline asm
	add.f64 %fd11368, %fd11368, 0.01;
	// end inline asm
	// begin inline asm
	add.f64 %fd11366, %fd11366, 0.01;
	// end inline asm
	// begin inline asm
	add.f64 %fd11368, %fd11368, 0.01;
	// end inline asm
	// begin inline asm
	add.f64 %fd11366, %fd11366, 0.01;
	// end inline asm
	// begin inline asm
	add.f64 %fd11368, %fd11368, 0.01;
	// end inline asm
	// begin inline asm
	add.f64 %fd11366, %fd11366, 0.01;
	// end inline asm
	// begin inline asm
	add.f64 %fd11368, %fd11368, 0.01;
	// end inline asm
	// begin inline asm
	add.f64 %fd11366, %fd11366, 0.01;
	// end inline asm
	// begin inline asm
	add.f64 %fd11368, %fd11368, 0.01;
	// end inline asm
	// begin inline asm
	add.f64 %fd11366, %fd11366, 0.01;
	// end inline asm
	// begin inline asm
	add.f64 %fd11368, %fd11368, 0.01;
	// end inline asm
	// begin inline asm
	add.f64 %fd11366, %fd11366, 0.01;
	// end inline asm
	// begin inline asm
	add.f64 %fd11368, %fd11368, 0.01;
	// end inline asm
	// begin inline asm
	add.f64 %fd11366, %fd11366, 0.01;
	// end inline asm
	// begin inline asm
	add.f64 %fd11368, %fd11368, 0.01;
	// end inline asm
	// begin inline asm
	add.f64 %fd11366, %fd11366, 0.01;
	// end inline asm
	// begin inline asm
	add.f64 %fd11368, %fd11368, 0.01;
	// end inline asm
	// begin inline asm
	add.f64 %fd11366, %fd11366, 0.01;
	// end inline asm
	// begin inline asm
	add.f64 %fd11368, %fd11368, 0.01;
	// end inline asm
	// begin inline asm
	add.f64 %fd11366, %fd11366, 0.01;
	// end inline asm
	// begin inline asm
	add.f64 %fd11368, %fd11368, 0.01;
	// end inline asm
	// begin inline asm
	add.f64 %fd11366, %fd11366, 0.01;
	// end inline asm
	// begin inline asm
	add.f64 %fd11368, %fd11368, 0.01;
	// end inline asm
	// begin inline asm
	add.f64 %fd11366, %fd11366, 0.01;
	// end inline asm
	// begin inline asm
	add.f64 %fd11368, %fd11368, 0.01;
	// end inline asm
	// begin inline asm
	add.f64 %fd11366, %fd11366, 0.01;
	// end inline asm
	// begin inline asm
	add.f64 %fd11368, %fd11368, 0.01;
	// end inline asm
	// begin inline asm
	add.f64 %fd11366, %fd11366, 0.01;
	// end inline asm
	// begin inline asm
	add.f64 %fd11368, %fd11368, 0.01;
	// end inline asm
	// begin inline asm
	add.f64 %fd11366, %fd11366, 0.01;
	// end inline asm
	// begin inline asm
	add.f64 %fd11368, %fd11368, 0.01;
	// end inline asm
	// begin inline asm
	add.f64 %fd11366, %fd11366, 0.01;
	// end inline asm
	// begin inline asm
	add.f64 %fd11368, %fd11368, 0.01;
	// end inline asm
	// begin inline asm
	add.f64 %fd11366, %fd11366, 0.01;
	// end inline asm
	// begin inline asm
	add.f64 %fd11368, %fd11368, 0.01;
	// end inline asm
	// begin inline asm
	add.f64 %fd11366, %fd11366, 0.01;
	// end inline asm
	// begin inline asm
	add.f64 %fd11368, %fd11368, 0.01;
	// end inline asm
	// begin inline asm
	add.f64 %fd11366, %fd11366, 0.01;
	// end inline asm
	// begin inline asm
	add.f64 %fd11368, %fd11368, 0.01;
	// end inline asm
	// begin inline asm
	add.f64 %fd11366, %fd11366, 0.01;
	// end inline asm
	// begin inline asm
	add.f64 %fd11368, %fd11368, 0.01;
	// end inline asm
	// begin inline asm
	add.f64 %fd11366, %fd11366, 0.01;
	// end inline asm
	// begin inline asm
	add.f64 %fd11368, %fd11368, 0.01;
	// end inline asm
	// begin inline asm
	add.f64 %fd11366, %fd11366, 0.01;
	// end inline asm
	// begin inline asm
	add.f64 %fd11368, %fd11368, 0.01;
	// end inline asm
	// begin inline asm
	add.f64 %fd11366, %fd11366, 0.01;
	// end inline asm
	// begin inline asm
	add.f64 %fd11368, %fd11368, 0.01;
	// end inline asm
	// begin inline asm
	add.f64 %fd11366, %fd11366, 0.01;
	// end inline asm
	// begin inline asm
	add.f64 %fd11368, %fd11368, 0.01;
	// end inline asm
	// begin inline asm
	add.f64 %fd11366, %fd11366, 0.01;
	// end inline asm
	// begin inline asm
	add.f64 %fd11368, %fd11368, 0.01;
	// end inline asm
	// begin inline asm
	add.f64 %fd11366, %fd11366, 0.01;
	// end inline asm
	// begin inline asm
	add.f64 %fd11368, %fd11368, 0.01;
	// end inline asm
	// begin inline asm
	add.f64 %fd11366, %fd11366, 0.01;
	// end inline asm
	// begin inline asm
	add.f64 %fd11368, %fd11368, 0.01;
	// end inline asm
	// begin inline asm
	add.f64 %fd11366, %fd11366, 0.01;
	// end inline asm
	// begin inline asm
	add.f64 %fd11368, %fd11368, 0.01;
	// end inline asm
	// begin inline asm
	add.f64 %fd11366, %fd11366, 0.01;
	// end inline asm
	// begin inline asm
	add.f64 %fd11368, %fd11368, 0.01;
	// end inline asm
	// begin inline asm
	add.f64 %fd11366, %fd11366, 0.01;
	// end inline asm
	// begin inline asm
	add.f64 %fd11368, %fd11368, 0.01;
	// end inline asm
	// begin inline asm
	add.f64 %fd11366, %fd11366, 0.01;
	// end inline asm
	// begin inline asm
	add.f64 %fd11368, %fd11368, 0.01;
	// end inline asm
	// begin inline asm
	add.f64 %fd11366, %fd11366, 0.01;
	// end inline asm
	// begin inline asm
	add.f64 %fd11368, %fd11368, 0.01;
	// end inline asm
	// begin inline asm
	add.f64 %fd11366, %fd11366, 0.01;
	// end inline asm
	// begin inline asm
	add.f64 %fd11368, %fd11368, 0.01;
	// end inline asm
	// begin inline asm
	add.f64 %fd11366, %fd11366, 0.01;
	// end inline asm
	// begin inline asm
	add.f64 %fd11368, %fd11368, 0.01;
	// end inline asm
	// begin inline asm
	add.f64 %fd11366, %fd11366, 0.01;
	// end inline asm
	// begin inline asm
	add.f64 %fd11368, %fd11368, 0.01;
	// end inline asm
	// begin inline asm
	add.f64 %fd11366, %fd11366, 0.01;
	// end inline asm
	// begin inline asm
	add.f64 %fd11368, %fd11368, 0.01;
	// end inline asm
	// begin inline asm
	add.f64 %fd11366, %fd11366, 0.01;
	// end inline asm
	// begin inline asm
	add.f64 %fd11368, %fd11368, 0.01;
	// end inline asm
	// begin inline asm
	add.f64 %fd11366, %fd11366, 0.01;
	// end inline asm
	// begin inline asm
	add.f64 %fd11368, %fd11368, 0.01;
	// end inline asm
	// begin inline asm
	add.f64 %fd11366, %fd11366, 0.01;
	// end inline asm
	// begin inline asm
	add.f64 %fd11368, %fd11368, 0.01;
	// end inline asm
	// begin inline asm
	add.f64 %fd11366, %fd11366, 0.01;
	// end inline asm
	// begin inline asm
	add.f64 %fd11368, %fd11368, 0.01;
	// end inline asm
	// begin inline asm
	add.f64 %fd11366, %fd11366, 0.01;
	// end inline asm
	// begin inline asm
	add.f64 %fd11368, %fd11368, 0.01;
	// end inline asm
	// begin inline asm
	add.f64 %fd11366, %fd11366, 0.01;
	// end inline asm
	// begin inline asm
	add.f64 %fd11368, %fd11368, 0.01;
	// end inline asm
	// begin inline asm
	add.f64 %fd11366, %fd11366, 0.01;
	// end inline asm
	// begin inline asm
	add.f64 %fd11368, %fd11368, 0.01;
	// end inline asm
	// begin inline asm
	add.f64 %fd11366, %fd11366, 0.01;
	// end inline asm
	// begin inline asm
	add.f64 %fd11368, %fd11368, 0.01;
	// end inline asm
	// begin inline asm
	add.f64 %fd11366, %fd11366, 0.01;
	// end inline asm
	// begin inline asm
	add.f64 %fd11368, %fd11368, 0.01;
	// end inline asm
	// begin inline asm
	add.f64 %fd11366, %fd11366, 0.01;
	// end inline asm
	// begin inline asm
	add.f64 %fd11368, %fd11368, 0.01;
	// end inline asm
	// begin inline asm
	add.f64 %fd11366, %fd11366, 0.01;
	// end inline asm
	// begin inline asm
	add.f64 %fd11368, %fd11368, 0.01;
	// end inline asm
	// begin inline asm
	add.f64 %fd11366, %fd11366, 0.01;
	// end inline asm
	// begin inline asm
	add.f64 %fd11368, %fd11368, 0.01;
	// end inline asm
	// begin inline asm
	add.f64 %fd11366, %fd11366, 0.01;
	// end inline asm
	// begin inline asm
	add.f64 %fd11368, %fd11368, 0.01;
	// end inline asm
	// begin inline asm
	add.f64 %fd11366, %fd11366, 0.01;
	// end inline asm
	// begin inline asm
	add.f64 %fd11368, %fd11368, 0.01;
	// end inline asm
	// begin inline asm
	add.f64 %fd11366, %fd11366, 0.01;
	// end inline asm
	// begin inline asm
	add.f64 %fd11368, %fd11368, 0.01;
	// end inline asm
	// begin inline asm
	add.f64 %fd11366, %fd11366, 0.01;
	// end inline asm
	// begin inline asm
	add.f64 %fd11368, %fd11368, 0.01;
	// end inline asm
	// begin inline asm
	add.f64 %fd11366, %fd11366, 0.01;
	// end inline asm
	// begin inline asm
	add.f64 %fd11368, %fd11368, 0.01;
	// end inline asm
	// begin inline asm
	add.f64 %fd11366, %fd11366, 0.01;
	// end inline asm
	// begin inline asm
	add.f64 %fd11368, %fd11368, 0.01;
	// end inline asm
	// begin inline asm
	add.f64 %fd11366, %fd11366, 0.01;
	// end inline asm
	// begin inline asm
	add.f64 %fd11368, %fd11368, 0.01;
	// end inline asm
	// begin inline asm
	add.f64 %fd11366, %fd11366, 0.01;
	// end inline asm
	// begin inline asm
	add.f64 %fd11368, %fd11368, 0.01;
	// end inline asm
	// begin inline asm
	add.f64 %fd11366, %fd11366, 0.01;
	// end inline asm
	// begin inline asm
	add.f64 %fd11368, %fd11368, 0.01;
	// end inline asm
	// begin inline asm
	add.f64 %fd11366, %fd11366, 0.01;
	// end inline asm
	// begin inline asm
	add.f64 %fd11368, %fd11368, 0.01;
	// end inline asm
	// begin inline asm
	add.f64 %fd11366, %fd11366, 0.01;
	// end inline asm
	// begin inline asm
	add.f64 %fd11368, %fd11368, 0.01;
	// end inline asm
	// begin inline asm
	add.f64 %fd11366, %fd11366, 0.01;
	// end inline asm
	// begin inline asm
	add.f64 %fd11368, %fd11368, 0.01;
	// end inline asm
	// begin inline asm
	add.f64 %fd11366, %fd11366, 0.01;
	// end inline asm
	// begin inline asm
	add.f64 %fd11368, %fd11368, 0.01;
	// end inline asm
	// begin inline asm
	add.f64 %fd11366, %fd11366, 0.01;
	// end inline asm
	// begin inline asm
	add.f64 %fd11368, %fd11368, 0.01;
	// end inline asm
	// begin inline asm
	add.f64 %fd11366, %fd11366, 0.01;
	// end inline asm
	// begin inline asm
	add.f64 %fd11368, %fd11368, 0.01;
	// end inline asm
	// begin inline asm
	add.f64 %fd11366, %fd11366, 0.01;
	// end inline asm
	// begin inline asm
	add.f64 %fd11368, %fd11368, 0.01;
	// end inline asm
	// begin inline asm
	add.f64 %fd11366, %fd11366, 0.01;
	// end inline asm
	// begin inline asm
	add.f64 %fd11368, %fd11368, 0.01;
	// end inline asm
	// begin inline asm
	add.f64 %fd11366, %fd11366, 0.01;
	// end inline asm
	// begin inline asm
	add.f64 %fd11368, %fd11368, 0.01;
	// end inline asm
	// begin inline asm
	add.f64 %fd11366, %fd11366, 0.01;
	// end inline asm
	// begin inline asm
	add.f64 %fd11368, %fd11368, 0.01;
	// end inline asm
	// begin inline asm
	add.f64 %fd11366, %fd11366, 0.01;
	// end inline asm
	// begin inline asm
	add.f64 %fd11368, %fd11368, 0.01;
	// end inline asm
	// begin inline asm
	add.f64 %fd11366, %fd11366, 0.01;
	// end inline asm
	// begin inline asm
	add.f64 %fd11368, %fd11368, 0.01;
	// end inline asm
	// begin inline asm
	add.f64 %fd11366, %fd11366, 0.01;
	// end inline asm
	// begin inline asm
	add.f64 %fd11368, %fd11368, 0.01;
	// end inline asm
	// begin inline asm
	add.f64 %fd11366, %fd11366, 0.01;
	// end inline asm
	// begin inline asm
	add.f64 %fd11368, %fd11368, 0.01;
	// end inline asm
	// begin inline asm
	add.f64 %fd11366, %fd11366, 0.01;
	// end inline asm
	// begin inline asm
	add.f64 %fd11368, %fd11368, 0.01;
	// end inline asm
	// begin inline asm
	add.f64 %fd11366, %fd11366, 0.01;
	// end inline asm
	// begin inline asm
	add.f64 %fd11368, %fd11368, 0.01;
	// end inline asm
	// begin inline asm
	add.f64 %fd11366, %fd11366, 0.01;
	// end inline asm
	// begin inline asm
	add.f64 %fd11368, %fd11368, 0.01;
	// end inline asm
	// begin inline asm
	add.f64 %fd11366, %fd11366, 0.01;
	// end inline asm
	// begin inline asm
	add.f64 %fd11368, %fd11368, 0.01;
	// end inline asm
	// begin inline asm
	add.f64 %fd11366, %fd11366, 0.01;
	// end inline asm
	// begin inline asm
	add.f64 %fd11368, %fd11368, 0.01;
	// end inline asm
	// begin inline asm
	add.f64 %fd11366, %fd11366, 0.01;
	// end inline asm
	// begin inline asm
	add.f64 %fd11368, %fd11368, 0.01;
	// end inline asm
	// begin inline asm
	add.f64 %fd11366, %fd11366, 0.01;
	// end inline asm
	// begin inline asm
	add.f64 %fd11368, %fd11368, 0.01;
	// end inline asm
	// begin inline asm
	add.f64 %fd11366, %fd11366, 0.01;
	// end inline asm
	// begin inline asm
	add.f64 %fd11368, %fd11368, 0.01;
	// end inline asm
	// begin inline asm
	add.f64 %fd11366, %fd11366, 0.01;
	// end inline asm
	// begin inline asm
	add.f64 %fd11368, %fd11368, 0.01;
	// end inline asm
	// begin inline asm
	add.f64 %fd11366, %fd11366, 0.01;
	// end inline asm
	// begin inline asm
	add.f64 %fd11368, %fd11368, 0.01;
	// end inline asm
	// begin inline asm
	add.f64 %fd11366, %fd11366, 0.01;
	// end inline asm
	// begin inline asm
	add.f64 %fd11368, %fd11368, 0.01;
	// end inline asm
	// begin inline asm
	add.f64 %fd11366, %fd11366, 0.01;
	// end inline asm
	// begin inline asm
	add.f64 %fd11368, %fd11368, 0.01;
	// end inline asm
	// begin inline asm
	add.f64 %fd11366, %fd11366, 0.01;
	// end inline asm
	// begin inline asm
	add.f64 %fd11368, %fd11368, 0.01;
	// end inline asm
	// begin inline asm
	add.f64 %fd11366, %fd11366, 0.01;
	// end inline asm
	// begin inline asm
	add.f64 %fd11368, %fd11368, 0.01;
	// end inline asm
	// begin inline asm
	add.f64 %fd11366, %fd11366, 0.01;
	// end inline asm
	// begin inline asm
	add.f64 %fd11368, %fd11368, 0.01;
	// end inline asm
	// begin inline asm
	add.f64 %fd11366, %fd11366, 0.01;
	// end inline asm
	// begin inline asm
	add.f64 %fd11368, %fd11368, 0.01;
	// end inline asm
	// begin inline asm
	add.f64 %fd11366, %fd11366, 0.01;
	// end inline asm
	// begin inline asm
	add.f64 %fd11368, %fd11368, 0.01;
	// end inline asm
	// begin inline asm
	add.f64 %fd11366, %fd11366, 0.01;
	// end inline asm
	// begin inline asm
	add.f64 %fd11368, %fd11368, 0.01;
	// end inline asm
	// begin inline asm
	add.f64 %fd11366, %fd11366, 0.01;
	// end inline asm
	// begin inline asm
	add.f64 %fd11368, %fd11368, 0.01;
	// end inline asm
	// begin inline asm
	add.f64 %fd11366, %fd11366, 0.01;
	// end inline asm
	// begin inline asm
	add.f64 %fd11368, %fd11368, 0.01;
	// end inline asm
	// begin inline asm
	add.f64 %fd11366, %fd11366, 0.01;
	// end inline asm
	// begin inline asm
	add.f64 %fd11368, %fd11368, 0.01;
	// end inline asm
	// begin inline asm
	add.f64 %fd11366, %fd11366, 0.01;
	// end inline asm
	// begin inline asm
	add.f64 %fd11368, %fd11368, 0.01;
	// end inline asm
	// begin inline asm
	add.f64 %fd11366, %fd11366, 0.01;
	// end inline asm
	// begin inline asm
	add.f64 %fd11368, %fd11368, 0.01;
	// end inline asm
	// begin inline asm
	add.f64 %fd11366, %fd11366, 0.01;
	// end inline asm
	// begin inline asm
	add.f64 %fd11368, %fd11368, 0.01;
	// end inline asm
	// begin inline asm
	add.f64 %fd11366, %fd11366, 0.01;
	// end inline asm
	// begin inline asm
	add.f64 %fd11368, %fd11368, 0.01;
	// end inline asm
	// begin inline asm
	add.f64 %fd11366, %fd11366, 0.01;
	// end inline asm
	// begin inline asm
	add.f64 %fd11368, %fd11368, 0.01;
	// end inline asm
	// begin inline asm
	add.f64 %fd11366, %fd11366, 0.01;
	// end inline asm
	// begin inline asm
	add.f64 %fd11368, %fd11368, 0.01;
	// end inline asm
	// begin inline asm
	add.f64 %fd11366, %fd11366, 0.01;
	// end inline asm
	// begin inline asm
	add.f64 %fd11368, %fd11368, 0.01;
	// end inline asm
	// begin inline asm
	add.f64 %fd11366, %fd11366, 0.01;
	// end inline asm
	// begin inline asm
	add.f64 %fd11368, %fd11368, 0.01;
	// end inline asm
	// begin inline asm
	add.f64 %fd11366, %fd11366, 0.01;
	// end inline asm
	// begin inline asm
	add.f64 %fd11368, %fd11368, 0.01;
	// end inline asm
	// begin inline asm
	add.f64 %fd11366, %fd11366, 0.01;
	// end inline asm
	// begin inline asm
	add.f64 %fd11368, %fd11368, 0.01;
	// end inline asm
	// begin inline asm
	add.f64 %fd11366, %fd11366, 0.01;
	// end inline asm
	// begin inline asm
	add.f64 %fd11368, %fd11368, 0.01;
	// end inline asm
	// begin inline asm
	add.f64 %fd11366, %fd11366, 0.01;
	// end inline asm
	// begin inline asm
	add.f64 %fd11368, %fd11368, 0.01;
	// end inline asm
	// begin inline asm
	add.f64 %fd11366, %fd11366, 0.01;
	// end inline asm
	// begin inline asm
	add.f64 %fd11368, %fd11368, 0.01;
	// end inline asm
	// begin inline asm
	add.f64 %fd11366, %fd11366, 0.01;
	// end inline asm
	// begin inline asm
	add.f64 %fd11368, %fd11368, 0.01;
	// end inline asm
	// begin inline asm
	add.f64 %fd11366, %fd11366, 0.01;
	// end inline asm
	// begin inline asm
	add.f64 %fd11368, %fd11368, 0.01;
	// end inline asm
	// begin inline asm
	add.f64 %fd11366, %fd11366, 0.01;
	// end inline asm
	// begin inline asm
	add.f64 %fd11368, %fd11368, 0.01;
	// end inline asm
	// begin inline asm
	add.f64 %fd11366, %fd11366, 0.01;
	// end inline asm
	// begin inline asm
	add.f64 %fd11368, %fd11368, 0.01;
	// end inline asm
	// begin inline asm
	add.f64 %fd11366, %fd11366, 0.01;
	// end inline asm
	// begin inline asm
	add.f64 %fd11368, %fd11368, 0.01;
	// end inline asm
	// begin inline asm
	add.f64 %fd11366, %fd11366, 0.01;
	// end inline asm
	// begin inline asm
	add.f64 %fd11368, %fd11368, 0.01;
	// end inline asm
	// begin inline asm
	add.f64 %fd11366, %fd11366, 0.01;
	// end inline asm
	// begin inline asm
	add.f64 %fd11368, %fd11368, 0.01;
	// end inline asm
	// begin inline asm
	add.f64 %fd11366, %fd11366, 0.01;
	// end inline asm
	// begin inline asm
	add.f64 %fd11368, %fd11368, 0.01;
	// end inline asm
	// begin inline asm
	add.f64 %fd11366, %fd11366, 0.01;
	// end inline asm
	// begin inline asm
	add.f64 %fd11368, %fd11368, 0.01;
	// end inline asm
	// begin inline asm
	add.f64 %fd11366, %fd11366, 0.01;
	// end inline asm
	// begin inline asm
	add.f64 %fd11368, %fd11368, 0.01;
	// end inline asm
	// begin inline asm
	add.f64 %fd11366, %fd11366, 0.01;
	// end inline asm
	// begin inline asm
	add.f64 %fd11368, %fd11368, 0.01;
	// end inline asm
	// begin inline asm
	add.f64 %fd11366, %fd11366, 0.01;
	// end inline asm
	// begin inline asm
	add.f64 %fd11368, %fd11368, 0.01;
	// end inline asm
	// begin inline asm
	add.f64 %fd11366, %fd11366, 0.01;
	// end inline asm
	// begin inline asm
	add.f64 %fd11368, %fd11368, 0.01;
	// end inline asm
	// begin inline asm
	add.f64 %fd11366, %fd11366, 0.01;
	// end inline asm
	// begin inline asm
	add.f64 %fd11368, %fd11368, 0.01;
	// end inline asm
	// begin inline asm
	add.f64 %fd11366, %fd11366, 0.01;
	// end inline asm
	// begin inline asm
	add.f64 %fd11368, %fd11368, 0.01;
	// end inline asm
	// begin inline asm
	add.f64 %fd11366, %fd11366, 0.01;
	// end inline asm
	// begin inline asm
	add.f64 %fd11368, %fd11368, 0.01;
	// end inline asm
	// begin inline asm
	add.f64 %fd11366, %fd11366, 0.01;
	// end inline asm
	// begin inline asm
	add.f64 %fd11368, %fd11368, 0.01;
	// end inline asm
	// begin inline asm
	add.f64 %fd11366, %fd11366, 0.01;
	// end inline asm
	// begin inline asm
	add.f64 %fd11368, %fd11368, 0.01;
	// end inline asm
	// begin inline asm
	add.f64 %fd11366, %fd11366, 0.01;
	// end inline asm
	// begin inline asm
	add.f64 %fd11368, %fd11368, 0.01;
	// end inline asm
	// begin inline asm
	add.f64 %fd11366, %fd11366, 0.01;
	// end inline asm
	// begin inline asm
	add.f64 %fd11368, %fd11368, 0.01;
	// end inline asm
	// begin inline asm
	add.f64 %fd11366, %fd11366, 0.01;
	// end inline asm
	// begin inline asm
	add.f64 %fd11368, %fd11368, 0.01;
	// end inline asm
	// begin inline asm
	add.f64 %fd11366, %fd11366, 0.01;
	// end inline asm
	// begin inline asm
	add.f64 %fd11368, %fd11368, 0.01;
	// end inline asm
	// begin inline asm
	add.f64 %fd11366, %fd11366, 0.01;
	// end inline asm
	// begin inline asm
	add.f64 %fd11368, %fd11368, 0.01;
	// end inline asm
	// begin inline asm
	add.f64 %fd11366, %fd11366, 0.01;
	// end inline asm
	// begin inline asm
	add.f64 %fd11368, %fd11368, 0.01;
	// end inline asm
	// begin inline asm
	add.f64 %fd11366, %fd11366, 0.01;
	// end inline asm
	// begin inline asm
	add.f64 %fd11368, %fd11368, 0.01;
	// end inline asm
	// begin inline asm
	add.f64 %fd11366, %fd11366, 0.01;
	// end inline asm
	// begin inline asm
	add.f64 %fd11368, %fd11368, 0.01;
	// end inline asm
	// begin inline asm
	add.f64 %fd11366, %fd11366, 0.01;
	// end inline asm
	// begin inline asm
	add.f64 %fd11368, %fd11368, 0.01;
	// end inline asm
	// begin inline asm
	add.f64 %fd11366, %fd11366, 0.01;
	// end inline asm
	// begin inline asm
	add.f64 %fd11368, %fd11368, 0.01;
	// end inline asm
	// begin inline asm
	add.f64 %fd11366, %fd11366, 0.01;
	// end inline asm
	// begin inline asm
	add.f64 %fd11368, %fd11368, 0.01;
	// end inline asm
	// begin inline asm
	add.f64 %fd11366, %fd11366, 0.01;
	// end inline asm
	// begin inline asm
	add.f64 %fd11368, %fd11368, 0.01;
	// end inline asm
	// begin inline asm
	add.f64 %fd11366, %fd11366, 0.01;
	// end inline asm
	// begin inline asm
	add.f64 %fd11368, %fd11368, 0.01;
	// end inline asm
	// begin inline asm
	add.f64 %fd11366, %fd11366, 0.01;
	// end inline asm
	// begin inline asm
	add.f64 %fd11368, %fd11368, 0.01;
	// end inline asm
	// begin inline asm
	add.f64 %fd11366, %fd11366, 0.01;
	// end inline asm
	// begin inline asm
	add.f64 %fd11368, %fd11368, 0.01;
	// end inline asm
	// begin inline asm
	add.f64 %fd11366, %fd11366, 0.01;
	// end inline asm
	// begin inline asm
	add.f64 %fd11368, %fd11368, 0.01;
	// end inline asm
	// begin inline asm
	add.f64 %fd11366, %fd11366, 0.01;
	// end inline asm
	// begin inline asm
	add.f64 %fd11368, %fd11368, 0.01;
	// end inline asm
	// begin inline asm
	add.f64 %fd11366, %fd11366, 0.01;
	// end inline asm
	// begin inline asm
	add.f64 %fd11368, %fd11368, 0.01;
	// end inline asm
	// begin inline asm
	add.f64 %fd11366, %fd11366, 0.01;
	// end inline asm
	// begin inline asm
	add.f64 %fd11368, %fd11368, 0.01;
	// end inline asm
	// begin inline asm
	add.f64 %fd11366, %fd11366, 0.01;
	// end inline asm
	// begin inline asm
	add.f64 %fd11368, %fd11368, 0.01;
	// end inline asm
	// begin inline asm
	add.f64 %fd11366, %fd11366, 0.01;
	// end inline asm
	// begin inline asm
	add.f64 %fd11368, %fd11368, 0.01;
	// end inline asm
	// begin inline asm
	add.f64 %fd11366, %fd11366, 0.01;
	// end inline asm
	// begin inline asm
	add.f64 %fd11368, %fd11368, 0.01;
	// end inline asm
	// begin inline asm
	add.f64 %fd11366, %fd11366, 0.01;
	// end inline asm
	// begin inline asm
	add.f64 %fd11368, %fd11368, 0.01;
	// end inline asm
	// begin inline asm
	add.f64 %fd11366, %fd11366, 0.01;
	// end inline asm
	// begin inline asm
	add.f64 %fd11368, %fd11368, 0.01;
	// end inline asm
	// begin inline asm
	add.f64 %fd11366, %fd11366, 0.01;
	// end inline asm
	// begin inline asm
	add.f64 %fd11368, %fd11368, 0.01;
	// end inline asm
	// begin inline asm
	add.f64 %fd11366, %fd11366, 0.01;
	// end inline asm
	// begin inline asm
	add.f64 %fd11368, %fd11368, 0.01;
	// end inline asm
	// begin inline asm
	add.f64 %fd11366, %fd11366, 0.01;
	// end inline asm
	// begin inline asm
	add.f64 %fd11368, %fd11368, 0.01;
	// end inline asm
	// begin inline asm
	add.f64 %fd11366, %fd11366, 0.01;
	// end inline asm
	// begin inline asm
	add.f64 %fd11368, %fd11368, 0.01;
	// end inline asm
	// begin inline asm
	add.f64 %fd11366, %fd11366, 0.01;
	// end inline asm
	// begin inline asm
	add.f64 %fd11368, %fd11368, 0.01;
	// end inline asm
	// begin inline asm
	add.f64 %fd11366, %fd11366, 0.01;
	// end inline asm
	// begin inline asm
	add.f64 %fd11368, %fd11368, 0.01;
	// end inline asm
	// begin inline asm
	add.f64 %fd11366, %fd11366, 0.01;
	// end inline asm
	// begin inline asm
	add.f64 %fd11368, %fd11368, 0.01;
	// end inline asm
	// begin inline asm
	add.f64 %fd11366, %fd11366, 0.01;
	// end inline asm
	// begin inline asm
	add.f64 %fd11368, %fd11368, 0.01;
	// end inline asm
	// begin inline asm
	add.f64 %fd11366, %fd11366, 0.01;
	// end inline asm
	// begin inline asm
	add.f64 %fd11368, %fd11368, 0.01;
	// end inline asm
	// begin inline asm
	add.f64 %fd11366, %fd11366, 0.01;
	// end inline asm
	// begin inline asm
	add.f64 %fd11368, %fd11368, 0.01;
	// end inline asm
	// begin inline asm
	add.f64 %fd11366, %fd11366, 0.01;
	// end inline asm
	// begin inline asm
	add.f64 %fd11368, %fd11368, 0.01;
	// end inline asm
	// begin inline asm
	add.f64 %fd11366, %fd11366, 0.01;
	// end inline asm
	// begin inline asm
	add.f64 %fd11368, %fd11368, 0.01;
	// end inline asm
	// begin inline asm
	add.f64 %fd11366, %fd11366, 0.01;
	// end inline asm
	// begin inline asm
	add.f64 %fd11368, %fd11368, 0.01;
	// end inline asm
	// begin inline asm
	add.f64 %fd11366, %fd11366, 0.01;
	// end inline asm
	// begin inline asm
	add.f64 %fd11368, %fd11368, 0.01;
	// end inline asm
	// begin inline asm
	add.f64 %fd11366, %fd11366, 0.01;
	// end inline asm
	// begin inline asm
	add.f64 %fd11368, %fd11368, 0.01;
	// end inline asm
	// begin inline asm
	add.f64 %fd11366, %fd11366, 0.01;
	// end inline asm
	// begin inline asm
	add.f64 %fd11368, %fd11368, 0.01;
	// end inline asm
	// begin inline asm
	add.f64 %fd11366, %fd11366, 0.01;
	// end inline asm
	// begin inline asm
	add.f64 %fd11368, %fd11368, 0.01;
	// end inline asm
	// begin inline asm
	add.f64 %fd11366, %fd11366, 0.01;
	// end inline asm
	// begin inline asm
	add.f64 %fd11368, %fd11368, 0.01;
	// end inline asm
	// begin inline asm
	add.f64 %fd11366, %fd11366, 0.01;
	// end inline asm
	// begin inline asm
	add.f64 %fd11368, %fd11368, 0.01;
	// end inline asm
	// begin inline asm
	add.f64 %fd11366, %fd11366, 0.01;
	// end inline asm
	// begin inline asm
	add.f64 %fd11368, %fd11368, 0.01;
	// end inline asm
	// begin inline asm
	add.f64 %fd11366, %fd11366, 0.01;
	// end inline asm
	// begin inline asm
	add.f64 %fd11368, %fd11368, 0.01;
	// end inline asm
	// begin inline asm
	add.f64 %fd11366, %fd11366, 0.01;
	// end inline asm
	// begin inline asm
	add.f64 %fd11368, %fd11368, 0.01;
	// end inline asm
	// begin inline asm
	add.f64 %fd11366, %fd11366, 0.01;
	// end inline asm
	// begin inline asm
	add.f64 %fd11368, %fd11368, 0.01;
	// end inline asm
	// begin inline asm
	add.f64 %fd11366, %fd11366, 0.01;
	// end inline asm
	// begin inline asm
	add.f64 %fd11368, %fd11368, 0.01;
	// end inline asm
	// begin inline asm
	add.f64 %fd11366, %fd11366, 0.01;
	// end inline asm
	// begin inline asm
	add.f64 %fd11368, %fd11368, 0.01;
	// end inline asm
	// begin inline asm
	add.f64 %fd11366, %fd11366, 0.01;
	// end inline asm
	// begin inline asm
	add.f64 %fd11368, %fd11368, 0.01;
	// end inline asm
	// begin inline asm
	add.f64 %fd11366, %fd11366, 0.01;
	// end inline asm
	// begin inline asm
	add.f64 %fd11368, %fd11368, 0.01;
	// end inline asm
	// begin inline asm
	add.f64 %fd11366, %fd11366, 0.01;
	// end inline asm
	// begin inline asm
	add.f64 %fd11368, %fd11368, 0.01;
	// end inline asm
	// begin inline asm
	add.f64 %fd11366, %fd11366, 0.01;
	// end inline asm
	// begin inline asm
	add.f64 %fd11368, %fd11368, 0.01;
	// end inline asm
	// begin inline asm
	add.f64 %fd11366, %fd11366, 0.01;
	// end inline asm
	// begin inline asm
	add.f64 %fd11368, %fd11368, 0.01;
	// end inline asm
	// begin inline asm
	add.f64 %fd11366, %fd11366, 0.01;
	// end inline asm
	// begin inline asm
	add.f64 %fd11368, %fd11368, 0.01;
	// end inline asm
	// begin inline asm
	add.f64 %fd11366, %fd11366, 0.01;
	// end inline asm
	// begin inline asm
	add.f64 %fd11368, %fd11368, 0.01;
	// end inline asm
	// begin inline asm
	add.f64 %fd11366, %fd11366, 0.01;
	// end inline asm
	// begin inline asm
	add.f64 %fd11368, %fd11368, 0.01;
	// end inline asm
	// begin inline asm
	add.f64 %fd11366, %fd11366, 0.01;
	// end inline asm
	// begin inline asm
	add.f64 %fd11368, %fd11368, 0.01;
	// end inline asm
	// begin inline asm
	add.f64 %fd11366, %fd11366, 0.01;
	// end inline asm
	// begin inline asm
	add.f64 %fd11368, %fd11368, 0.01;
	// end inline asm
	// begin inline asm
	add.f64 %fd11366, %fd11366, 0.01;
	// end inline asm
	// begin inline asm
	add.f64 %fd11368, %fd11368, 0.01;
	// end inline asm
	// begin inline asm
	add.f64 %fd11366, %fd11366, 0.01;
	// end inline asm
	// begin inline asm
	add.f64 %fd11368, %fd11368, 0.01;
	// end inline asm
	// begin inline asm
	add.f64 %fd11366, %fd11366, 0.01;
	// end inline asm
	// begin inline asm
	add.f64 %fd11368, %fd11368, 0.01;
	// end inline asm
	// begin inline asm
	add.f64 %fd11366, %fd11366, 0.01;
	// end inline asm
	// begin inline asm
	add.f64 %fd11368, %fd11368, 0.01;
	// end inline asm
	// begin inline asm
	add.f64 %fd11366, %fd11366, 0.01;
	// end inline asm
	// begin inline asm
	add.f64 %fd11368, %fd11368, 0.01;
	// end inline asm
	// begin inline asm
	add.f64 %fd11366, %fd11366, 0.01;
	// end inline asm
	// begin inline asm
	add.f64 %fd11368, %fd11368, 0.01;
	// end inline asm
	// begin inline asm
	add.f64 %fd11366, %fd11366, 0.01;
	// end inline asm
	// begin inline asm
	add.f64 %fd11368, %fd11368, 0.01;
	// end inline asm
	// begin inline asm
	add.f64 %fd11366, %fd11366, 0.01;
	// end inline asm
	// begin inline asm
	add.f64 %fd11368, %fd11368, 0.01;
	// end inline asm
	// begin inline asm
	add.f64 %fd11366, %fd11366, 0.01;
	// end inline asm
	// begin inline asm
	add.f64 %fd11368, %fd11368, 0.01;
	// end inline asm
	// begin inline asm
	add.f64 %fd11366, %fd11366, 0.01;
	// end inline asm
	// begin inline asm
	add.f64 %fd11368, %fd11368, 0.01;
	// end inline asm
	// begin inline asm
	add.f64 %fd11366, %fd11366, 0.01;
	// end inline asm
	// begin inline asm
	add.f64 %fd11368, %fd11368, 0.01;
	// end inline asm
	// begin inline asm
	add.f64 %fd11366, %fd11366, 0.01;
	// end inline asm
	// begin inline asm
	add.f64 %fd11368, %fd11368, 0.01;
	// end inline asm
	// begin inline asm
	add.f64 %fd11366, %fd11366, 0.01;
	// end inline asm
	// begin inline asm
	add.f64 %fd11368, %fd11368, 0.01;
	// end inline asm
	// begin inline asm
	add.f64 %fd11366, %fd11366, 0.01;
	// end inline asm
	// begin inline asm
	add.f64 %fd11368, %fd11368, 0.01;
	// end inline asm
	// begin inline asm
	add.f64 %fd11366, %fd11366, 0.01;
	// end inline asm
	// begin inline asm
	add.f64 %fd11368, %fd11368, 0.01;
	// end inline asm
	// begin inline asm
	add.f64 %fd11366, %fd11366, 0.01;
	// end inline asm
	// begin inline asm
	add.f64 %fd11368, %fd11368, 0.01;
	// end inline asm
	// begin inline asm
	add.f64 %fd11366, %fd11366, 0.01;
	// end inline asm
	// begin inline asm
	add.f64 %fd11368, %fd11368, 0.01;
	// end inline asm
	// begin inline asm
	add.f64 %fd11366, %fd11366, 0.01;
	// end inline asm
	// begin inline asm
	add.f64 %fd11368, %fd11368, 0.01;
	// end inline asm
	// begin inline asm
	add.f64 %fd11366, %fd11366, 0.01;
	// end inline asm
	// begin inline asm
	add.f64 %fd11368, %fd11368, 0.01;
	// end inline asm
	// begin inline asm
	add.f64 %fd11366, %fd11366, 0.01;
	// end inline asm
	// begin inline asm
	add.f64 %fd11368, %fd11368, 0.01;
	// end inline asm
	// begin inline asm
	add.f64 %fd11366, %fd11366, 0.01;
	// end inline asm
	// begin inline asm
	add.f64 %fd11368, %fd11368, 0.01;
	// end inline asm
	// begin inline asm
	add.f64 %fd11366, %fd11366, 0.01;
	// end inline asm
	// begin inline asm
	add.f64 %fd11368, %fd11368, 0.01;
	// end inline asm
	// begin inline asm
	add.f64 %fd11366, %fd11366, 0.01;
	// end inline asm
	// begin inline asm
	add.f64 %fd11368, %fd11368, 0.01;
	// end inline asm
	// begin inline asm
	add.f64 %fd11366, %fd11366, 0.01;
	// end inline asm
	// begin inline asm
	add.f64 %fd11368, %fd11368, 0.01;
	// end inline asm
	// begin inline asm
	add.f64 %fd11366, %fd11366, 0.01;
	// end inline asm
	// begin inline asm
	add.f64 %fd11368, %fd11368, 0.01;
	// end inline asm
	// begin inline asm
	add.f64 %fd11366, %fd11366, 0.01;
	// end inline asm
	// begin inline asm
	add.f64 %fd11368, %fd11368, 0.01;
	// end inline asm
	// begin inline asm
	add.f64 %fd11366, %fd11366, 0.01;
	// end inline asm
	// begin inline asm
	add.f64 %fd11368, %fd11368, 0.01;
	// end inline asm
	// begin inline asm
	add.f64 %fd11366, %fd11366, 0.01;
	// end inline asm
	// begin inline asm
	add.f64 %fd11368, %fd11368, 0.01;
	// end inline asm
	// begin inline asm
	add.f64 %fd11366, %fd11366, 0.01;
	// end inline asm
	// begin inline asm
	add.f64 %fd11368, %fd11368, 0.01;
	// end inline asm
	// begin inline asm
	add.f64 %fd11366, %fd11366, 0.01;
	// end inline asm
	// begin inline asm
	add.f64 %fd11368, %fd11368, 0.01;
	// end inline asm
	// begin inline asm
	add.f64 %fd11366, %fd11366, 0.01;
	// end inline asm
	// begin inline asm
	add.f64 %fd11368, %fd11368, 0.01;
	// end inline asm
	// begin inline asm
	add.f64 %fd11366, %fd11366, 0.01;
	// end inline asm
	// begin inline asm
	add.f64 %fd11368, %fd11368, 0.01;
	// end inline asm
	// begin inline asm
	add.f64 %fd11366, %fd11366, 0.01;
	// end inline asm
	// begin inline asm
	add.f64 %fd11368, %fd11368, 0.01;
	// end inline asm
	// begin inline asm
	add.f64 %fd11366, %fd11366, 0.01;
	// end inline asm
	// begin inline asm
	add.f64 %fd11368, %fd11368, 0.01;
	// end inline asm
	// begin inline asm
	add.f64 %fd11366, %fd11366, 0.01;
	// end inline asm
	// begin inline asm
	add.f64 %fd11368, %fd11368, 0.01;
	// end inline asm
	// begin inline asm
	add.f64 %fd11366, %fd11366, 0.01;
	// end inline asm
	// begin inline asm
	add.f64 %fd11368, %fd11368, 0.01;
	// end inline asm
	// begin inline asm
	add.f64 %fd11366, %fd11366, 0.01;
	// end inline asm
	// begin inline asm
	add.f64 %fd11368, %fd11368, 0.01;
	// end inline asm
	// begin inline asm
	add.f64 %fd11366, %fd11366, 0.01;
	// end inline asm
	// begin inline asm
	add.f64 %fd11368, %fd11368, 0.01;
	// end inline asm
	// begin inline asm
	add.f64 %fd11366, %fd11366, 0.01;
	// end inline asm
	// begin inline asm
	add.f64 %fd11368, %fd11368, 0.01;
	// end inline asm
	// begin inline asm
	add.f64 %fd11366, %fd11366, 0.01;
	// end inline asm
	// begin inline asm
	add.f64 %fd11368, %fd11368, 0.01;
	// end inline asm
	// begin inline asm
	add.f64 %fd11366, %fd11366, 0.01;
	// end inline asm
	// begin inline asm
	add.f64 %fd11368, %fd11368, 0.01;
	// end inline asm
	// begin inline asm
	add.f64 %fd11366, %fd11366, 0.01;
	// end inline asm
	// begin inline asm
	add.f64 %fd11368, %fd11368, 0.01;
	// end inline asm
	// begin inline asm
	add.f64 %fd11366, %fd11366, 0.01;
	// end inline asm
	// begin inline asm
	add.f64 %fd11368, %fd11368, 0.01;
	// end inline asm
	// begin inline asm
	add.f64 %fd11366, %fd11366, 0.01;
	// end inline asm
	// begin inline asm
	add.f64 %fd11368, %fd11368, 0.01;
	// end inline asm
	// begin inline asm
	add.f64 %fd11366, %fd11366, 0.01;
	// end inline asm
	// begin inline asm
	add.f64 %fd11368, %fd11368, 0.01;
	// end inline asm
	// begin inline asm
	add.f64 %fd11366, %fd11366, 0.01;
	// end inline asm
	// begin inline asm
	add.f64 %fd11368, %fd11368, 0.01;
	// end inline asm
	// begin inline asm
	add.f64 %fd11366, %fd11366, 0.01;
	// end inline asm
	// begin inline asm
	add.f64 %fd11368, %fd11368, 0.01;
	// end inline asm
	// begin inline asm
	add.f64 %fd11366, %fd11366, 0.01;
	// end inline asm
	// begin inline asm
	add.f64 %fd11368, %fd11368, 0.01;
	// end inline asm
	// begin inline asm
	add.f64 %fd11366, %fd11366, 0.01;
	// end inline asm
	// begin inline asm
	add.f64 %fd11368, %fd11368, 0.01;
	// end inline asm
	// begin inline asm
	add.f64 %fd11366, %fd11366, 0.01;
	// end inline asm
	// begin inline asm
	add.f64 %fd11368, %fd11368, 0.01;
	// end inline asm
	// begin inline asm
	add.f64 %fd11366, %fd11366, 0.01;
	// end inline asm
	// begin inline asm
	add.f64 %fd11368, %fd11368, 0.01;
	// end inline asm
	// begin inline asm
	add.f64 %fd11366, %fd11366, 0.01;
	// end inline asm
	// begin inline asm
	add.f64 %fd11368, %fd11368, 0.01;
	// end inline asm
	// begin inline asm
	add.f64 %fd11366, %fd11366, 0.01;
	// end inline asm
	// begin inline asm
	add.f64 %fd11368, %fd11368, 0.01;
	// end inline asm
	// begin inline asm
	add.f64 %fd11366, %fd11366, 0.01;
	// end inline asm
	// begin inline asm
	add.f64 %fd11368, %fd11368, 0.01;
	// end inline asm
	// begin inline asm
	add.f64 %fd11366, %fd11366, 0.01;
	// end inline asm
	// begin inline asm
	add.f64 %fd11368, %fd11368, 0.01;
	// end inline asm
	// begin inline asm
	add.f64 %fd11366, %fd11366, 0.01;
	// end inline asm
	// begin inline asm
	add.f64 %fd11368, %fd11368, 0.01;
	// end inline asm
	// begin inline asm
	add.f64 %fd11366, %fd11366, 0.01;
	// end inline asm
	// begin inline asm
	add.f64 %fd11368, %fd11368, 0.01;
	// end inline asm
	// begin inline asm
	add.f64 %fd11366, %fd11366, 0.01;
	// end inline asm
	// begin inline asm
	add.f64 %fd11368, %fd11368, 0.01;
	// end inline asm
	// begin inline asm
	add.f64 %fd11366, %fd11366, 0.01;
	// end inline asm
	// begin inline asm
	add.f64 %fd11368, %fd11368, 0.01;
	// end inline asm
	// begin inline asm
	add.f64 %fd11366, %fd11366, 0.01;
	// end inline asm
	// begin inline asm
	add.f64 %fd11368, %fd11368, 0.01;
	// end inline asm
	// begin inline asm
	add.f64 %fd11366, %fd11366, 0.01;
	// end inline asm
	// begin inline asm
	add.f64 %fd11368, %fd11368, 0.01;
	// end inline asm
	// begin inline asm
	add.f64 %fd11366, %fd11366, 0.01;
	// end inline asm
	// begin inline asm
	add.f64 %fd11368, %fd11368, 0.01;
	// end inline asm
	// begin inline asm
	add.f64 %fd11366, %fd11366, 0.01;
	// end inline asm
	// begin inline asm
	add.f64 %fd11368, %fd11368, 0.01;
	// end inline asm
	// begin inline asm
	add.f64 %fd11366, %fd11366, 0.01;
	// end inline asm
	// begin inline asm
	add.f64 %fd11368, %fd11368, 0.01;
	// end inline asm
	// begin inline asm
	add.f64 %fd11366, %fd11366, 0.01;
	// end inline asm
	// begin inline asm
	add.f64 %fd11368, %fd11368, 0.01;
	// end inline asm
	// begin inline asm
	add.f64 %fd11366, %fd11366, 0.01;
	// end inline asm
	// begin inline asm
	add.f64 %fd11368, %fd11368, 0.01;
	// end inline asm
	// begin inline asm
	add.f64 %fd11366, %fd11366, 0.01;
	// end inline asm
	// begin inline asm
	add.f64 %fd11368, %fd11368, 0.01;
	// end inline asm
	// begin inline asm
	add.f64 %fd11366, %fd11366, 0.01;
	// end inline asm
	// begin inline asm
	add.f64 %fd11368, %fd11368, 0.01;
	// end inline asm
	// begin inline asm
	add.f64 %fd11366, %fd11366, 0.01;
	// end inline asm
	// begin inline asm
	add.f64 %fd11368, %fd11368, 0.01;
	// end inline asm
	// begin inline asm
	add.f64 %fd11366, %fd11366, 0.01;
	// end inline asm
	// begin inline asm
	add.f64 %fd11368, %fd11368, 0.01;
	// end inline asm
	// begin inline asm
	add.f64 %fd11366, %fd11366, 0.01;
	// end inline asm
	// begin inline asm
	add.f64 %fd11368, %fd11368, 0.01;
	// end inline asm
	// begin inline asm
	add.f64 %fd11366, %fd11366, 0.01;
	// end inline asm
	// begin inline asm
	add.f64 %fd11368, %fd11368, 0.01;
	// end inline asm
	// begin inline asm
	add.f64 %fd11366, %fd11366, 0.01;
	// end inline asm
	// begin inline asm
	add.f64 %fd11368, %fd11368, 0.01;
	// end inline asm
	// begin inline asm
	add.f64 %fd11366, %fd11366, 0.01;
	// end inline asm
	// begin inline asm
	add.f64 %fd11368, %fd11368, 0.01;
	// end inline asm
	// begin inline asm
	add.f64 %fd11366, %fd11366, 0.01;
	// end inline asm
	// begin inline asm
	add.f64 %fd11368, %fd11368, 0.01;
	// end inline asm
	// begin inline asm
	add.f64 %fd11366, %fd11366, 0.01;
	// end inline asm
	// begin inline asm
	add.f64 %fd11368, %fd11368, 0.01;
	// end inline asm
	// begin inline asm
	add.f64 %fd11366, %fd11366, 0.01;
	// end inline asm
	// begin inline asm
	add.f64 %fd11368, %fd11368, 0.01;
	// end inline asm
	// begin inline asm
	add.f64 %fd11366, %fd11366, 0.01;
	// end inline asm
	// begin inline asm
	add.f64 %fd11368, %fd11368, 0.01;
	// end inline asm
	// begin inline asm
	add.f64 %fd11366, %fd11366, 0.01;
	// end inline asm
	// begin inline asm
	add.f64 %fd11368, %fd11368, 0.01;
	// end inline asm
	// begin inline asm
	add.f64 %fd11366, %fd11366, 0.01;
	// end inline asm
	// begin inline asm
	add.f64 %fd11368, %fd11368, 0.01;
	// end inline asm
	// begin inline asm
	add.f64 %fd11366, %fd11366, 0.01;
	// end inline asm
	// begin inline asm
	add.f64 %fd11368, %fd11368, 0.01;
	// end inline asm
	// begin inline asm
	add.f64 %fd11366, %fd11366, 0.01;
	// end inline asm
	// begin inline asm
	add.f64 %fd11368, %fd11368, 0.01;
	// end inline asm
	// begin inline asm
	add.f64 %fd11366, %fd11366, 0.01;
	// end inline asm
	// begin inline asm
	add.f64 %fd11368, %fd11368, 0.01;
	// end inline asm
	// begin inline asm
	add.f64 %fd11366, %fd11366, 0.01;
	// end inline asm
	// begin inline asm
	add.f64 %fd11368, %fd11368, 0.01;
	// end inline asm
	// begin inline asm
	add.f64 %fd11366, %fd11366, 0.01;
	// end inline asm
	// begin inline asm
	add.f64 %fd11368, %fd11368, 0.01;
	// end inline asm
	// begin inline asm
	add.f64 %fd11366, %fd11366, 0.01;
	// end inline asm
	// begin inline asm
	add.f64 %fd11368, %fd11368, 0.01;
	// end inline asm
	// begin inline asm
	add.f64 %fd11366, %fd11366, 0.01;
	// end inline asm
	// begin inline asm
	add.f64 %fd11368, %fd11368, 0.01;
	// end inline asm
	mov.f64 	%fd12786, %fd11366;
	// begin inline asm
	add.f64 %fd12786, %fd12786, 0.01;
	// end inline asm
	mov.f64 	%fd12788, %fd11368;
	// begin inline asm
	add.f64 %fd12788, %fd12788, 0.01;
	// end inline asm
	// begin inline asm
	add.f64 %fd12786, %fd12786, 0.01;
	// end inline asm
	// begin inline asm
	add.f64 %fd12788, %fd12788, 0.01;
	// end inline asm
	// begin inline asm
	add.f64 %fd12786, %fd12786, 0.01;
	// end inline asm
	// begin inline asm
	add.f64 %fd12788, %fd12788, 0.01;
	// end inline asm
	// begin inline asm
	add.f64 %fd12786, %fd12786, 0.01;
	// end inline asm
	// begin inline asm
	add.f64 %fd12788, %fd12788, 0.01;
	// end inline asm
	// begin inline asm
	add.f64 %fd12786, %fd12786, 0.01;
	// end inline asm
	// begin inline asm
	add.f64 %fd12788, %fd12788, 0.01;
	// end inline asm
	// begin inline asm
	add.f64 %fd12786, %fd12786, 0.01;
	// end inline asm
	// begin inline asm
	add.f64 %fd12788, %fd12788, 0.01;
	// end inline asm
	// begin inline asm
	add.f64 %fd12786, %fd12786, 0.01;
	// end inline asm
	// begin inline asm
	add.f64 %fd12788, %fd12788, 0.01;
	// end inline asm
	// begin inline asm
	add.f64 %fd12786, %fd12786, 0.01;
	// end inline asm
	// begin inline asm
	add.f64 %fd12788, %fd12788, 0.01;
	// end inline asm
	// begin inline asm
	add.f64 %fd12786, %fd12786, 0.01;
	// end inline asm
	// begin inline asm
	add.f64 %fd12788, %fd12788, 0.01;
	// end inline asm
	// begin inline asm
	add.f64 %fd12786, %fd12786, 0.01;
	// end inline asm
	// begin inline asm
	add.f64 %fd12788, %fd12788, 0.01;
	// end inline asm
	// begin inline asm
	add.f64 %fd12786, %fd12786, 0.01;
	// end inline asm
	// begin inline asm
	add.f64 %fd12788, %fd12788, 0.01;
	// end inline asm
	// begin inline asm
	add.f64 %fd12786, %fd12786, 0.01;
	// end inline asm
	// begin inline asm
	add.f64 %fd12788, %fd12788, 0.01;
	// end inline asm
	// begin inline asm
	add.f64 %fd12786, %fd12786, 0.01;
	// end inline asm
	// begin inline asm
	add.f64 %fd12788, %fd12788, 0.01;
	// end inline asm
	// begin inline asm
	add.f64 %fd12786, %fd12786, 0.01;
	// end inline asm
	// begin inline asm
	add.f64 %fd12788, %fd12788, 0.01;
	// end inline asm
	// begin inline asm
	add.f64 %fd12786, %fd12786, 0.01;
	// end inline asm
	// begin inline asm
	add.f64 %fd12788, %fd12788, 0.01;
	// end inline asm
	// begin inline asm
	add.f64 %fd12786, %fd12786, 0.01;
	// end inline asm
	// begin inline asm
	add.f64 %fd12788, %fd12788, 0.01;
	// end inline asm
	// begin inline asm
	add.f64 %fd12786, %fd12786, 0.01;
	// end inline asm
	// begin inline asm
	add.f64 %fd12788, %fd12788, 0.01;
	// end inline asm
	// begin inline asm
	add.f64 %fd12786, %fd12786, 0.01;
	// end inline asm
	// begin inline asm
	add.f64 %fd12788, %fd12788, 0.01;
	// end inline asm
	// begin inline asm
	add.f64 %fd12786, %fd12786, 0.01;
	// end inline asm
	// begin inline asm
	add.f64 %fd12788, %fd12788, 0.01;
	// end inline asm
	// begin inline asm
	add.f64 %fd12786, %fd12786, 0.01;
	// end inline asm
	// begin inline asm
	add.f64 %fd12788, %fd12788, 0.01;
	// end inline asm
	// begin inline asm
	add.f64 %fd12786, %fd12786, 0.01;
	// end inline asm
	// begin inline asm
	add.f64 %fd12788, %fd12788, 0.01;
	// end inline asm
	// begin inline asm
	add.f64 %fd12786, %fd12786, 0.01;
	// end inline asm
	// begin inline asm
	add.f64 %fd12788, %fd12788, 0.01;
	// end inline asm
	// begin inline asm
	add.f64 %fd12786, %fd12786, 0.01;
	// end inline asm
	// begin inline asm
	add.f64 %fd12788, %fd12788, 0.01;
	// end inline asm
	// begin inline asm
	add.f64 %fd12786, %fd12786, 0.01;
	// end inline asm
	// begin inline asm
	add.f64 %fd12788, %fd12788, 0.01;
	// end inline asm
	// begin inline asm
	add.f64 %fd12786, %fd12786, 0.01;
	// end inline asm
	// begin inline asm
	add.f64 %fd12788, %fd12788, 0.01;
	// end inline asm
	// begin inline asm
	add.f64 %fd12786, %fd12786, 0.01;
	// end inline asm
	// begin inline asm
	add.f64 %fd12788, %fd12788, 0.01;
	// end inline asm
	// begin inline asm
	add.f64 %fd12786, %fd12786, 0.01;
	// end inline asm
	// begin inline asm
	add.f64 %fd12788, %fd12788, 0.01;
	// end inline asm
	// begin inline asm
	add.f64 %fd12786, %fd12786, 0.01;
	// end inline asm
	// begin inline asm
	add.f64 %fd12788, %fd12788, 0.01;
	// end inline asm
	// begin inline asm
	add.f64 %fd12786, %fd12786, 0.01;
	// end inline asm
	// begin inline asm
	add.f64 %fd12788, %fd12788, 0.01;
	// end inline asm
	// begin inline asm
	add.f64 %fd12786, %fd12786, 0.01;
	// end inline asm
	// begin inline asm
	add.f64 %fd12788, %fd12788, 0.01;
	// end inline asm
	// begin inline asm
	add.f64 %fd12786, %fd12786, 0.01;
	// end inline asm
	// begin inline asm
	add.f64 %fd12788, %fd12788, 0.01;
	// end inline asm
	// begin inline asm
	add.f64 %fd12786, %fd12786, 0.01;
	// end inline asm
	// begin inline asm
	add.f64 %fd12788, %fd12788, 0.01;
	// end inline asm
	// begin inline asm
	add.f64 %fd12786, %fd12786, 0.01;
	// end inline asm
	// begin inline asm
	add.f64 %fd12788, %fd12788, 0.01;
	// end inline asm
	// begin inline asm
	add.f64 %fd12786, %fd12786, 0.01;
	// end inline asm
	// begin inline asm
	add.f64 %fd12788, %fd12788, 0.01;
	// end inline asm
	// begin inline asm
	add.f64 %fd12786, %fd12786, 0.01;
	// end inline asm
	// begin inline asm
	add.f64 %fd12788, %fd12788, 0.01;
	// end inline asm
	// begin inline asm
	add.f64 %fd12786, %fd12786, 0.01;
	// end inline asm
	// begin inline asm
	add.f64 %fd12788, %fd12788, 0.01;
	// end inline asm
	// begin inline asm
	add.f64 %fd12786, %fd12786, 0.01;
	// end inline asm
	// begin inline asm
	add.f64 %fd12788, %fd12788, 0.01;
	// end inline asm
	// begin inline asm
	add.f64 %fd12786, %fd12786, 0.01;
	// end inline asm
	// begin inline asm
	add.f64 %fd12788, %fd12788, 0.01;
	// end inline asm
	// begin inline asm
	add.f64 %fd12786, %fd12786, 0.01;
	// end inline asm
	// begin inline asm
	add.f64 %fd12788, %fd12788, 0.01;
	// end inline asm
	// begin inline asm
	add.f64 %fd12786, %fd12786, 0.01;
	// end inline asm
	// begin inline asm
	add.f64 %fd12788, %fd12788, 0.01;
	// end inline asm
	// begin inline asm
	add.f64 %fd12786, %fd12786, 0.01;
	// end inline asm
	// begin inline asm
	add.f64 %fd12788, %fd12788, 0.01;
	// end inline asm
	// begin inline asm
	add.f64 %fd12786, %fd12786, 0.01;
	// end inline asm
	// begin inline asm
	add.f64 %fd12788, %fd12788, 0.01;
	// end inline asm
	// begin inline asm
	add.f64 %fd12786, %fd12786, 0.01;
	// end inline asm
	// begin inline asm
	add.f64 %fd12788, %fd12788, 0.01;
	// end inline asm
	// begin inline asm
	add.f64 %fd12786, %fd12786, 0.01;
	// end inline asm
	// begin inline asm
	add.f64 %fd12788, %fd12788, 0.01;
	// end inline asm
	// begin inline asm
	add.f64 %fd12786, %fd12786, 0.01;
	// end inline asm
	// begin inline asm
	add.f64 %fd12788, %fd12788, 0.01;
	// end inline asm
	// begin inline asm
	add.f64 %fd12786, %fd12786, 0.01;
	// end inline asm
	// begin inline asm
	add.f64 %fd12788, %fd12788, 0.01;
	// end inline asm
	// begin inline asm
	add.f64 %fd12786, %fd12786, 0.01;
	// end inline asm
	// begin inline asm
	add.f64 %fd12788, %fd12788, 0.01;
	// end inline asm
	// begin inline asm
	add.f64 %fd12786, %fd12786, 0.01;
	// end inline asm
	// begin inline asm
	add.f64 %fd12788, %fd12788, 0.01;
	// end inline asm
	// begin inline asm
	add.f64 %fd12786, %fd12786, 0.01;
	// end inline asm
	// begin inline asm
	add.f64 %fd12788, %fd12788, 0.01;
	// end inline asm
	// begin inline asm
	add.f64 %fd12786, %fd12786, 0.01;
	// end inline asm
	// begin inline asm
	add.f64 %fd12788, %fd12788, 0.01;
	// end inline asm
	// begin inline asm
	add.f64 %fd12786, %fd12786, 0.01;
	// end inline asm
	// begin inline asm
	add.f64 %fd12788, %fd12788, 0.01;
	// end inline asm
	// begin inline asm
	add.f64 %fd12786, %fd12786, 0.01;
	// end inline asm
	// begin inline asm
	add.f64 %fd12788, %fd12788, 0.01;
	// end inline asm
	// begin inline asm
	add.f64 %fd12786, %fd12786, 0.01;
	// end inline asm
	// begin inline asm
	add.f64 %fd12788, %fd12788, 0.01;
	// end inline asm
	// begin inline asm
	add.f64 %fd12786, %fd12786, 0.01;
	// end inline asm
	// begin inline asm
	add.f64 %fd12788, %fd12788, 0.01;
	// end inline asm
	// begin inline asm
	add.f64 %fd12786, %fd12786, 0.01;
	// end inline asm
	// begin inline asm
	add.f64 %fd12788, %fd12788, 0.01;
	// end inline asm
	// begin inline asm
	add.f64 %fd12786, %fd12786, 0.01;
	// end inline asm
	// begin inline asm
	add.f64 %fd12788, %fd12788, 0.01;
	// end inline asm
	// begin inline asm
	add.f64 %fd12786, %fd12786, 0.01;
	// end inline asm
	// begin inline asm
	add.f64 %fd12788, %fd12788, 0.01;
	// end inline asm
	// begin inline asm
	add.f64 %fd12786, %fd12786, 0.01;
	// end inline asm
	// begin inline asm
	add.f64 %fd12788, %fd12788, 0.01;
	// end inline asm
	// begin inline asm
	add.f64 %fd12786, %fd12786, 0.01;
	// end inline asm
	// begin inline asm
	add.f64 %fd12788, %fd12788, 0.01;
	// end inline asm
	// begin inline asm
	add.f64 %fd12786, %fd12786, 0.01;
	// end inline asm
	// begin inline asm
	add.f64 %fd12788, %fd12788, 0.01;
	// end inline asm
	// begin inline asm
	add.f64 %fd12786, %fd12786, 0.01;
	// end inline asm
	// begin inline asm
	add.f64 %fd12788, %fd12788, 0.01;
	// end inline asm
	// begin inline asm
	add.f64 %fd12786, %fd12786, 0.01;
	// end inline asm
	// begin inline asm
	add.f64 %fd12788, %fd12788, 0.01;
	// end inline asm
	// begin inline asm
	add.f64 %fd12786, %fd12786, 0.01;
	// end inline asm
	// begin inline asm
	add.f64 %fd12788, %fd12788, 0.01;
	// end inline asm
	// begin inline asm
	add.f64 %fd12786, %fd12786, 0.01;
	// end inline asm
	// begin inline asm
	add.f64 %fd12788, %fd12788, 0.01;
	// end inline asm
	// begin inline asm
	add.f64 %fd12786, %fd12786, 0.01;
	// end inline asm
	// begin inline asm
	add.f64 %fd12788, %fd12788, 0.01;
	// end inline asm
	// begin inline asm
	add.f64 %fd12786, %fd12786, 0.01;
	// end inline asm
	// begin inline asm
	add.f64 %fd12788, %fd12788, 0.01;
	// end inline asm
	// begin inline asm
	add.f64 %fd12786, %fd12786, 0.01;
	// end inline asm
	// begin inline asm
	add.f64 %fd12788, %fd12788, 0.01;
	// end inline asm
	// begin inline asm
	add.f64 %fd12786, %fd12786, 0.01;
	// end inline asm
	// begin inline asm
	add.f64 %fd12788, %fd12788, 0.01;
	// end inline asm
	// begin inline asm
	add.f64 %fd12786, %fd12786, 0.01;
	// end inline asm
	// begin inline asm
	add.f64 %fd12788, %fd12788, 0.01;
	// end inline asm
	// begin inline asm
	add.f64 %fd12786, %fd12786, 0.01;
	// end inline asm
	// begin inline asm
	add.f64 %fd12788, %fd12788, 0.01;
	// end inline asm
	// begin inline asm
	add.f64 %fd12786, %fd12786, 0.01;
	// end inline asm
	// begin inline asm
	add.f64 %fd12788, %fd12788, 0.01;
	// end inline asm
	// begin inline asm
	add.f64 %fd12786, %fd12786, 0.01;
	// end inline asm
	// begin inline asm
	add.f64 %fd12788, %fd12788, 0.01;
	// end inline asm
	// begin inline asm
	add.f64 %fd12786, %fd12786, 0.01;
	// end inline asm
	// begin inline asm
	add.f64 %fd12788, %fd12788, 0.01;
	// end inline asm
	// begin inline asm
	add.f64 %fd12786, %fd12786, 0.01;
	// end inline asm
	// begin inline asm
	add.f64 %fd12788, %fd12788, 0.01;
	// end inline asm
	// begin inline asm
	add.f64 %fd12786, %fd12786, 0.01;
	// end inline asm
	// begin inline asm
	add.f64 %fd12788, %fd12788, 0.01;
	// end inline asm
	// begin inline asm
	add.f64 %fd12786, %fd12786, 0.01;
	// end inline asm
	// begin inline asm
	add.f64 %fd12788, %fd12788, 0.01;
	// end inline asm
	// begin inline asm
	add.f64 %fd12786, %fd12786, 0.01;
	// end inline asm
	// begin inline asm
	add.f64 %fd12788, %fd12788, 0.01;
	// end inline asm
	// begin inline asm
	add.f64 %fd12786, %fd12786, 0.01;
	// end inline asm
	// begin inline asm
	add.f64 %fd12788, %fd12788, 0.01;
	// end inline asm
	// begin inline asm
	add.f64 %fd12786, %fd12786, 0.01;
	// end inline asm
	// begin inline asm
	add.f64 %fd12788, %fd12788, 0.01;
	// end inline asm
	// begin inline asm
	add.f64 %fd12786, %fd12786, 0.01;
	// end inline asm
	// begin inline asm
	add.f64 %fd12788, %fd12788, 0.01;
	// end inline asm
	// begin inline asm
	add.f64 %fd12786, %fd12786, 0.01;
	// end inline asm
	// begin inline asm
	add.f64 %fd12788, %fd12788, 0.01;
	// end inline asm
	// begin inline asm
	add.f64 %fd12786, %fd12786, 0.01;
	// end inline asm
	// begin inline asm
	add.f64 %fd12788, %fd12788, 0.01;
	// end inline asm
	// begin inline asm
	add.f64 %fd12786, %fd12786, 0.01;
	// end inline asm
	// begin inline asm
	add.f64 %fd12788, %fd12788, 0.01;
	// end inline asm
	// begin inline asm
	add.f64 %fd12786, %fd12786, 0.01;
	// end inline asm
	// begin inline asm
	add.f64 %fd12788, %fd12788, 0.01;
	// end inline asm
	// begin inline asm
	add.f64 %fd12786, %fd12786, 0.01;
	// end inline asm
	// begin inline asm
	add.f64 %fd12788, %fd12788, 0.01;
	// end inline asm
	// begin inline asm
	add.f64 %fd12786, %fd12786, 0.01;
	// end inline asm
	// begin inline asm
	add.f64 %fd12788, %fd12788, 0.01;
	// end inline asm
	// begin inline asm
	add.f64 %fd12786, %fd12786, 0.01;
	// end inline asm
	// begin inline asm
	add.f64 %fd12788, %fd12788, 0.01;
	// end inline asm
	// begin inline asm
	add.f64 %fd12786, %fd12786, 0.01;
	// end inline asm
	// begin inline asm
	add.f64 %fd12788, %fd12788, 0.01;
	// end inline asm
	// begin inline asm
	add.f64 %fd12786, %fd12786, 0.01;
	// end inline asm
	// begin inline asm
	add.f64 %fd12788, %fd12788, 0.01;
	// end inline asm
	// begin inline asm
	add.f64 %fd12786, %fd12786, 0.01;
	// end inline asm
	// begin inline asm
	add.f64 %fd12788, %fd12788, 0.01;
	// end inline asm
	// begin inline asm
	add.f64 %fd12786, %fd12786, 0.01;
	// end inline asm
	// begin inline asm
	add.f64 %fd12788, %fd12788, 0.01;
	// end inline asm
	// begin inline asm
	add.f64 %fd12786, %fd12786, 0.01;
	// end inline asm
	// begin inline asm
	add.f64 %fd12788, %fd12788, 0.01;
	// end inline asm
	// begin inline asm
	add.f64 %fd12786, %fd12786, 0.01;
	// end inline asm
	// begin inline asm
	add.f64 %fd12788, %fd12788, 0.01;
	// end inline asm
	// begin inline asm
	add.f64 %fd12786, %fd12786, 0.01;
	// end inline asm
	// begin inline asm
	add.f64 %fd12788, %fd12788, 0.01;
	// end inline asm
	// begin inline asm
	add.f64 %fd12786, %fd12786, 0.01;
	// end inline asm
	// begin inline asm
	add.f64 %fd12788, %fd12788, 0.01;
	// end inline asm
	// begin inline asm
	add.f64 %fd12786, %fd12786, 0.01;
	// end inline asm
	// begin inline asm
	add.f64 %fd12788, %fd12788, 0.01;
	// end inline asm
	// begin inline asm
	add.f64 %fd12786, %fd12786, 0.01;
	// end inline asm
	// begin inline asm
	add.f64 %fd12788, %fd12788, 0.01;
	// end inline asm
	// begin inline asm
	add.f64 %fd12786, %fd12786, 0.01;
	// end inline asm
	// begin inline asm
	add.f64 %fd12788, %fd12788, 0.01;
	// end inline asm
	// begin inline asm
	add.f64 %fd12786, %fd12786, 0.01;
	// end inline asm
	// begin inline asm
	add.f64 %fd12788, %fd12788, 0.01;
	// end inline asm
	// begin inline asm
	add.f64 %fd12786, %fd12786, 0.01;
	// end inline asm
	// begin inline asm
	add.f64 %fd12788, %fd12788, 0.01;
	// end inline asm
	// begin inline asm
	add.f64 %fd12786, %fd12786, 0.01;
	// end inline asm
	// begin inline asm
	add.f64 %fd12788, %fd12788, 0.01;
	// end inline asm
	// begin inline asm
	add.f64 %fd12786, %fd12786, 0.01;
	// end inline asm
	// begin inline asm
	add.f64 %fd12788, %fd12788, 0.01;
	// end inline asm
	// begin inline asm
	add.f64 %fd12786, %fd12786, 0.01;
	// end inline asm
	// begin inline asm
	add.f64 %fd12788, %fd12788, 0.01;
	// end inline asm
	// begin inline asm
	add.f64 %fd12786, %fd12786, 0.01;
	// end inline asm
	// begin inline asm
	add.f64 %fd12788, %fd12788, 0.01;
	// end inline asm
	// begin inline asm
	add.f64 %fd12786, %fd12786, 0.01;
	// end inline asm
	// begin inline asm
	add.f64 %fd12788, %fd12788, 0.01;
	// end inline asm
	// begin inline asm
	add.f64 %fd12786, %fd12786, 0.01;
	// end inline asm
	// begin inline asm
	add.f64 %fd12788, %fd12788, 0.01;
	// end inline asm
	// begin inline asm
	add.f64 %fd12786, %fd12786, 0.01;
	// end inline asm
	// begin inline asm
	add.f64 %fd12788, %fd12788, 0.01;
	// end inline asm
	// begin inline asm
	add.f64 %fd12786, %fd12786, 0.01;
	// end inline asm
	// begin inline asm
	add.f64 %fd12788, %fd12788, 0.01;
	// end inline asm
	// begin inline asm
	add.f64 %fd12786, %fd12786, 0.01;
	// end inline asm
	// begin inline asm
	add.f64 %fd12788, %fd12788, 0.01;
	// end inline asm
	// begin inline asm
	add.f64 %fd12786, %fd12786, 0.01;
	// end inline asm
	// begin inline asm
	add.f64 %fd12788, %fd12788, 0.01;
	// end inline asm
	// begin inline asm
	add.f64 %fd12786, %fd12786, 0.01;
	// end inline asm
	// begin inline asm
	add.f64 %fd12788, %fd12788, 0.01;
	// end inline asm
	// begin inline asm
	add.f64 %fd12786, %fd12786, 0.01;
	// end inline asm
	// begin inline asm
	add.f64 %fd12788, %fd12788, 0.01;
	// end inline asm
	// begin inline asm
	add.f64 %fd12786, %fd12786, 0.01;
	// end inline asm
	// begin inline asm
	add.f64 %fd12788, %fd12788, 0.01;
	// end inline asm
	// begin inline asm
	add.f64 %fd12786, %fd12786, 0.01;
	// end inline asm
	// begin inline asm
	add.f64 %fd12788, %fd12788, 0.01;
	// end inline asm
	// begin inline asm
	add.f64 %fd12786, %fd12786, 0.01;
	// end inline asm
	// begin inline asm
	add.f64 %fd12788, %fd12788, 0.01;
	// end inline asm
	// begin inline asm
	add.f64 %fd12786, %fd12786, 0.01;
	// end inline asm
	// begin inline asm
	add.f64 %fd12788, %fd12788, 0.01;
	// end inline asm
	// begin inline asm
	add.f64 %fd12786, %fd12786, 0.01;
	// end inline asm
	// begin inline asm
	add.f64 %fd12788, %fd12788, 0.01;
	// end inline asm
	// begin inline asm
	add.f64 %fd12786, %fd12786, 0.01;
	// end inline asm
	// begin inline asm
	add.f64 %fd12788, %fd12788, 0.01;
	// end inline asm
	// begin inline asm
	add.f64 %fd12786, %fd12786, 0.01;
	// end inline asm
	// begin inline asm
	add.f64 %fd12788, %fd12788, 0.01;
	// end inline asm
	// begin inline asm
	add.f64 %fd12786, %fd12786, 0.01;
	// end inline asm
	// begin inline asm
	add.f64 %fd12788, %fd12788, 0.01;
	// end inline asm
	// begin inline asm
	add.f64 %fd12786, %fd12786, 0.01;
	// end inline asm
	// begin inline asm
	add.f64 %fd12788, %fd12788, 0.01;
	// end inline asm
	// begin inline asm
	add.f64 %fd12786, %fd12786, 0.01;
	// end inline asm
	// begin inline asm
	add.f64 %fd12788, %fd12788, 0.01;
	// end inline asm
	// begin inline asm
	add.f64 %fd12786, %fd12786, 0.01;
	// end inline asm
	// begin inline asm
	add.f64 %fd12788, %fd12788, 0.01;
	// end inline asm
	// begin inline asm
	add.f64 %fd12786, %fd12786, 0.01;
	// end inline asm
	// begin inline asm
	add.f64 %fd12788, %fd12788, 0.01;
	// end inline asm
	// begin inline asm
	add.f64 %fd12786, %fd12786, 0.01;
	// end inline asm
	// begin inline asm
	add.f64 %fd12788, %fd12788, 0.01;
	// end inline asm
	// begin inline asm
	add.f64 %fd12786, %fd12786, 0.01;
	// end inline asm
	// begin inline asm
	add.f64 %fd12788, %fd12788, 0.01;
	// end inline asm
	// begin inline asm
	add.f64 %fd12786, %fd12786, 0.01;
	// end inline asm
	// begin inline asm
	add.f64 %fd12788, %fd12788, 0.01;
	// end inline asm
	// begin inline asm
	add.f64 %fd12786, %fd12786, 0.01;
	// end inline asm
	// begin inline asm
	add.f64 %fd12788, %fd12788, 0.01;
	// end inline asm
	// begin inline asm
	add.f64 %fd12786, %fd12786, 0.01;
	// end inline asm
	// begin inline asm
	add.f64 %fd12788, %fd12788, 0.01;
	// end inline asm
	// begin inline asm
	add.f64 %fd12786, %fd12786, 0.01;
	// end inline asm
	// begin inline asm
	add.f64 %fd12788, %fd12788, 0.01;
	// end inline asm
	// begin inline asm
	add.f64 %fd12786, %fd12786, 0.01;
	// end inline asm
	// begin inline asm
	add.f64 %fd12788, %fd12788, 0.01;
	// end inline asm
	// begin inline asm
	add.f64 %fd12786, %fd12786, 0.01;
	// end inline asm
	// begin inline asm
	add.f64 %fd12788, %fd12788, 0.01;
	// end inline asm
	// begin inline asm
	add.f64 %fd12786, %fd12786, 0.01;
	// end inline asm
	// begin inline asm
	add.f64 %fd12788, %fd12788, 0.01;
	// end inline asm
	// begin inline asm
	add.f64 %fd12786, %fd12786, 0.01;
	// end inline asm
	// begin inline asm
	add.f64 %fd12788, %fd12788, 0.01;
	// end inline asm
	// begin inline asm
	add.f64 %fd12786, %fd12786, 0.01;
	// end inline asm
	// begin inline asm
	add.f64 %fd12788, %fd12788, 0.01;
	// end inline asm
	// begin inline asm
	add.f64 %fd12786, %fd12786, 0.01;
	// end inline asm
	// begin inline asm
	add.f64 %fd12788, %fd12788, 0.01;
	// end inline asm
	// begin inline asm
	add.f64 %fd12786, %fd12786, 0.01;
	// end inline asm
	// begin inline asm
	add.f64 %fd12788, %fd12788, 0.01;
	// end inline asm
	// begin inline asm
	add.f64 %fd12786, %fd12786, 0.01;
	// end inline asm
	// begin inline asm
	add.f64 %fd12788, %fd12788, 0.01;
	// end inline asm
	// begin inline asm
	add.f64 %fd12786, %fd12786, 0.01;
	// end inline asm
	// begin inline asm
	add.f64 %fd12788, %fd12788, 0.01;
	// end inline asm
	// begin inline asm
	add.f64 %fd12786, %fd12786, 0.01;
	// end inline asm
	// begin inline asm
	add.f64 %fd12788, %fd12788, 0.01;
	// end inline asm
	// begin inline asm
	add.f64 %fd12786, %fd12786, 0.01;
	// end inline asm
	// begin inline asm
	add.f64 %fd12788, %fd12788, 0.01;
	// end inline asm
	// begin inline asm
	add.f64 %fd12786, %fd12786, 0.01;
	// end inline asm
	// begin inline asm
	add.f64 %fd12788, %fd12788, 0.01;
	// end inline asm
	// begin inline asm
	add.f64 %fd12786, %fd12786, 0.01;
	// end inline asm
	// begin inline asm
	add.f64 %fd12788, %fd12788, 0.01;
	// end inline asm
	// begin inline asm
	add.f64 %fd12786, %fd12786, 0.01;
	// end inline asm
	// begin inline asm
	add.f64 %fd12788, %fd12788, 0.01;
	// end inline asm
	// begin inline asm
	add.f64 %fd12786, %fd12786, 0.01;
	// end inline asm
	// begin inline asm
	add.f64 %fd12788, %fd12788, 0.01;
	// end inline asm
	// begin inline asm
	add.f64 %fd12786, %fd12786, 0.01;
	// end inline asm
	// begin inline asm
	add.f64 %fd12788, %fd12788, 0.01;
	// end inline asm
	// begin inline asm
	add.f64 %fd12786, %fd12786, 0.01;
	// end inline asm
	// begin inline asm
	add.f64 %fd12788, %fd12788, 0.01;
	// end inline asm
	// begin inline asm
	add.f64 %fd12786, %fd12786, 0.01;
	// end inline asm
	// begin inline asm
	add.f64 %fd12788, %fd12788, 0.01;
	// end inline asm
	// begin inline asm
	add.f64 %fd12786, %fd12786, 0.01;
	// end inline asm
	// begin inline asm
	add.f64 %fd12788, %fd12788, 0.01;
	// end inline asm
	// begin inline asm
	add.f64 %fd12786, %fd12786, 0.01;
	// end inline asm
	// begin inline asm
	add.f64 %fd12788, %fd12788, 0.01;
	// end inline asm
	// begin inline asm
	add.f64 %fd12786, %fd12786, 0.01;
	// end inline asm
	// begin inline asm
	add.f64 %fd12788, %fd12788, 0.01;
	// end inline asm
	// begin inline asm
	add.f64 %fd12786, %fd12786, 0.01;
	// end inline asm
	// begin inline asm
	add.f64 %fd12788, %fd12788, 0.01;
	// end inline asm
	// begin inline asm
	add.f64 %fd12786, %fd12786, 0.01;
	// end inline asm
	// begin inline asm
	add.f64 %fd12788, %fd12788, 0.01;
	// end inline asm
	// begin inline asm
	add.f64 %fd12786, %fd12786, 0.01;
	// end inline asm
	// begin inline asm
	add.f64 %fd12788, %fd12788, 0.01;
	// end inline asm
	// begin inline asm
	add.f64 %fd12786, %fd12786, 0.01;
	// end inline asm
	// begin inline asm
	add.f64 %fd12788, %fd12788, 0.01;
	// end inline asm
	// begin inline asm
	add.f64 %fd12786, %fd12786, 0.01;
	// end inline asm
	// begin inline asm
	add.f64 %fd12788, %fd12788, 0.01;
	// end inline asm
	// begin inline asm
	add.f64 %fd12786, %fd12786, 0.01;
	// end inline asm
	// begin inline asm
	add.f64 %fd12788, %fd12788, 0.01;
	// end inline asm
	// begin inline asm
	add.f64 %fd12786, %fd12786, 0.01;
	// end inline asm
	// begin inline asm
	add.f64 %fd12788, %fd12788, 0.01;
	// end inline asm
	// begin inline asm
	add.f64 %fd12786, %fd12786, 0.01;
	// end inline asm
	// begin inline asm
	add.f64 %fd12788, %fd12788, 0.01;
	// end inline asm
	// begin inline asm
	add.f64 %fd12786, %fd12786, 0.01;
	// end inline asm
	// begin inline asm
	add.f64 %fd12788, %fd12788, 0.01;
	// end inline asm
	// begin inline asm
	add.f64 %fd12786, %fd12786, 0.01;
	// end inline asm
	// begin inline asm
	add.f64 %fd12788, %fd12788, 0.01;
	// end inline asm
	// begin inline asm
	add.f64 %fd12786, %fd12786, 0.01;
	// end inline asm
	// begin inline asm
	add.f64 %fd12788, %fd12788, 0.01;
	// end inline asm
	// begin inline asm
	add.f64 %fd12786, %fd12786, 0.01;
	// end inline asm
	// begin inline asm
	add.f64 %fd12788, %fd12788, 0.01;
	// end inline asm
	// begin inline asm
	add.f64 %fd12786, %fd12786, 0.01;
	// end inline asm
	// begin inline asm
	add.f64 %fd12788, %fd12788, 0.01;
	// end inline asm
	// begin inline asm
	add.f64 %fd12786, %fd12786, 0.01;
	// end inline asm
	// begin inline asm
	add.f64 %fd12788, %fd12788, 0.01;
	// end inline asm
	// begin inline asm
	add.f64 %fd12786, %fd12786, 0.01;
	// end inline asm
	// begin inline asm
	add.f64 %fd12788, %fd12788, 0.01;
	// end inline asm
	// begin inline asm
	add.f64 %fd12786, %fd12786, 0.01;
	// end inline asm
	// begin inline asm
	add.f64 %fd12788, %fd12788, 0.01;
	// end inline asm
	// begin inline asm
	add.f64 %fd12786, %fd12786, 0.01;
	// end inline asm
	// begin inline asm
	add.f64 %fd12788, %fd12788, 0.01;
	// end inline asm
	// begin inline asm
	add.f64 %fd12786, %fd12786, 0.01;
	// end inline asm
	// begin inline asm
	add.f64 %fd12788, %fd12788, 0.01;
	// end inline asm
	// begin inline asm
	add.f64 %fd12786, %fd12786, 0.01;
	// end inline asm
	// begin inline asm
	add.f64 %fd12788, %fd12788, 0.01;
	// end inline asm
	// begin inline asm
	add.f64 %fd12786, %fd12786, 0.01;
	// end inline asm
	// begin inline asm
	add.f64 %fd12788, %fd12788, 0.01;
	// end inline asm
	// begin inline asm
	add.f64 %fd12786, %fd12786, 0.01;
	// end inline asm
	// begin inline asm
	add.f64 %fd12788, %fd12788, 0.01;
	// end inline asm
	// begin inline asm
	add.f64 %fd12786, %fd12786, 0.01;
	// end inline asm
	// begin inline asm
	add.f64 %fd12788, %fd12788, 0.01;
	// end inline asm
	// begin inline asm
	add.f64 %fd12786, %fd12786, 0.01;
	// end inline asm
	// begin inline asm
	add.f64 %fd12788, %fd12788, 0.01;
	// end inline asm
	// begin inline asm
	add.f64 %fd12786, %fd12786, 0.01;
	// end inline asm
	// begin inline asm
	add.f64 %fd12788, %fd12788, 0.01;
	// end inline asm
	// begin inline asm
	add.f64 %fd12786, %fd12786, 0.01;
	// end inline asm
	// begin inline asm
	add.f64 %fd12788, %fd12788, 0.01;
	// end inline asm
	// begin inline asm
	add.f64 %fd12786, %fd12786, 0.01;
	// end inline asm
	// begin inline asm
	add.f64 %fd12788, %fd12788, 0.01;
	// end inline asm
	// begin inline asm
	add.f64 %fd12786, %fd12786, 0.01;
	// end inline asm
	// begin inline asm
	add.f64 %fd12788, %fd12788, 0.01;
	// end inline asm
	// begin inline asm
	add.f64 %fd12786, %fd12786, 0.01;
	// end inline asm
	// begin inline asm
	add.f64 %fd12788, %fd12788, 0.01;
	// end inline asm
	// begin inline asm
	add.f64 %fd12786, %fd12786, 0.01;
	// end inline asm
	// begin inline asm
	add.f64 %fd12788, %fd12788, 0.01;
	// end inline asm
	// begin inline asm
	add.f64 %fd12786, %fd12786, 0.01;
	// end inline asm
	// begin inline asm
	add.f64 %fd12788, %fd12788, 0.01;
	// end inline asm
	// begin inline asm
	add.f64 %fd12786, %fd12786, 0.01;
	// end inline asm
	// begin inline asm
	add.f64 %fd12788, %fd12788, 0.01;
	// end inline asm
	// begin inline asm
	add.f64 %fd12786, %fd12786, 0.01;
	// end inline asm
	// begin inline asm
	add.f64 %fd12788, %fd12788, 0.01;
	// end inline asm
	// begin inline asm
	add.f64 %fd12786, %fd12786, 0.01;
	// end inline asm
	// begin inline asm
	add.f64 %fd12788, %fd12788, 0.01;
	// end inline asm
	// begin inline asm
	add.f64 %fd12786, %fd12786, 0.01;
	// end inline asm
	// begin inline asm
	add.f64 %fd12788, %fd12788, 0.01;
	// end inline asm
	// begin inline asm
	add.f64 %fd12786, %fd12786, 0.01;
	// end inline asm
	// begin inline asm
	add.f64 %fd12788, %fd12788, 0.01;
	// end inline asm
	// begin inline asm
	add.f64 %fd12786, %fd12786, 0.01;
	// end inline asm
	// begin inline asm
	add.f64 %fd12788, %fd12788, 0.01;
	// end inline asm
	// begin inline asm
	add.f64 %fd12786, %fd12786, 0.01;
	// end inline asm
	// begin inline asm
	add.f64 %fd12788, %fd12788, 0.01;
	// end inline asm
	// begin inline asm
	add.f64 %fd12786, %fd12786, 0.01;
	// end inline asm
	// begin inline asm
	add.f64 %fd12788, %fd12788, 0.01;
	// end inline asm
	// begin inline asm
	add.f64 %fd12786, %fd12786, 0.01;
	// end inline asm
	// begin inline asm
	add.f64 %fd12788, %fd12788, 0.01;
	// end inline asm
	// begin inline asm
	add.f64 %fd12786, %fd12786, 0.01;
	// end inline asm
	// begin inline asm
	add.f64 %fd12788, %fd12788, 0.01;
	// end inline asm
	// begin inline asm
	add.f64 %fd12786, %fd12786, 0.01;
	// end inline asm
	// begin inline asm
	add.f64 %fd12788, %fd12788, 0.01;
	// end inline asm
	// begin inline asm
	add.f64 %fd12786, %fd12786, 0.01;
	// end inline asm
	// begin inline asm
	add.f64 %fd12788, %fd12788, 0.01;
	// end inline asm
	// begin inline asm
	add.f64 %fd12786, %fd12786, 0.01;
	// end inline asm
	// begin inline asm
	add.f64 %fd12788, %fd12788, 0.01;
	// end inline asm
	// begin inline asm
	add.f64 %fd12786, %fd12786, 0.01;
	// end inline asm
	// begin inline asm
	add.f64 %fd12788, %fd12788, 0.01;
	// end inline asm
	// begin inline asm
	add.f64 %fd12786, %fd12786, 0.01;
	// end inline asm
	// begin inline asm
	add.f64 %fd12788, %fd12788, 0.01;
	// end inline asm
	// begin inline asm
	add.f64 %fd12786, %fd12786, 0.01;
	// end inline asm
	// begin inline asm
	add.f64 %fd12788, %fd12788, 0.01;
	// end inline asm
	// begin inline asm
	add.f64 %fd12786, %fd12786, 0.01;
	// end inline asm
	// begin inline asm
	add.f64 %fd12788, %fd12788, 0.01;
	// end inline asm
	// begin inline asm
	add.f64 %fd12786, %fd12786, 0.01;
	// end inline asm
	// begin inline asm
	add.f64 %fd12788, %fd12788, 0.01;
	// end inline asm
	// begin inline asm
	add.f64 %fd12786, %fd12786, 0.01;
	// end inline asm
	// begin inline asm
	add.f64 %fd12788, %fd12788, 0.01;
	// end inline asm
	// begin inline asm
	add.f64 %fd12786, %fd12786, 0.01;
	// end inline asm
	// begin inline asm
	add.f64 %fd12788, %fd12788, 0.01;
	// end inline asm
	// begin inline asm
	add.f64 %fd12786, %fd12786, 0.01;
	// end inline asm
	// begin inline asm
	add.f64 %fd12788, %fd12788, 0.01;
	// end inline asm
	// begin inline asm
	add.f64 %fd12786, %fd12786, 0.01;
	// end inline asm
	// begin inline asm
	add.f64 %fd12788, %fd12788, 0.01;
	// end inline asm
	// begin inline asm
	add.f64 %fd12786, %fd12786, 0.01;
	// end inline asm
	// begin inline asm
	add.f64 %fd12788, %fd12788, 0.01;
	// end inline asm
	// begin inline asm
	add.f64 %fd12786, %fd12786, 0.01;
	// end inline asm
	// begin inline asm
	add.f64 %fd12788, %fd12788, 0.01;
	// end inline asm
	// begin inline asm
	add.f64 %fd12786, %fd12786, 0.01;
	// end inline asm
	// begin inline asm
	add.f64 %fd12788, %fd12788, 0.01;
	// end inline asm
	// begin inline asm
	add.f64 %fd12786, %fd12786, 0.01;
	// end inline asm
	// begin inline asm
	add.f64 %fd12788, %fd12788, 0.01;
	// end inline asm
	// begin inline asm
	add.f64 %fd12786, %fd12786, 0.01;
	// end inline asm
	// begin inline asm
	add.f64 %fd12788, %fd12788, 0.01;
	// end inline asm
	// begin inline asm
	add.f64 %fd12786, %fd12786, 0.01;
	// end inline asm
	// begin inline asm
	add.f64 %fd12788, %fd12788, 0.01;
	// end inline asm
	// begin inline asm
	add.f64 %fd12786, %fd12786, 0.01;
	// end inline asm
	// begin inline asm
	add.f64 %fd12788, %fd12788, 0.01;
	// end inline asm
	// begin inline asm
	add.f64 %fd12786, %fd12786, 0.01;
	// end inline asm
	// begin inline asm
	add.f64 %fd12788, %fd12788, 0.01;
	// end inline asm
	// begin inline asm
	add.f64 %fd12786, %fd12786, 0.01;
	// end inline asm
	// begin inline asm
	add.f64 %fd12788, %fd12788, 0.01;
	// end inline asm
	// begin inline asm
	add.f64 %fd12786, %fd12786, 0.01;
	// end inline asm
	// begin inline asm
	add.f64 %fd12788, %fd12788, 0.01;
	// end inline asm
	// begin inline asm
	add.f64 %fd12786, %fd12786, 0.01;
	// end inline asm
	// begin inline asm
	add.f64 %fd12788, %fd12788, 0.01;
	// end inline asm
	// begin inline asm
	add.f64 %fd12786, %fd12786, 0.01;
	// end inline asm
	// begin inline asm
	add.f64 %fd12788, %fd12788, 0.01;
	// end inline asm
	// begin inline asm
	add.f64 %fd12786, %fd12786, 0.01;
	// end inline asm
	// begin inline asm
	add.f64 %fd12788, %fd12788, 0.01;
	// end inline asm
	// begin inline asm
	add.f64 %fd12786, %fd12786, 0.01;
	// end inline asm
	// begin inline asm
	add.f64 %fd12788, %fd12788, 0.01;
	// end inline asm
	// begin inline asm
	add.f64 %fd12786, %fd12786, 0.01;
	// end inline asm
	// begin inline asm
	add.f64 %fd12788, %fd12788, 0.01;
	// end inline asm
	// begin inline asm
	add.f64 %fd12786, %fd12786, 0.01;
	// end inline asm
	// begin inline asm
	add.f64 %fd12788, %fd12788, 0.01;
	// end inline asm
	// begin inline asm
	add.f64 %fd12786, %fd12786, 0.01;
	// end inline asm
	// begin inline asm
	add.f64 %fd12788, %fd12788, 0.01;
	// end inline asm
	// begin inline asm
	add.f64 %fd12786, %fd12786, 0.01;
	// end inline asm
	// begin inline asm
	add.f64 %fd12788, %fd12788, 0.01;
	// end inline asm
	// begin inline asm
	add.f64 %fd12786, %fd12786, 0.01;
	// end inline asm
	// begin inline asm
	add.f64 %fd12788, %fd12788, 0.01;
	// end inline asm
	// begin inline asm
	add.f64 %fd12786, %fd12786, 0.01;
	// end inline asm
	// begin inline asm
	add.f64 %fd12788, %fd12788, 0.01;
	// end inline asm
	// begin inline asm
	add.f64 %fd12786, %fd12786, 0.01;
	// end inline asm
	// begin inline asm
	add.f64 %fd12788, %fd12788, 0.01;
	// end inline asm
	// begin inline asm
	add.f64 %fd12786, %fd12786, 0.01;
	// end inline asm
	// begin inline asm
	add.f64 %fd12788, %fd12788, 0.01;
	// end inline asm
	// begin inline asm
	add.f64 %fd12786, %fd12786, 0.01;
	// end inline asm
	// begin inline asm
	add.f64 %fd12788, %fd12788, 0.01;
	// end inline asm
	// begin inline asm
	add.f64 %fd12786, %fd12786, 0.01;
	// end inline asm
	// begin inline asm
	add.f64 %fd12788, %fd12788, 0.01;
	// end inline asm
	// begin inline asm
	add.f64 %fd12786, %fd12786, 0.01;
	// end inline asm
	// begin inline asm
	add.f64 %fd12788, %fd12788, 0.01;
	// end inline asm
	// begin inline asm
	add.f64 %fd12786, %fd12786, 0.01;
	// end inline asm
	// begin inline asm
	add.f64 %fd12788, %fd12788, 0.01;
	// end inline asm
	// begin inline asm
	add.f64 %fd12786, %fd12786, 0.01;
	// end inline asm
	// begin inline asm
	add.f64 %fd12788, %fd12788, 0.01;
	// end inline asm
	// begin inline asm
	add.f64 %fd12786, %fd12786, 0.01;
	// end inline asm
	// begin inline asm
	add.f64 %fd12788, %fd12788, 0.01;
	// end inline asm
	// begin inline asm
	add.f64 %fd12786, %fd12786, 0.01;
	// end inline asm
	// begin inline asm
	add.f64 %fd12788, %fd12788, 0.01;
	// end inline asm
	// begin inline asm
	add.f64 %fd12786, %fd12786, 0.01;
	// end inline asm
	// begin inline asm
	add.f64 %fd12788, %fd12788, 0.01;
	// end inline asm
	// begin inline asm
	add.f64 %fd12786, %fd12786, 0.01;
	// end inline asm
	// begin inline asm
	add.f64 %fd12788, %fd12788, 0.01;
	// end inline asm
	// begin inline asm
	add.f64 %fd12786, %fd12786, 0.01;
	// end inline asm
	// begin inline asm
	add.f64 %fd12788, %fd12788, 0.01;
	// end inline asm
	// begin inline asm
	add.f64 %fd12786, %fd12786, 0.01;
	// end inline asm
	// begin inline asm
	add.f64 %fd12788, %fd12788, 0.01;
	// end inline asm
	// begin inline asm
	add.f64 %fd12786, %fd12786, 0.01;
	// end inline asm
	// begin inline asm
	add.f64 %fd12788, %fd12788, 0.01;
	// end inline asm
	// begin inline asm
	add.f64 %fd12786, %fd12786, 0.01;
	// end inline asm
	// begin inline asm
	add.f64 %fd12788, %fd12788, 0.01;
	// end inline asm
	// begin inline asm
	add.f64 %fd12786, %fd12786, 0.01;
	// end inline asm
	// begin inline asm
	add.f64 %fd12788, %fd12788, 0.01;
	// end inline asm
	// begin inline asm
	add.f64 %fd12786, %fd12786, 0.01;
	// end inline asm
	// begin inline asm
	add.f64 %fd12788, %fd12788, 0.01;
	// end inline asm
	// begin inline asm
	add.f64 %fd12786, %fd12786, 0.01;
	// end inline asm
	// begin inline asm
	add.f64 %fd12788, %fd12788, 0.01;
	// end inline asm
	// begin inline asm
	add.f64 %fd12786, %fd12786, 0.01;
	// end inline asm
	// begin inline asm
	add.f64 %fd12788, %fd12788, 0.01;
	// end inline asm
	// begin inline asm
	add.f64 %fd12786, %fd12786, 0.01;
	// end inline asm
	// begin inline asm
	add.f64 %fd12788, %fd12788, 0.01;
	// end inline asm
	// begin inline asm
	add.f64 %fd12786, %fd12786, 0.01;
	// end inline asm
	// begin inline asm
	add.f64 %fd12788, %fd12788, 0.01;
	// end inline asm
	// begin inline asm
	add.f64 %fd12786, %fd12786, 0.01;
	// end inline asm
	// begin inline asm
	add.f64 %fd12788, %fd12788, 0.01;
	// end inline asm
	// begin inline asm
	add.f64 %fd12786, %fd12786, 0.01;
	// end inline asm
	// begin inline asm
	add.f64 %fd12788, %fd12788, 0.01;
	// end inline asm
	// begin inline asm
	add.f64 %fd12786, %fd12786, 0.01;
	// end inline asm
	// begin inline asm
	add.f64 %fd12788, %fd12788, 0.01;
	// end inline asm
	// begin inline asm
	add.f64 %fd12786, %fd12786, 0.01;
	// end inline asm
	// begin inline asm
	add.f64 %fd12788, %fd12788, 0.01;
	// end inline asm
	// begin inline asm
	add.f64 %fd12786, %fd12786, 0.01;
	// end inline asm
	// begin inline asm
	add.f64 %fd12788, %fd12788, 0.01;
	// end inline asm
	// begin inline asm
	add.f64 %fd12786, %fd12786, 0.01;
	// end inline asm
	// begin inline asm
	add.f64 %fd12788, %fd12788, 0.01;
	// end inline asm
	// begin inline asm
	add.f64 %fd12786, %fd12786, 0.01;
	// end inline asm
	// begin inline asm
	add.f64 %fd12788, %fd12788, 0.01;
	// end inline asm
	// begin inline asm
	add.f64 %fd12786, %fd12786, 0.01;
	// end inline asm
	// begin inline asm
	add.f64 %fd12788, %fd12788, 0.01;
	// end inline asm
	// begin inline asm
	add.f64 %fd12786, %fd12786, 0.01;
	// end inline asm
	// begin inline asm
	add.f64 %fd12788, %fd12788, 0.01;
	// end inline asm
	// begin inline asm
	add.f64 %fd12786, %fd12786, 0.01;
	// end inline asm
	// begin inline asm
	add.f64 %fd12788, %fd12788, 0.01;
	// end inline asm
	// begin inline asm
	add.f64 %fd12786, %fd12786, 0.01;
	// end inline asm
	// begin inline asm
	add.f64 %fd12788, %fd12788, 0.01;
	// end inline asm
	// begin inline asm
	add.f64 %fd12786, %fd12786, 0.01;
	// end inline asm
	// begin inline asm
	add.f64 %fd12788, %fd12788, 0.01;
	// end inline asm
	// begin inline asm
	add.f64 %fd12786, %fd12786, 0.01;
	// end inline asm
	// begin inline asm
	add.f64 %fd12788, %fd12788, 0.01;
	// end inline asm
	// begin inline asm
	add.f64 %fd12786, %fd12786, 0.01;
	// end inline asm
	// begin inline asm
	add.f64 %fd12788, %fd12788, 0.01;
	// end inline asm
	// begin inline asm
	add.f64 %fd12786, %fd12786, 0.01;
	// end inline asm
	// begin inline asm
	add.f64 %fd12788, %fd12788, 0.01;
	// end inline asm
	// begin inline asm
	add.f64 %fd12786, %fd12786, 0.01;
	// end inline asm
	// begin inline asm
	add.f64 %fd12788, %fd12788, 0.01;
	// end inline asm
	// begin inline asm
	add.f64 %fd12786, %fd12786, 0.01;
	// end inline asm
	// begin inline asm
	add.f64 %fd12788, %fd12788, 0.01;
	// end inline asm
	// begin inline asm
	add.f64 %fd12786, %fd12786, 0.01;
	// end inline asm
	// begin inline asm
	add.f64 %fd12788, %fd12788, 0.01;
	// end inline asm
	// begin inline asm
	add.f64 %fd12786, %fd12786, 0.01;
	// end inline asm
	// begin inline asm
	add.f64 %fd12788, %fd12788, 0.01;
	// end inline asm
	// begin inline asm
	add.f64 %fd12786, %fd12786, 0.01;
	// end inline asm
	// begin inline asm
	add.f64 %fd12788, %fd12788, 0.01;
	// end inline asm
	// begin inline asm
	add.f64 %fd12786, %fd12786, 0.01;
	// end inline asm
	// begin inline asm
	add.f64 %fd12788, %fd12788, 0.01;
	// end inline asm
	// begin inline asm
	add.f64 %fd12786, %fd12786, 0.01;
	// end inline asm
	// begin inline asm
	add.f64 %fd12788, %fd12788, 0.01;
	// end inline asm
	// begin inline asm
	add.f64 %fd12786, %fd12786, 0.01;
	// end inline asm
	// begin inline asm
	add.f64 %fd12788, %fd12788, 0.01;
	// end inline asm
	// begin inline asm
	add.f64 %fd12786, %fd12786, 0.01;
	// end inline asm
	// begin inline asm
	add.f64 %fd12788, %fd12788, 0.01;
	// end inline asm
	// begin inline asm
	add.f64 %fd12786, %fd12786, 0.01;
	// end inline asm
	// begin inline asm
	add.f64 %fd12788, %fd12788, 0.01;
	// end inline asm
	// begin inline asm
	add.f64 %fd12786, %fd12786, 0.01;
	// end inline asm
	// begin inline asm
	add.f64 %fd12788, %fd12788, 0.01;
	// end inline asm
	// begin inline asm
	add.f64 %fd12786, %fd12786, 0.01;
	// end inline asm
	// begin inline asm
	add.f64 %fd12788, %fd12788, 0.01;
	// end inline asm
	// begin inline asm
	add.f64 %fd12786, %fd12786, 0.01;
	// end inline asm
	// begin inline asm
	add.f64 %fd12788, %fd12788, 0.01;
	// end inline asm
	// begin inline asm
	add.f64 %fd12786, %fd12786, 0.01;
	// end inline asm
	// begin inline asm
	add.f64 %fd12788, %fd12788, 0.01;
	// end inline asm
	// begin inline asm
	add.f64 %fd12786, %fd12786, 0.01;
	// end inline asm
	// begin inline asm
	add.f64 %fd12788, %fd12788, 0.01;
	// end inline asm
	// begin inline asm
	add.f64 %fd12786, %fd12786, 0.01;
	// end inline asm
	// begin inline asm
	add.f64 %fd12788, %fd12788, 0.01;
	// end inline asm
	// begin inline asm
	add.f64 %fd12786, %fd12786, 0.01;
	// end inline asm
	// begin inline asm
	add.f64 %fd12788, %fd12788, 0.01;
	// end inline asm
	// begin inline asm
	add.f64 %fd12786, %fd12786, 0.01;
	// end inline asm
	// begin inline asm
	add.f64 %fd12788, %fd12788, 0.01;
	// end inline asm
	// begin inline asm
	add.f64 %fd12786, %fd12786, 0.01;
	// end inline asm
	// begin inline asm
	add.f64 %fd12788, %fd12788, 0.01;
	// end inline asm
	// begin inline asm
	add.f64 %fd12786, %fd12786, 0.01;
	// end inline asm
	// begin inline asm
	add.f64 %fd12788, %fd12788, 0.01;
	// end inline asm
	// begin inline asm
	add.f64 %fd12786, %fd12786, 0.01;
	// end inline asm
	// begin inline asm
	add.f64 %fd12788, %fd12788, 0.01;
	// end inline asm
	// begin inline asm
	add.f64 %fd12786, %fd12786, 0.01;
	// end inline asm
	// begin inline asm
	add.f64 %fd12788, %fd12788, 0.01;
	// end inline asm
	// begin inline asm
	add.f64 %fd12786, %fd12786, 0.01;
	// end inline asm
	// begin inline asm
	add.f64 %fd12788, %fd12788, 0.01;
	// end inline asm
	// begin inline asm
	add.f64 %fd12786, %fd12786, 0.01;
	// end inline asm
	// begin inline asm
	add.f64 %fd12788, %fd12788, 0.01;
	// end inline asm
	// begin inline asm
	add.f64 %fd12786, %fd12786, 0.01;
	// end inline asm
	// begin inline asm
	add.f64 %fd12788, %fd12788, 0.01;
	// end inline asm
	// begin inline asm
	add.f64 %fd12786, %fd12786, 0.01;
	// end inline asm
	// begin inline asm
	add.f64 %fd12788, %fd12788, 0.01;
	// end inline asm
	// begin inline asm
	add.f64 %fd12786, %fd12786, 0.01;
	// end inline asm
	// begin inline asm
	add.f64 %fd12788, %fd12788, 0.01;
	// end inline asm
	// begin inline asm
	add.f64 %fd12786, %fd12786, 0.01;
	// end inline asm
	// begin inline asm
	add.f64 %fd12788, %fd12788, 0.01;
	// end inline asm
	// begin inline asm
	add.f64 %fd12786, %fd12786, 0.01;
	// end inline asm
	// begin inline asm
	add.f64 %fd12788, %fd12788, 0.01;
	// end inline asm
	// begin inline asm
	add.f64 %fd12786, %fd12786, 0.01;
	// end inline asm
	// begin inline asm
	add.f64 %fd12788, %fd12788, 0.01;
	// end inline asm
	// begin inline asm
	add.f64 %fd12786, %fd12786, 0.01;
	// end inline asm
	// begin inline asm
	add.f64 %fd12788, %fd12788, 0.01;
	// end inline asm
	// begin inline asm
	add.f64 %fd12786, %fd12786, 0.01;
	// end inline asm
	// begin inline asm
	add.f64 %fd12788, %fd12788, 0.01;
	// end inline asm
	// begin inline asm
	add.f64 %fd12786, %fd12786, 0.01;
	// end inline asm
	// begin inline asm
	add.f64 %fd12788, %fd12788, 0.01;
	// end inline asm
	// begin inline asm
	add.f64 %fd12786, %fd12786, 0.01;
	// end inline asm
	// begin inline asm
	add.f64 %fd12788, %fd12788, 0.01;
	// end inline asm
	// begin inline asm
	add.f64 %fd12786, %fd12786, 0.01;
	// end inline asm
	// begin inline asm
	add.f64 %fd12788, %fd12788, 0.01;
	// end inline asm
	// begin inline asm
	add.f64 %fd12786, %fd12786, 0.01;
	// end inline asm
	// begin inline asm
	add.f64 %fd12788, %fd12788, 0.01;
	// end inline asm
	// begin inline asm
	add.f64 %fd12786, %fd12786, 0.01;
	// end inline asm
	// begin inline asm
	add.f64 %fd12788, %fd12788, 0.01;
	// end inline asm
	// begin inline asm
	add.f64 %fd12786, %fd12786, 0.01;
	// end inline asm
	// begin inline asm
	add.f64 %fd12788, %fd12788, 0.01;
	// end inline asm
	// begin inline asm
	add.f64 %fd12786, %fd12786, 0.01;
	// end inline asm
	// begin inline asm
	add.f64 %fd12788, %fd12788, 0.01;
	// end inline asm
	// begin inline asm
	add.f64 %fd12786, %fd12786, 0.01;
	// end inline asm
	// begin inline asm
	add.f64 %fd12788, %fd12788, 0.01;
	// end inline asm
	// begin inline asm
	add.f64 %fd12786, %fd12786, 0.01;
	// end inline asm
	// begin inline asm
	add.f64 %fd12788, %fd12788, 0.01;
	// end inline asm
	// begin inline asm
	add.f64 %fd12786, %fd12786, 0.01;
	// end inline asm
	// begin inline asm
	add.f64 %fd12788, %fd12788, 0.01;
	// end inline asm
	// begin inline asm
	add.f64 %fd12786, %fd12786, 0.01;
	// end inline asm
	// begin inline asm
	add.f64 %fd12788, %fd12788, 0.01;
	// end inline asm
	// begin inline asm
	add.f64 %fd12786, %fd12786, 0.01;
	// end inline asm
	// begin inline asm
	add.f64 %fd12788, %fd12788, 0.01;
	// end inline asm
	// begin inline asm
	add.f64 %fd12786, %fd12786, 0.01;
	// end inline asm
	// begin inline asm
	add.f64 %fd12788, %fd12788, 0.01;
	// end inline asm
	// begin inline asm
	add.f64 %fd12786, %fd12786, 0.01;
	// end inline asm
	// begin inline asm
	add.f64 %fd12788, %fd12788, 0.01;
	// end inline asm
	// begin inline asm
	add.f64 %fd12786, %fd12786, 0.01;
	// end inline asm
	// begin inline asm
	add.f64 %fd12788, %fd12788, 0.01;
	// end inline asm
	// begin inline asm
	add.f64 %fd12786, %fd12786, 0.01;
	// end inline asm
	// begin inline asm
	add.f64 %fd12788, %fd12788, 0.01;
	// end inline asm
	// begin inline asm
	add.f64 %fd12786, %fd12786, 0.01;
	// end inline asm
	// begin inline asm
	add.f64 %fd12788, %fd12788, 0.01;
	// end inline asm
	// begin inline asm
	add.f64 %fd12786, %fd12786, 0.01;
	// end inline asm
	// begin inline asm
	add.f64 %fd12788, %fd12788, 0.01;
	// end inline asm
	// begin inline asm
	add.f64 %fd12786, %fd12786, 0.01;
	// end inline asm
	// begin inline asm
	add.f64 %fd12788, %fd12788, 0.01;
	// end inline asm
	// begin inline asm
	add.f64 %fd12786, %fd12786, 0.01;
	// end inline asm
	// begin inline asm
	add.f64 %fd12788, %fd12788, 0.01;
	// end inline asm
	// begin inline asm
	add.f64 %fd12786, %fd12786, 0.01;
	// end inline asm
	// begin inline asm
	add.f64 %fd12788, %fd12788, 0.01;
	// end inline asm
	// begin inline asm
	add.f64 %fd12786, %fd12786, 0.01;
	// end inline asm
	// begin inline asm
	add.f64 %fd12788, %fd12788, 0.01;
	// end inline asm
	// begin inline asm
	add.f64 %fd12786, %fd12786, 0.01;
	// end inline asm
	// begin inline asm
	add.f64 %fd12788, %fd12788, 0.01;
	// end inline asm
	// begin inline asm
	add.f64 %fd12786, %fd12786, 0.01;
	// end inline asm
	// begin inline asm
	add.f64 %fd12788, %fd12788, 0.01;
	// end inline asm
	// begin inline asm
	add.f64 %fd12786, %fd12786, 0.01;
	// end inline asm
	// begin inline asm
	add.f64 %fd12788, %fd12788, 0.01;
	// end inline asm
	// begin inline asm
	add.f64 %fd12786, %fd12786, 0.01;
	// end inline asm
	// begin inline asm
	add.f64 %fd12788, %fd12788, 0.01;
	// end inline asm
	// begin inline asm
	add.f64 %fd12786, %fd12786, 0.01;
	// end inline asm
	// begin inline asm
	add.f64 %fd12788, %fd12788, 0.01;
	// end inline asm
	// begin inline asm
	add.f64 %fd12786, %fd12786, 0.01;
	// end inline asm
	// begin inline asm
	add.f64 %fd12788, %fd12788, 0.01;
	// end inline asm
	// begin inline asm
	add.f64 %fd12786, %fd12786, 0.01;
	// end inline asm
	// begin inline asm
	add.f64 %fd12788, %fd12788, 0.01;
	// end inline asm
	// begin inline asm
	add.f64 %fd12786, %fd12786, 0.01;
	// end inline asm
	// begin inline asm
	add.f64 %fd12788, %fd12788, 0.01;
	// end inline asm
	// begin inline asm
	add.f64 %fd12786, %fd12786, 0.01;
	// end inline asm
	// begin inline asm
	add.f64 %fd12788, %fd12788, 0.01;
	// end inline asm
	// begin inline asm
	add.f64 %fd12786, %fd12786, 0.01;
	// end inline asm
	// begin inline asm
	add.f64 %fd12788, %fd12788, 0.01;
	// end inline asm
	// begin inline asm
	add.f64 %fd12786, %fd12786, 0.01;
	// end inline asm
	// begin inline asm
	add.f64 %fd12788, %fd12788, 0.01;
	// end inline asm
	// begin inline asm
	add.f64 %fd12786, %fd12786, 0.01;
	// end inline asm
	// begin inline asm
	add.f64 %fd12788, %fd12788, 0.01;
	// end inline asm
	// begin inline asm
	add.f64 %fd12786, %fd12786, 0.01;
	// end inline asm
	// begin inline asm
	add.f64 %fd12788, %fd12788, 0.01;
	// end inline asm
	// begin inline asm
	add.f64 %fd12786, %fd12786, 0.01;
	// end inline asm
	// begin inline asm
	add.f64 %fd12788, %fd12788, 0.01;
	// end inline asm
	// begin inline asm
	add.f64 %fd12786, %fd12786, 0.01;
	// end inline asm
	// begin inline asm
	add.f64 %fd12788, %fd12788, 0.01;
	// end inline asm
	// begin inline asm
	add.f64 %fd12786, %fd12786, 0.01;
	// end inline asm
	// begin inline asm
	add.f64 %fd12788, %fd12788, 0.01;
	// end inline asm
	// begin inline asm
	add.f64 %fd12786, %fd12786, 0.01;
	// end inline asm
	// begin inline asm
	add.f64 %fd12788, %fd12788, 0.01;
	// end inline asm
	// begin inline asm
	add.f64 %fd12786, %fd12786, 0.01;
	// end inline asm
	// begin inline asm
	add.f64 %fd12788, %fd12788, 0.01;
	// end inline asm
	// begin inline asm
	add.f64 %fd12786, %fd12786, 0.01;
	// end inline asm
	// begin inline asm
	add.f64 %fd12788, %fd12788, 0.01;
	// end inline asm
	// begin inline asm
	add.f64 %fd12786, %fd12786, 0.01;
	// end inline asm
	// begin inline asm
	add.f64 %fd12788, %fd12788, 0.01;
	// end inline asm
	// begin inline asm
	add.f64 %fd12786, %fd12786, 0.01;
	// end inline asm
	// begin inline asm
	add.f64 %fd12788, %fd12788, 0.01;
	// end inline asm
	// begin inline asm
	add.f64 %fd12786, %fd12786, 0.01;
	// end inline asm
	// begin inline asm
	add.f64 %fd12788, %fd12788, 0.01;
	// end inline asm
	// begin inline asm
	add.f64 %fd12786, %fd12786, 0.01;
	// end inline asm
	// begin inline asm
	add.f64 %fd12788, %fd12788, 0.01;
	// end inline asm
	// begin inline asm
	add.f64 %fd12786, %fd12786, 0.01;
	// end inline asm
	// begin inline asm
	add.f64 %fd12788, %fd12788, 0.01;
	// end inline asm
	// begin inline asm
	add.f64 %fd12786, %fd12786, 0.01;
	// end inline asm
	// begin inline asm
	add.f64 %fd12788, %fd12788, 0.01;
	// end inline asm
	// begin inline asm
	add.f64 %fd12786, %fd12786, 0.01;
	// end inline asm
	// begin inline asm
	add.f64 %fd12788, %fd12788, 0.01;
	// end inline asm
	// begin inline asm
	add.f64 %fd12786, %fd12786, 0.01;
	// end inline asm
	// begin inline asm
	add.f64 %fd12788, %fd12788, 0.01;
	// end inline asm
	// begin inline asm
	add.f64 %fd12786, %fd12786, 0.01;
	// end inline asm
	// begin inline asm
	add.f64 %fd12788, %fd12788, 0.01;
	// end inline asm
	// begin inline asm
	add.f64 %fd12786, %fd12786, 0.01;
	// end inline asm
	// begin inline asm
	add.f64 %fd12788, %fd12788, 0.01;
	// end inline asm
	// begin inline asm
	add.f64 %fd12786, %fd12786, 0.01;
	// end inline asm
	// begin inline asm
	add.f64 %fd12788, %fd12788, 0.01;
	// end inline asm
	// begin inline asm
	add.f64 %fd12786, %fd12786, 0.01;
	// end inline asm
	// begin inline asm
	add.f64 %fd12788, %fd12788, 0.01;
	// end inline asm
	// begin inline asm
	add.f64 %fd12786, %fd12786, 0.01;
	// end inline asm
	// begin inline asm
	add.f64 %fd12788, %fd12788, 0.01;
	// end inline asm
	// begin inline asm
	add.f64 %fd12786, %fd12786, 0.01;
	// end inline asm
	// begin inline asm
	add.f64 %fd12788, %fd12788, 0.01;
	// end inline asm
	// begin inline asm
	add.f64 %fd12786, %fd12786, 0.01;
	// end inline asm
	// begin inline asm
	add.f64 %fd12788, %fd12788, 0.01;
	// end inline asm
	// begin inline asm
	add.f64 %fd12786, %fd12786, 0.01;
	// end inline asm
	// begin inline asm
	add.f64 %fd12788, %fd12788, 0.01;
	// end inline asm
	// begin inline asm
	add.f64 %fd12786, %fd12786, 0.01;
	// end inline asm
	// begin inline asm
	add.f64 %fd12788, %fd12788, 0.01;
	// end inline asm
	// begin inline asm
	add.f64 %fd12786, %fd12786, 0.01;
	// end inline asm
	// begin inline asm
	add.f64 %fd12788, %fd12788, 0.01;
	// end inline asm
	// begin inline asm
	add.f64 %fd12786, %fd12786, 0.01;
	// end inline asm
	// begin inline asm
	add.f64 %fd12788, %fd12788, 0.01;
	// end inline asm
	// begin inline asm
	add.f64 %fd12786, %fd12786, 0.01;
	// end inline asm
	// begin inline asm
	add.f64 %fd12788, %fd12788, 0.01;
	// end inline asm
	// begin inline asm
	add.f64 %fd12786, %fd12786, 0.01;
	// end inline asm
	// begin inline asm
	add.f64 %fd12788, %fd12788, 0.01;
	// end inline asm
	// begin inline asm
	add.f64 %fd12786, %fd12786, 0.01;
	// end inline asm
	// begin inline asm
	add.f64 %fd12788, %fd12788, 0.01;
	// end inline asm
	// begin inline asm
	add.f64 %fd12786, %fd12786, 0.01;
	// end inline asm
	// begin inline asm
	add.f64 %fd12788, %fd12788, 0.01;
	// end inline asm
	mov.f64 	%fd14206, %fd12786;
	// begin inline asm
	add.f64 %fd14206, %fd14206, 0.01;
	// end inline asm
	mov.f64 	%fd14208, %fd12788;
	// begin inline asm
	add.f64 %fd14208, %fd14208, 0.01;
	// end inline asm
	// begin inline asm
	add.f64 %fd14206, %fd14206, 0.01;
	// end inline asm
	// begin inline asm
	add.f64 %fd14208, %fd14208, 0.01;
	// end inline asm
	// begin inline asm
	add.f64 %fd14206, %fd14206, 0.01;
	// end inline asm
	// begin inline asm
	add.f64 %fd14208, %fd14208, 0.01;
	// end inline asm
	// begin inline asm
	add.f64 %fd14206, %fd14206, 0.01;
	// end inline asm
	// begin inline asm
	add.f64 %fd14208, %fd14208, 0.01;
	// end inline asm
	// begin inline asm
	add.f64 %fd14206, %fd14206, 0.01;
	// end inline asm
	// begin inline asm
	add.f64 %fd14208, %fd14208, 0.01;
	// end inline asm
	// begin inline asm
	add.f64 %fd14206, %fd14206, 0.01;
	// end inline asm
	// begin inline asm
	add.f64 %fd14208, %fd14208, 0.01;
	// end inline asm
	// begin inline asm
	add.f64 %fd14206, %fd14206, 0.01;
	// end inline asm
	// begin inline asm
	add.f64 %fd14208, %fd14208, 0.01;
	// end inline asm
	// begin inline asm
	add.f64 %fd14206, %fd14206, 0.01;
	// end inline asm
	// begin inline asm
	add.f64 %fd14208, %fd14208, 0.01;
	// end inline asm
	// begin inline asm
	add.f64 %fd14206, %fd14206, 0.01;
	// end inline asm
	// begin inline asm
	add.f64 %fd14208, %fd14208, 0.01;
	// end inline asm
	// begin inline asm
	add.f64 %fd14206, %fd14206, 0.01;
	// end inline asm
	// begin inline asm
	add.f64 %fd14208, %fd14208, 0.01;
	// end inline asm
	// begin inline asm
	add.f64 %fd14206, %fd14206, 0.01;
	// end inline asm
	// begin inline asm
	add.f64 %fd14208, %fd14208, 0.01;
	// end inline asm
	// begin inline asm
	add.f64 %fd14206, %fd14206, 0.01;
	// end inline asm
	// begin inline asm
	add.f64 %fd14208, %fd14208, 0.01;
	// end inline asm
	// begin inline asm
	add.f64 %fd14206, %fd14206, 0.01;
	// end inline asm
	// begin inline asm
	add.f64 %fd14208, %fd14208, 0.01;
	// end inline asm
	// begin inline asm
	add.f64 %fd14206, %fd14206, 0.01;
	// end inline asm
	// begin inline asm
	add.f64 %fd14208, %fd14208, 0.01;
	// end inline asm
	// begin inline asm
	add.f64 %fd14206, %fd14206, 0.01;
	// end inline asm
	// begin inline asm
	add.f64 %fd14208, %fd14208, 0.01;
	// end inline asm
	// begin inline asm
	add.f64 %fd14206, %fd14206, 0.01;
	// end inline asm
	// begin inline asm
	add.f64 %fd14208, %fd14208, 0.01;
	// end inline asm
	// begin inline asm
	add.f64 %fd14206, %fd14206, 0.01;
	// end inline asm
	// begin inline asm
	add.f64 %fd14208, %fd14208, 0.01;
	// end inline asm
	// begin inline asm
	add.f64 %fd14206, %fd14206, 0.01;
	// end inline asm
	// begin inline asm
	add.f64 %fd14208, %fd14208, 0.01;
	// end inline asm
	// begin inline asm
	add.f64 %fd14206, %fd14206, 0.01;
	// end inline asm
	// begin inline asm
	add.f64 %fd14208, %fd14208, 0.01;
	// end inline asm
	// begin inline asm
	add.f64 %fd14206, %fd14206, 0.01;
	// end inline asm
	// begin inline asm
	add.f64 %fd14208, %fd14208, 0.01;
	// end inline asm
	// begin inline asm
	add.f64 %fd14206, %fd14206, 0.01;
	// end inline asm
	// begin inline asm
	add.f64 %fd14208, %fd14208, 0.01;
	// end inline asm
	// begin inline asm
	add.f64 %fd14206, %fd14206, 0.01;
	// end inline asm
	// begin inline asm
	add.f64 %fd14208, %fd14208, 0.01;
	// end inline asm
	// begin inline asm
	add.f64 %fd14206, %fd14206, 0.01;
	// end inline asm
	// begin inline asm
	add.f64 %fd14208, %fd14208, 0.01;
	// end inline asm
	// begin inline asm
	add.f64 %fd14206, %fd14206, 0.01;
	// end inline asm
	// begin inline asm
	add.f64 %fd14208, %fd14208, 0.01;
	// end inline asm
	// begin inline asm
	add.f64 %fd14206, %fd14206, 0.01;
	// end inline asm
	// begin inline asm
	add.f64 %fd14208, %fd14208, 0.01;
	// end inline asm
	// begin inline asm
	add.f64 %fd14206, %fd14206, 0.01;
	// end inline asm
	// begin inline asm
	add.f64 %fd14208, %fd14208, 0.01;
	// end inline asm
	// begin inline asm
	add.f64 %fd14206, %fd14206, 0.01;
	// end inline asm
	// begin inline asm
	add.f64 %fd14208, %fd14208, 0.01;
	// end inline asm
	// begin inline asm
	add.f64 %fd14206, %fd14206, 0.01;
	// end inline asm
	// begin inline asm
	add.f64 %fd14208, %fd14208, 0.01;
	// end inline asm
	// begin inline asm
	add.f64 %fd14206, %fd14206, 0.01;
	// end inline asm
	// begin inline asm
	add.f64 %fd14208, %fd14208, 0.01;
	// end inline asm
	// begin inline asm
	add.f64 %fd14206, %fd14206, 0.01;
	// end inline asm
	// begin inline asm
	add.f64 %fd14208, %fd14208, 0.01;
	// end inline asm
	// begin inline asm
	add.f64 %fd14206, %fd14206, 0.01;
	// end inline asm
	// begin inline asm
	add.f64 %fd14208, %fd14208, 0.01;
	// end inline asm
	// begin inline asm
	add.f64 %fd14206, %fd14206, 0.01;
	// end inline asm
	// begin inline asm
	add.f64 %fd14208, %fd14208, 0.01;
	// end inline asm
	// begin inline asm
	add.f64 %fd14206, %fd14206, 0.01;
	// end inline asm
	// begin inline asm
	add.f64 %fd14208, %fd14208, 0.01;
	// end inline asm
	// begin inline asm
	add.f64 %fd14206, %fd14206, 0.01;
	// end inline asm
	// begin inline asm
	add.f64 %fd14208, %fd14208, 0.01;
	// end inline asm
	// begin inline asm
	add.f64 %fd14206, %fd14206, 0.01;
	// end inline asm
	// begin inline asm
	add.f64 %fd14208, %fd14208, 0.01;
	// end inline asm
	// begin inline asm
	add.f64 %fd14206, %fd14206, 0.01;
	// end inline asm
	// begin inline asm
	add.f64 %fd14208, %fd14208, 0.01;
	// end inline asm
	// begin inline asm
	add.f64 %fd14206, %fd14206, 0.01;
	// end inline asm
	// begin inline asm
	add.f64 %fd14208, %fd14208, 0.01;
	// end inline asm
	// begin inline asm
	add.f64 %fd14206, %fd14206, 0.01;
	// end inline asm
	// begin inline asm
	add.f64 %fd14208, %fd14208, 0.01;
	// end inline asm
	// begin inline asm
	add.f64 %fd14206, %fd14206, 0.01;
	// end inline asm
	// begin inline asm
	add.f64 %fd14208, %fd14208, 0.01;
	// end inline asm
	// begin inline asm
	add.f64 %fd14206, %fd14206, 0.01;
	// end inline asm
	// begin inline asm
	add.f64 %fd14208, %fd14208, 0.01;
	// end inline asm
	// begin inline asm
	add.f64 %fd14206, %fd14206, 0.01;
	// end inline asm
	// begin inline asm
	add.f64 %fd14208, %fd14208, 0.01;
	// end inline asm
	// begin inline asm
	add.f64 %fd14206, %fd14206, 0.01;
	// end inline asm
	// begin inline asm
	add.f64 %fd14208, %fd14208, 0.01;
	// end inline asm
	// begin inline asm
	add.f64 %fd14206, %fd14206, 0.01;
	// end inline asm
	// begin inline asm
	add.f64 %fd14208, %fd14208, 0.01;
	// end inline asm
	// begin inline asm
	add.f64 %fd14206, %fd14206, 0.01;
	// end inline asm
	// begin inline asm
	add.f64 %fd14208, %fd14208, 0.01;
	// end inline asm
	// begin inline asm
	add.f64 %fd14206, %fd14206, 0.01;
	// end inline asm
	// begin inline asm
	add.f64 %fd14208, %fd14208, 0.01;
	// end inline asm
	// begin inline asm
	add.f64 %fd14206, %fd14206, 0.01;
	// end inline asm
	// begin inline asm
	add.f64 %fd14208, %fd14208, 0.01;
	// end inline asm
	// begin inline asm
	add.f64 %fd14206, %fd14206, 0.01;
	// end inline asm
	// begin inline asm
	add.f64 %fd14208, %fd14208, 0.01;
	// end inline asm
	// begin inline asm
	add.f64 %fd14206, %fd14206, 0.01;
	// end inline asm
	// begin inline asm
	add.f64 %fd14208, %fd14208, 0.01;
	// end inline asm
	// begin inline asm
	add.f64 %fd14206, %fd14206, 0.01;
	// end inline asm
	// begin inline asm
	add.f64 %fd14208, %fd14208, 0.01;
	// end inline asm
	// begin inline asm
	add.f64 %fd14206, %fd14206, 0.01;
	// end inline asm
	// begin inline asm
	add.f64 %fd14208, %fd14208, 0.01;
	// end inline asm
	// begin inline asm
	add.f64 %fd14206, %fd14206, 0.01;
	// end inline asm
	// begin inline asm
	add.f64 %fd14208, %fd14208, 0.01;
	// end inline asm
	// begin inline asm
	add.f64 %fd14206, %fd14206, 0.01;
	// end inline asm
	// begin inline asm
	add.f64 %fd14208, %fd14208, 0.01;
	// end inline asm
	// begin inline asm
	add.f64 %fd14206, %fd14206, 0.01;
	// end inline asm
	// begin inline asm
	add.f64 %fd14208, %fd14208, 0.01;
	// end inline asm
	// begin inline asm
	add.f64 %fd14206, %fd14206, 0.01;
	// end inline asm
	// begin inline asm
	add.f64 %fd14208, %fd14208, 0.01;
	// end inline asm
	// begin inline asm
	add.f64 %fd14206, %fd14206, 0.01;
	// end inline asm
	// begin inline asm
	add.f64 %fd14208, %fd14208, 0.01;
	// end inline asm
	// begin inline asm
	add.f64 %fd14206, %fd14206, 0.01;
	// end inline asm
	// begin inline asm
	add.f64 %fd14208, %fd14208, 0.01;
	// end inline asm
	// begin inline asm
	add.f64 %fd14206, %fd14206, 0.01;
	// end inline asm
	// begin inline asm
	add.f64 %fd14208, %fd14208, 0.01;
	// end inline asm
	// begin inline asm
	add.f64 %fd14206, %fd14206, 0.01;
	// end inline asm
	// begin inline asm
	add.f64 %fd14208, %fd14208, 0.01;
	// end inline asm
	// begin inline asm
	add.f64 %fd14206, %fd14206, 0.01;
	// end inline asm
	// begin inline asm
	add.f64 %fd14208, %fd14208, 0.01;
	// end inline asm
	// begin inline asm
	add.f64 %fd14206, %fd14206, 0.01;
	// end inline asm
	// begin inline asm
	add.f64 %fd14208, %fd14208, 0.01;
	// end inline asm
	// begin inline asm
	add.f64 %fd14206, %fd14206, 0.01;
	// end inline asm
	// begin inline asm
	add.f64 %fd14208, %fd14208, 0.01;
	// end inline asm
	// begin inline asm
	add.f64 %fd14206, %fd14206, 0.01;
	// end inline asm
	// begin inline asm
	add.f64 %fd14208, %fd14208, 0.01;
	// end inline asm
	// begin inline asm
	add.f64 %fd14206, %fd14206, 0.01;
	// end inline asm
	// begin inline asm
	add.f64 %fd14208, %fd14208, 0.01;
	// end inline asm
	// begin inline asm
	add.f64 %fd14206, %fd14206, 0.01;
	// end inline asm
	// begin inline asm
	add.f64 %fd14208, %fd14208, 0.01;
	// end inline asm
	// begin inline asm
	add.f64 %fd14206, %fd14206, 0.01;
	// end inline asm
	// begin inline asm
	add.f64 %fd14208, %fd14208, 0.01;
	// end inline asm
	// begin inline asm
	add.f64 %fd14206, %fd14206, 0.01;
	// end inline asm
	// begin inline asm
	add.f64 %fd14208, %fd14208, 0.01;
	// end inline asm
	// begin inline asm
	add.f64 %fd14206, %fd14206, 0.01;
	// end inline asm
	// begin inline asm
	add.f64 %fd14208, %fd14208, 0.01;
	// end inline asm
	// begin inline asm
	add.f64 %fd14206, %fd14206, 0.01;
	// end inline asm
	// begin inline asm
	add.f64 %fd14208, %fd14208, 0.01;
	// end inline asm
	// begin inline asm
	add.f64 %fd14206, %fd14206, 0.01;
	// end inline asm
	// begin inline asm
	add.f64 %fd14208, %fd14208, 0.01;
	// end inline asm
	// begin inline asm
	add.f64 %fd14206, %fd14206, 0.01;
	// end inline asm
	// begin inline asm
	add.f64 %fd14208, %fd14208, 0.01;
	// end inline asm
	// begin inline asm
	add.f64 %fd14206, %fd14206, 0.01;
	// end inline asm
	// begin inline asm
	add.f64 %fd14208, %fd14208, 0.01;
	// end inline asm
	// begin inline asm
	add.f64 %fd14206, %fd14206, 0.01;
	// end inline asm
	// begin inline asm
	add.f64 %fd14208, %fd14208, 0.01;
	// end inline asm
	// begin inline asm
	add.f64 %fd14206, %fd14206, 0.01;
	// end inline asm
	// begin inline asm
	add.f64 %fd14208, %fd14208, 0.01;
	// end inline asm
	// begin inline asm
	add.f64 %fd14206, %fd14206, 0.01;
	// end inline asm
	// begin inline asm
	add.f64 %fd14208, %fd14208, 0.01;
	// end inline asm
	// begin inline asm
	add.f64 %fd14206, %fd14206, 0.01;
	// end inline asm
	// begin inline asm
	add.f64 %fd14208, %fd14208, 0.01;
	// end inline asm
	// begin inline asm
	add.f64 %fd14206, %fd14206, 0.01;
	// end inline asm
	// begin inline asm
	add.f64 %fd14208, %fd14208, 0.01;
	// end inline asm
	// begin inline asm
	add.f64 %fd14206, %fd14206, 0.01;
	// end inline asm
	// begin inline asm
	add.f64 %fd14208, %fd14208, 0.01;
	// end inline asm
	// begin inline asm
	add.f64 %fd14206, %fd14206, 0.01;
	// end inline asm
	// begin inline asm
	add.f64 %fd14208, %fd14208, 0.01;
	// end inline asm
	// begin inline asm
	add.f64 %fd14206, %fd14206, 0.01;
	// end inline asm
	// begin inline asm
	add.f64 %fd14208, %fd14208, 0.01;
	// end inline asm
	// begin inline asm
	add.f64 %fd14206, %fd14206, 0.01;
	// end inline asm
	// begin inline asm
	add.f64 %fd14208, %fd14208, 0.01;
	// end inline asm
	// begin inline asm
	add.f64 %fd14206, %fd14206, 0.01;
	// end inline asm
	// begin inline asm
	add.f64 %fd14208, %fd14208, 0.01;
	// end inline asm
	// begin inline asm
	add.f64 %fd14206, %fd14206, 0.01;
	// end inline asm
	// begin inline asm
	add.f64 %fd14208, %fd14208, 0.01;
	// end inline asm
	// begin inline asm
	add.f64 %fd14206, %fd14206, 0.01;
	// end inline asm
	// begin inline asm
	add.f64 %fd14208, %fd14208, 0.01;
	// end inline asm
	// begin inline asm
	add.f64 %fd14206, %fd14206, 0.01;
	// end inline asm
	// begin inline asm
	add.f64 %fd14208, %fd14208, 0.01;
	// end inline asm
	// begin inline asm
	add.f64 %fd14206, %fd14206, 0.01;
	// end inline asm
	// begin inline asm
	add.f64 %fd14208, %fd14208, 0.01;
	// end inline asm
	// begin inline asm
	add.f64 %fd14206, %fd14206, 0.01;
	// end inline asm
	// begin inline asm
	add.f64 %fd14208, %fd14208, 0.01;
	// end inline asm
	// begin inline asm
	add.f64 %fd14206, %fd14206, 0.01;
	// end inline asm
	// begin inline asm
	add.f64 %fd14208, %fd14208, 0.01;
	// end inline asm
	// begin inline asm
	add.f64 %fd14206, %fd14206, 0.01;
	// end inline asm
	// begin inline asm
	add.f64 %fd14208, %fd14208, 0.01;
	// end inline asm
	// begin inline asm
	add.f64 %fd14206, %fd14206, 0.01;
	// end inline asm
	// begin inline asm
	add.f64 %fd14208, %fd14208, 0.01;
	// end inline asm
	// begin inline asm
	add.f64 %fd14206, %fd14206, 0.01;
	// end inline asm
	// begin inline asm
	add.f64 %fd14208, %fd14208, 0.01;
	// end inline asm
	// begin inline asm
	add.f64 %fd14206, %fd14206, 0.01;
	// end inline asm
	// begin inline asm
	add.f64 %fd14208, %fd14208, 0.01;
	// end inline asm
	// begin inline asm
	add.f64 %fd14206, %fd14206, 0.01;
	// end inline asm
	// begin inline asm
	add.f64 %fd14208, %fd14208, 0.01;
	// end inline asm
	// begin inline asm
	add.f64 %fd14206, %fd14206, 0.01;
	// end inline asm
	// begin inline asm
	add.f64 %fd14208, %fd14208, 0.01;
	// end inline asm
	// begin inline asm
	add.f64 %fd14206, %fd14206, 0.01;
	// end inline asm
	// begin inline asm
	add.f64 %fd14208, %fd14208, 0.01;
	// end inline asm
	// begin inline asm
	add.f64 %fd14206, %fd14206, 0.01;
	// end inline asm
	// begin inline asm
	add.f64 %fd14208, %fd14208, 0.01;
	// end inline asm
	// begin inline asm
	add.f64 %fd14206, %fd14206, 0.01;
	// end inline asm
	// begin inline asm
	add.f64 %fd14208, %fd14208, 0.01;
	// end inline asm
	// begin inline asm
	add.f64 %fd14206, %fd14206, 0.01;
	// end inline asm
	// begin inline asm
	add.f64 %fd14208, %fd14208, 0.01;
	// end inline asm
	// begin inline asm
	add.f64 %fd14206, %fd14206, 0.01;
	// end inline asm
	// begin inline asm
	add.f64 %fd14208, %fd14208, 0.01;
	// end inline asm
	// begin inline asm
	add.f64 %fd14206, %fd14206, 0.01;
	// end inline asm
	// begin inline asm
	add.f64 %fd14208, %fd14208, 0.01;
	// end inline asm
	// begin inline asm
	add.f64 %fd14206, %fd14206, 0.01;
	// end inline asm
	// begin inline asm
	add.f64 %fd14208, %fd14208, 0.01;
	// end inline asm
	// begin inline asm
	add.f64 %fd14206, %fd14206, 0.01;
	// end inline asm
	// begin inline asm
	add.f64 %fd14208, %fd14208, 0.01;
	// end inline asm
	// begin inline asm
	add.f64 %fd14206, %fd14206, 0.01;
	// end inline asm
	// begin inline asm
	add.f64 %fd14208, %fd14208, 0.01;
	// end inline asm
	// begin inline asm
	add.f64 %fd14206, %fd14206, 0.01;
	// end inline asm
	// begin inline asm
	add.f64 %fd14208, %fd14208, 0.01;
	// end inline asm
	// begin inline asm
	add.f64 %fd14206, %fd14206, 0.01;
	// end inline asm
	// begin inline asm
	add.f64 %fd14208, %fd14208, 0.01;
	// end inline asm
	// begin inline asm
	add.f64 %fd14206, %fd14206, 0.01;
	// end inline asm
	// begin inline asm
	add.f64 %fd14208, %fd14208, 0.01;
	// end inline asm
	// begin inline asm
	add.f64 %fd14206, %fd14206, 0.01;
	// end inline asm
	// begin inline asm
	add.f64 %fd14208, %fd14208, 0.01;
	// end inline asm
	// begin inline asm
	add.f64 %fd14206, %fd14206, 0.01;
	// end inline asm
	// begin inline asm
	add.f64 %fd14208, %fd14208, 0.01;
	// end inline asm
	// begin inline asm
	add.f64 %fd14206, %fd14206, 0.01;
	// end inline asm
	// begin inline asm
	add.f64 %fd14208, %fd14208, 0.01;
	// end inline asm
	// begin inline asm
	add.f64 %fd14206, %fd14206, 0.01;
	// end inline asm
	// begin inline asm
	add.f64 %fd14208, %fd14208, 0.01;
	// end inline asm
	// begin inline asm
	add.f64 %fd14206, %fd14206, 0.01;
	// end inline asm
	// begin inline asm
	add.f64 %fd14208, %fd14208, 0.01;
	// end inline asm
	// begin inline asm
	add.f64 %fd14206, %fd14206, 0.01;
	// end inline asm
	// begin inline asm
	add.f64 %fd14208, %fd14208, 0.01;
	// end inline asm
	// begin inline asm
	add.f64 %fd14206, %fd14206, 0.01;
	// end inline asm
	// begin inline asm
	add.f64 %fd14208, %fd14208, 0.01;
	// end inline asm
	// begin inline asm
	add.f64 %fd14206, %fd14206, 0.01;
	// end inline asm
	// begin inline asm
	add.f64 %fd14208, %fd14208, 0.01;
	// end inline asm
	// begin inline asm
	add.f64 %fd14206, %fd14206, 0.01;
	// end inline asm
	// begin inline asm
	add.f64 %fd14208, %fd14208, 0.01;
	// end inline asm
	// begin inline asm
	add.f64 %fd14206, %fd14206, 0.01;
	// end inline asm
	// begin inline asm
	add.f64 %fd14208, %fd14208, 0.01;
	// end inline asm
	// begin inline asm
	add.f64 %fd14206, %fd14206, 0.01;
	// end inline asm
	// begin inline asm
	add.f64 %fd14208, %fd14208, 0.01;
	// end inline asm
	// begin inline asm
	add.f64 %fd14206, %fd14206, 0.01;
	// end inline asm
	// begin inline asm
	add.f64 %fd14208, %fd14208, 0.01;
	// end inline asm
	// begin inline asm
	add.f64 %fd14206, %fd14206, 0.01;
	// end inline asm
	// begin inline asm
	add.f64 %fd14208, %fd14208, 0.01;
	// end inline asm
	// begin inline asm
	add.f64 %fd14206, %fd14206, 0.01;
	// end inline asm
	// begin inline asm
	add.f64 %fd14208, %fd14208, 0.01;
	// end inline asm
	// begin inline asm
	add.f64 %fd14206, %fd14206, 0.01;
	// end inline asm
	// begin inline asm
	add.f64 %fd14208, %fd14208, 0.01;
	// end inline asm
	// begin inline asm
	add.f64 %fd14206, %fd14206, 0.01;
	// end inline asm
	// begin inline asm
	add.f64 %fd14208, %fd14208, 0.01;
	// end inline asm
	// begin inline asm
	add.f64 %fd14206, %fd14206, 0.01;
	// end inline asm
	// begin inline asm
	add.f64 %fd14208, %fd14208, 0.01;
	// end inline asm
	// begin inline asm
	add.f64 %fd14206, %fd14206, 0.01;
	// end inline asm
	// begin inline asm
	add.f64 %fd14208, %fd14208, 0.01;
	// end inline asm
	// begin inline asm
	add.f64 %fd14206, %fd14206, 0.01;
	// end inline asm
	// begin inline asm
	add.f64 %fd14208, %fd14208, 0.01;
	// end inline asm
	// begin inline asm
	add.f64 %fd14206, %fd14206, 0.01;
	// end inline asm
	// begin inline asm
	add.f64 %fd14208, %fd14208, 0.01;
	// end inline asm
	// begin inline asm
	add.f64 %fd14206, %fd14206, 0.01;
	// end inline asm
	// begin inline asm
	add.f64 %fd14208, %fd14208, 0.01;
	// end inline asm
	// begin inline asm
	add.f64 %fd14206, %fd14206, 0.01;
	// end inline asm
	// begin inline asm
	add.f64 %fd14208, %fd14208, 0.01;
	// end inline asm
	// begin inline asm
	add.f64 %fd14206, %fd14206, 0.01;
	// end inline asm
	// begin inline asm
	add.f64 %fd14208, %fd14208, 0.01;
	// end inline asm
	// begin inline asm
	add.f64 %fd14206, %fd14206, 0.01;
	// end inline asm
	// begin inline asm
	add.f64 %fd14208, %fd14208, 0.01;
	// end inline asm
	// begin inline asm
	add.f64 %fd14206, %fd14206, 0.01;
	// end inline asm
	// begin inline asm
	add.f64 %fd14208, %fd14208, 0.01;
	// end inline asm
	// begin inline asm
	add.f64 %fd14206, %fd14206, 0.01;
	// end inline asm
	// begin inline asm
	add.f64 %fd14208, %fd14208, 0.01;
	// end inline asm
	// begin inline asm
	add.f64 %fd14206, %fd14206, 0.01;
	// end inline asm
	// begin inline asm
	add.f64 %fd14208, %fd14208, 0.01;
	// end inline asm
	// begin inline asm
	add.f64 %fd14206, %fd14206, 0.01;
	// end inline asm
	// begin inline asm
	add.f64 %fd14208, %fd14208, 0.01;
	// end inline asm
	// begin inline asm
	add.f64 %fd14206, %fd14206, 0.01;
	// end inline asm
	// begin inline asm
	add.f64 %fd14208, %fd14208, 0.01;
	// end inline asm
	// begin inline asm
	add.f64 %fd14206, %fd14206, 0.01;
	// end inline asm
	// begin inline asm
	add.f64 %fd14208, %fd14208, 0.01;
	// end inline asm
	// begin inline asm
	add.f64 %fd14206, %fd14206, 0.01;
	// end inline asm
	// begin inline asm
	add.f64 %fd14208, %fd14208, 0.01;
	// end inline asm
	// begin inline asm
	add.f64 %fd14206, %fd14206, 0.01;
	// end inline asm
	// begin inline asm
	add.f64 %fd14208, %fd14208, 0.01;
	// end inline asm
	// begin inline asm
	add.f64 %fd14206, %fd14206, 0.01;
	// end inline asm
	// begin inline asm
	add.f64 %fd14208, %fd14208, 0.01;
	// end inline asm
	// begin inline asm
	add.f64 %fd14206, %fd14206, 0.01;
	// end inline asm
	// begin inline asm
	add.f64 %fd14208, %fd14208, 0.01;
	// end inline asm
	// begin inline asm
	add.f64 %fd14206, %fd14206, 0.01;
	// end inline asm
	// begin inline asm
	add.f64 %fd14208, %fd14208, 0.01;
	// end inline asm
	// begin inline asm
	add.f64 %fd14206, %fd14206, 0.01;
	// end inline asm
	// begin inline asm
	add.f64 %fd14208, %fd14208, 0.01;
	// end inline asm
	// begin inline asm
	add.f64 %fd14206, %fd14206, 0.01;
	// end inline asm
	// begin inline asm
	add.f64 %fd14208, %fd14208, 0.01;
	// end inline asm
	// begin inline asm
	add.f64 %fd14206, %fd14206, 0.01;
	// end inline asm
	// begin inline asm
	add.f64 %fd14208, %fd14208, 0.01;
	// end inline asm
	// begin inline asm
	add.f64 %fd14206, %fd14206, 0.01;
	// end inline asm
	// begin inline asm
	add.f64 %fd14208, %fd14208, 0.01;
	// end inline asm
	// begin inline asm
	add.f64 %fd14206, %fd14206, 0.01;
	// end inline asm
	// begin inline asm
	add.f64 %fd14208, %fd14208, 0.01;
	// end inline asm
	// begin inline asm
	add.f64 %fd14206, %fd14206, 0.01;
	// end inline asm
	// begin inline asm
	add.f64 %fd14208, %fd14208, 0.01;
	// end inline asm
	// begin inline asm
	add.f64 %fd14206, %fd14206, 0.01;
	// end inline asm
	// begin inline asm
	add.f64 %fd14208, %fd14208, 0.01;
	// end inline asm
	// begin inline asm
	add.f64 %fd14206, %fd14206, 0.01;
	// end inline asm
	// begin inline asm
	add.f64 %fd14208, %fd14208, 0.01;
	// end inline asm
	// begin inline asm
	add.f64 %fd14206, %fd14206, 0.01;
	// end inline asm
	// begin inline asm
	add.f64 %fd14208, %fd14208, 0.01;
	// end inline asm
	// begin inline asm
	add.f64 %fd14206, %fd14206, 0.01;
	// end inline asm
	// begin inline asm
	add.f64 %fd14208, %fd14208, 0.01;
	// end inline asm
	// begin inline asm
	add.f64 %fd14206, %fd14206, 0.01;
	// end inline asm
	// begin inline asm
	add.f64 %fd14208, %fd14208, 0.01;
	// end inline asm
	// begin inline asm
	add.f64 %fd14206, %fd14206, 0.01;
	// end inline asm
	// begin inline asm
	add.f64 %fd14208, %fd14208, 0.01;
	// end inline asm
	// begin inline asm
	add.f64 %fd14206, %fd14206, 0.01;
	// end inline asm
	// begin inline asm
	add.f64 %fd14208, %fd14208, 0.01;
	// end inline asm
	// begin inline asm
	add.f64 %fd14206, %fd14206, 0.01;
	// end inline asm
	// begin inline asm
	add.f64 %fd14208, %fd14208, 0.01;
	// end inline asm
	// begin inline asm
	add.f64 %fd14206, %fd14206, 0.01;
	// end inline asm
	// begin inline asm
	add.f64 %fd14208, %fd14208, 0.01;
	// end inline asm
	// begin inline asm
	add.f64 %fd14206, %fd14206, 0.01;
	// end inline asm
	// begin inline asm
	add.f64 %fd14208, %fd14208, 0.01;
	// end inline asm
	// begin inline asm
	add.f64 %fd14206, %fd14206, 0.01;
	// end inline asm
	// begin inline asm
	add.f64 %fd14208, %fd14208, 0.01;
	// end inline asm
	// begin inline asm
	add.f64 %fd14206, %fd14206, 0.01;
	// end inline asm
	// begin inline asm
	add.f64 %fd14208, %fd14208, 0.01;
	// end inline asm
	// begin inline asm
	add.f64 %fd14206, %fd14206, 0.01;
	// end inline asm
	// begin inline asm
	add.f64 %fd14208, %fd14208, 0.01;
	// end inline asm
	// begin inline asm
	add.f64 %fd14206, %fd14206, 0.01;
	// end inline asm
	// begin inline asm
	add.f64 %fd14208, %fd14208, 0.01;
	// end inline asm
	// begin inline asm
	add.f64 %fd14206, %fd14206, 0.01;
	// end inline asm
	// begin inline asm
	add.f64 %fd14208, %fd14208, 0.01;
	// end inline asm
	// begin inline asm
	add.f64 %fd14206, %fd14206, 0.01;
	// end inline asm
	// begin inline asm
	add.f64 %fd14208, %fd14208, 0.01;
	// end inline asm
	// begin inline asm
	add.f64 %fd14206, %fd14206, 0.01;
	// end inline asm
	// begin inline asm
	add.f64 %fd14208, %fd14208, 0.01;
	// end inline asm
	// begin inline asm
	add.f64 %fd14206, %fd14206, 0.01;
	// end inline asm
	// begin inline asm
	add.f64 %fd14208, %fd14208, 0.01;
	// end inline asm
	// begin inline asm
	add.f64 %fd14206, %fd14206, 0.01;
	// end inline asm
	// begin inline asm
	add.f64 %fd14208, %fd14208, 0.01;
	// end inline asm
	// begin inline asm
	add.f64 %fd14206, %fd14206, 0.01;
	// end inline asm
	// begin inline asm
	add.f64 %fd14208, %fd14208, 0.01;
	// end inline asm
	// begin inline asm
	add.f64 %fd14206, %fd14206, 0.01;
	// end inline asm
	// begin inline asm
	add.f64 %fd14208, %fd14208, 0.01;
	// end inline asm
	// begin inline asm
	add.f64 %fd14206, %fd14206, 0.01;
	// end inline asm
	// begin inline asm
	add.f64 %fd14208, %fd14208, 0.01;
	// end inline asm
	// begin inline asm
	add.f64 %fd14206, %fd14206, 0.01;
	// end inline asm
	// begin inline asm
	add.f64 %fd14208, %fd14208, 0.01;
	// end inline asm
	// begin inline asm
	add.f64 %fd14206, %fd14206, 0.01;
	// end inline asm
	// begin inline asm
	add.f64 %fd14208, %fd14208, 0.01;
	// end inline asm
	// begin inline asm
	add.f64 %fd14206, %fd14206, 0.01;
	// end inline asm
	// begin inline asm
	add.f64 %fd14208, %fd14208, 0.01;
	// end inline asm
	// begin inline asm
	add.f64 %fd14206, %fd14206, 0.01;
	// end inline asm
	// begin inline asm
	add.f64 %fd14208, %fd14208, 0.01;
	// end inline asm
	// begin inline asm
	add.f64 %fd14206, %fd14206, 0.01;
	// end inline asm
	// begin inline asm
	add.f64 %fd14208, %fd14208, 0.01;
	// end inline asm
	// begin inline asm
	add.f64 %fd14206, %fd14206, 0.01;
	// end inline asm
	// begin inline asm
	add.f64 %fd14208, %fd14208, 0.01;
	// end inline asm
	// begin inline asm
	add.f64 %fd14206, %fd14206, 0.01;
	// end inline asm
	// begin inline asm
	add.f64 %fd14208, %fd14208, 0.01;
	// end inline asm
	// begin inline asm
	add.f64 %fd14206, %fd14206, 0.01;
	// end inline asm
	// begin inline asm
	add.f64 %fd14208, %fd14208, 0.01;
	// end inline asm
	// begin inline asm
	add.f64 %fd14206, %fd14206, 0.01;
	// end inline asm
	// begin inline asm
	add.f64 %fd14208, %fd14208, 0.01;
	// end inline asm
	// begin inline asm
	add.f64 %fd14206, %fd14206, 0.01;
	// end inline asm
	// begin inline asm
	add.f64 %fd14208, %fd14208, 0.01;
	// end inline asm
	// begin inline asm
	add.f64 %fd14206, %fd14206, 0.01;
	// end inline asm
	// begin inline asm
	add.f64 %fd14208, %fd14208, 0.01;
	// end inline asm
	// begin inline asm
	add.f64 %fd14206, %fd14206, 0.01;
	// end inline asm
	// begin inline asm
	add.f64 %fd14208, %fd14208, 0.01;
	// end inline asm
	// begin inline asm
	add.f64 %fd14206, %fd14206, 0.01;
	// end inline asm
	// begin inline asm
	add.f64 %fd14208, %fd14208, 0.01;
	// end inline asm
	// begin inline asm
	add.f64 %fd14206, %fd14206, 0.01;
	// end inline asm
	// begin inline asm
	add.f64 %fd14208, %fd14208, 0.01;
	// end inline asm
	// begin inline asm
	add.f64 %fd14206, %fd14206, 0.01;
	// end inline asm
	// begin inline asm
	add.f64 %fd14208, %fd14208, 0.01;
	// end inline asm
	// begin inline asm
	add.f64 %fd14206, %fd14206, 0.01;
	// end inline asm
	// begin inline asm
	add.f64 %fd14208, %fd14208, 0.01;
	// end inline asm
	// begin inline asm
	add.f64 %fd14206, %fd14206, 0.01;
	// end inline asm
	// begin inline asm
	add.f64 %fd14208, %fd14208, 0.01;
	// end inline asm
	// begin inline asm
	add.f64 %fd14206, %fd14206, 0.01;
	// end inline asm
	// begin inline asm
	add.f64 %fd14208, %fd14208, 0.01;
	// end inline asm
	// begin inline asm
	add.f64 %fd14206, %fd14206, 0.01;
	// end inline asm
	// begin inline asm
	add.f64 %fd14208, %fd14208, 0.01;
	// end inline asm
	// begin inline asm
	add.f64 %fd14206, %fd14206, 0.01;
	// end inline asm
	// begin inline asm
	add.f64 %fd14208, %fd14208, 0.01;
	// end inline asm
	// begin inline asm
	add.f64 %fd14206, %fd14206, 0.01;
	// end inline asm
	// begin inline asm
	add.f64 %fd14208, %fd14208, 0.01;
	// end inline asm
	// begin inline asm
	add.f64 %fd14206, %fd14206, 0.01;
	// end inline asm
	// begin inline asm
	add.f64 %fd14208, %fd14208, 0.01;
	// end inline asm
	// begin inline asm
	add.f64 %fd14206, %fd14206, 0.01;
	// end inline asm
	// begin inline asm
	add.f64 %fd14208, %fd14208, 0.01;
	// end inline asm
	// begin inline asm
	add.f64 %fd14206, %fd14206, 0.01;
	// end inline asm
	// begin inline asm
	add.f64 %fd14208, %fd14208, 0.01;
	// end inline asm
	// begin inline asm
	add.f64 %fd14206, %fd14206, 0.01;
	// end inline asm
	// begin inline asm
	add.f64 %fd14208, %fd14208, 0.01;
	// end inline asm
	// begin inline asm
	add.f64 %fd14206, %fd14206, 0.01;
	// end inline asm
	// begin inline asm
	add.f64 %fd14208, %fd14208, 0.01;
	// end inline asm
	// begin inline asm
	add.f64 %fd14206, %fd14206, 0.01;
	// end inline asm
	// begin inline asm
	add.f64 %fd14208, %fd14208, 0.01;
	// end inline asm
	// begin inline asm
	add.f64 %fd14206, %fd14206, 0.01;
	// end inline asm
	// begin inline asm
	add.f64 %fd14208, %fd14208, 0.01;
	// end inline asm
	// begin inline asm
	add.f64 %fd14206, %fd14206, 0.01;
	// end inline asm
	// begin inline asm
	add.f64 %fd14208, %fd14208, 0.01;
	// end inline asm
	// begin inline asm
	add.f64 %fd14206, %fd14206, 0.01;
	// end inline asm
	// begin inline asm
	add.f64 %fd14208, %fd14208, 0.01;
	// end inline asm
	// begin inline asm
	add.f64 %fd14206, %fd14206, 0.01;
	// end inline asm
	// begin inline asm
	add.f64 %fd14208, %fd14208, 0.01;
	// end inline asm
	// begin inline asm
	add.f64 %fd14206, %fd14206, 0.01;
	// end inline asm
	// begin inline asm
	add.f64 %fd14208, %fd14208, 0.01;
	// end inline asm
	// begin inline asm
	add.f64 %fd14206, %fd14206, 0.01;
	// end inline asm
	// begin inline asm
	add.f64 %fd14208, %fd14208, 0.01;
	// end inline asm
	// begin inline asm
	add.f64 %fd14206, %fd14206, 0.01;
	// end inline asm
	// begin inline asm
	add.f64 %fd14208, %fd14208, 0.01;
	// end inline asm
	// begin inline asm
	add.f64 %fd14206, %fd14206, 0.01;
	// end inline asm
	// begin inline asm
	add.f64 %fd14208, %fd14208, 0.01;
	// end inline asm
	// begin inline asm
	add.f64 %fd14206, %fd14206, 0.01;
	// end inline asm
	// begin inline asm
	add.f64 %fd14208, %fd14208, 0.01;
	// end inline asm
	// begin inline asm
	add.f64 %fd14206, %fd14206, 0.01;
	// end inline asm
	// begin inline asm
	add.f64 %fd14208, %fd14208, 0.01;
	// end inline asm
	// begin inline asm
	add.f64 %fd14206, %fd14206, 0.01;
	// end inline asm
	// begin inline asm
	add.f64 %fd14208, %fd14208, 0.01;
	// end inline asm
	// begin inline asm
	add.f64 %fd14206, %fd14206, 0.01;
	// end inline asm
	// begin inline asm
	add.f64 %fd14208, %fd14208, 0.01;
	// end inline asm
	// begin inline asm
	add.f64 %fd14206, %fd14206, 0.01;
	// end inline asm
	// begin inline asm
	add.f64 %fd14208, %fd14208, 0.01;
	// end inline asm
	// begin inline asm
	add.f64 %fd14206, %fd14206, 0.01;
	// end inline asm
	// begin inline asm
	add.f64 %fd14208, %fd14208, 0.01;
	// end inline asm
	// begin inline asm
	add.f64 %fd14206, %fd14206, 0.01;
	// end inline asm
	// begin inline asm
	add.f64 %fd14208, %fd14208, 0.01;
	// end inline asm
	// begin inline asm
	add.f64 %fd14206, %fd14206, 0.01;
	// end inline asm
	// begin inline asm
	add.f64 %fd14208, %fd14208, 0.01;
	// end inline asm
	// begin inline asm
	add.f64 %fd14206, %fd14206, 0.01;
	// end inline asm
	// begin inline asm
	add.f64 %fd14208, %fd14208, 0.01;
	// end inline asm
	// begin inline asm
	add.f64 %fd14206, %fd14206, 0.01;
	// end inline asm
	// begin inline asm
	add.f64 %fd14208, %fd14208, 0.01;
	// end inline asm
	// begin inline asm
	add.f64 %fd14206, %fd14206, 0.01;
	// end inline asm
	// begin inline asm
	add.f64 %fd14208, %fd14208, 0.01;
	// end inline asm
	// begin inline asm
	add.f64 %fd14206, %fd14206, 0.01;
	// end inline asm
	// begin inline asm
	add.f64 %fd14208, %fd14208, 0.01;
	// end inline asm
	// begin inline asm
	add.f64 %fd14206, %fd14206, 0.01;
	// end inline asm
	// begin inline asm
	add.f64 %fd14208, %fd14208, 0.01;
	// end inline asm
	// begin inline asm
	add.f64 %fd14206, %fd14206, 0.01;
	// end inline asm
	// begin inline asm
	add.f64 %fd14208, %fd14208, 0.01;
	// end inline asm
	// begin inline asm
	add.f64 %fd14206, %fd14206, 0.01;
	// end inline asm
	// begin inline asm
	add.f64 %fd14208, %fd14208, 0.01;
	// end inline asm
	// begin inline asm
	add.f64 %fd14206, %fd14206, 0.01;
	// end inline asm
	// begin inline asm
	add.f64 %fd14208, %fd14208, 0.01;
	// end inline asm
	// begin inline asm
	add.f64 %fd14206, %fd14206, 0.01;
	// end inline asm
	// begin inline asm
	add.f64 %fd14208, %fd14208, 0.01;
	// end inline asm
	// begin inline asm
	add.f64 %fd14206, %fd14206, 0.01;
	// end inline asm
	// begin inline asm
	add.f64 %fd14208, %fd14208, 0.01;
	// end inline asm
	// begin inline asm
	add.f64 %fd14206, %fd14206, 0.01;
	// end inline asm
	// begin inline asm
	add.f64 %fd14208, %fd14208, 0.01;
	// end inline asm
	// begin inline asm
	add.f64 %fd14206, %fd14206, 0.01;
	// end inline asm
	// begin inline asm
	add.f64 %fd14208, %fd14208, 0.01;
	// end inline asm
	// begin inline asm
	add.f64 %fd14206, %fd14206, 0.01;
	// end inline asm
	// begin inline asm
	add.f64 %fd14208, %fd14208, 0.01;
	// end inline asm
	// begin inline asm
	add.f64 %fd14206, %fd14206, 0.01;
	// end inline asm
	// begin inline asm
	add.f64 %fd14208, %fd14208, 0.01;
	// end inline asm
	// begin inline asm
	add.f64 %fd14206, %fd14206, 0.01;
	// end inline asm
	// begin inline asm
	add.f64 %fd14208, %fd14208, 0.01;
	// end inline asm
	// begin inline asm
	add.f64 %fd14206, %fd14206, 0.01;
	// end inline asm
	// begin inline asm
	add.f64 %fd14208, %fd14208, 0.01;
	// end inline asm
	// begin inline asm
	add.f64 %fd14206, %fd14206, 0.01;
	// end inline asm
	// begin inline asm
	add.f64 %fd14208, %fd14208, 0.01;
	// end inline asm
	// begin inline asm
	add.f64 %fd14206, %fd14206, 0.01;
	// end inline asm
	// begin inline asm
	add.f64 %fd14208, %fd14208, 0.01;
	// end inline asm
	// begin inline asm
	add.f64 %fd14206, %fd14206, 0.01;
	// end inline asm
	// begin inline asm
	add.f64 %fd14208, %fd14208, 0.01;
	// end inline asm
	// begin inline asm
	add.f64 %fd14206, %fd14206, 0.01;
	// end inline asm
	// begin inline asm
	add.f64 %fd14208, %fd14208, 0.01;
	// end inline asm
	// begin inline asm
	add.f64 %fd14206, %fd14206, 0.01;
	// end inline asm
	// begin inline asm
	add.f64 %fd14208, %fd14208, 0.01;
	// end inline asm
	// begin inline asm
	add.f64 %fd14206, %fd14206, 0.01;
	// end inline asm
	// begin inline asm
	add.f64 %fd14208, %fd14208, 0.01;
	// end inline asm
	// begin inline asm
	add.f64 %fd14206, %fd14206, 0.01;
	// end inline asm
	// begin inline asm
	add.f64 %fd14208, %fd14208, 0.01;
	// end inline asm
	// begin inline asm
	add.f64 %fd14206, %fd14206, 0.01;
	// end inline asm
	// begin inline asm
	add.f64 %fd14208, %fd14208, 0.01;
	// end inline asm
	// begin inline asm
	add.f64 %fd14206, %fd14206, 0.01;
	// end inline asm
	// begin inline asm
	add.f64 %fd14208, %fd14208, 0.01;
	// end inline asm
	// begin inline asm
	add.f64 %fd14206, %fd14206, 0.01;
	// end inline asm
	// begin inline asm
	add.f64 %fd14208, %fd14208, 0.01;
	// end inline asm
	// begin inline asm
	add.f64 %fd14206, %fd14206, 0.01;
	// end inline asm
	// begin inline asm
	add.f64 %fd14208, %fd14208, 0.01;
	// end inline asm
	// begin inline asm
	add.f64 %fd14206, %fd14206, 0.01;
	// end inline asm
	// begin inline asm
	add.f64 %fd14208, %fd14208, 0.01;
	// end inline asm
	// begin inline asm
	add.f64 %fd14206, %fd14206, 0.01;
	// end inline asm
	// begin inline asm
	add.f64 %fd14208, %fd14208, 0.01;
	// end inline asm
	// begin inline asm
	add.f64 %fd14206, %fd14206, 0.01;
	// end inline asm
	// begin inline asm
	add.f64 %fd14208, %fd14208, 0.01;
	// end inline asm
	// begin inline asm
	add.f64 %fd14206, %fd14206, 0.01;
	// end inline asm
	// begin inline asm
	add.f64 %fd14208, %fd14208, 0.01;
	// end inline asm
	// begin inline asm
	add.f64 %fd14206, %fd14206, 0.01;
	// end inline asm
	// begin inline asm
	add.f64 %fd14208, %fd14208, 0.01;
	// end inline asm
	// begin inline asm
	add.f64 %fd14206, %fd14206, 0.01;
	// end inline asm
	// begin inline asm
	add.f64 %fd14208, %fd14208, 0.01;
	// end inline asm
	// begin inline asm
	add.f64 %fd14206, %fd14206, 0.01;
	// end inline asm
	// begin inline asm
	add.f64 %fd14208, %fd14208, 0.01;
	// end inline asm
	// begin inline asm
	add.f64 %fd14206, %fd14206, 0.01;
	// end inline asm
	// begin inline asm
	add.f64 %fd14208, %fd14208, 0.01;
	// end inline asm
	// begin inline asm
	add.f64 %fd14206, %fd14206, 0.01;
	// end inline asm
	// begin inline asm
	add.f64 %fd14208, %fd14208, 0.01;
	// end inline asm
	// begin inline asm
	add.f64 %fd14206, %fd14206, 0.01;
	// end inline asm
	// begin inline asm
	add.f64 %fd14208, %fd14208, 0.01;
	// end inline asm
	// begin inline asm
	add.f64 %fd14206, %fd14206, 0.01;
	// end inline asm
	// begin inline asm
	add.f64 %fd14208, %fd14208, 0.01;
	// end inline asm
	// begin inline asm
	add.f64 %fd14206, %fd14206, 0.01;
	// end inline asm
	// begin inline asm
	add.f64 %fd14208, %fd14208, 0.01;
	// end inline asm
	// begin inline asm
	add.f64 %fd14206, %fd14206, 0.01;
	// end inline asm
	// begin inline asm
	add.f64 %fd14208, %fd14208, 0.01;
	// end inline asm
	// begin inline asm
	add.f64 %fd14206, %fd14206, 0.01;
	// end inline asm
	// begin inline asm
	add.f64 %fd14208, %fd14208, 0.01;
	// end inline asm
	// begin inline asm
	add.f64 %fd14206, %fd14206, 0.01;
	// end inline asm
	// begin inline asm
	add.f64 %fd14208, %fd14208, 0.01;
	// end inline asm
	// begin inline asm
	add.f64 %fd14206, %fd14206, 0.01;
	// end inline asm
	// begin inline asm
	add.f64 %fd14208, %fd14208, 0.01;
	// end inline asm
	// begin inline asm
	add.f64 %fd14206, %fd14206, 0.01;
	// end inline asm
	// begin inline asm
	add.f64 %fd14208, %fd14208, 0.01;
	// end inline asm
	// begin inline asm
	add.f64 %fd14206, %fd14206, 0.01;
	// end inline asm
	// begin inline asm
	add.f64 %fd14208, %fd14208, 0.01;
	// end inline asm
	// begin inline asm
	add.f64 %fd14206, %fd14206, 0.01;
	// end inline asm
	// begin inline asm
	add.f64 %fd14208, %fd14208, 0.01;
	// end inline asm
	// begin inline asm
	add.f64 %fd14206, %fd14206, 0.01;
	// end inline asm
	// begin inline asm
	add.f64 %fd14208, %fd14208, 0.01;
	// end inline asm
	// begin inline asm
	add.f64 %fd14206, %fd14206, 0.01;
	// end inline asm
	// begin inline asm
	add.f64 %fd14208, %fd14208, 0.01;
	// end inline asm
	// begin inline asm
	add.f64 %fd14206, %fd14206, 0.01;
	// end inline asm
	// begin inline asm
	add.f64 %fd14208, %fd14208, 0.01;
	// end inline asm
	// begin inline asm
	add.f64 %fd14206, %fd14206, 0.01;
	// end inline asm
	// begin inline asm
	add.f64 %fd14208, %fd14208, 0.01;
	// end inline asm
	// begin inline asm
	add.f64 %fd14206, %fd14206, 0.01;
	// end inline asm
	// begin inline asm
	add.f64 %fd14208, %fd14208, 0.01;
	// end inline asm
	// begin inline asm
	add.f64 %fd14206, %fd14206, 0.01;
	// end inline asm
	// begin inline asm
	add.f64 %fd14208, %fd14208, 0.01;
	// end inline asm
	// begin inline asm
	add.f64 %fd14206, %fd14206, 0.01;
	// end inline asm
	// begin inline asm
	add.f64 %fd14208, %fd14208, 0.01;
	// end inline asm
	// begin inline asm
	add.f64 %fd14206, %fd14206, 0.01;
	// end inline asm
	// begin inline asm
	add.f64 %fd14208, %fd14208, 0.01;
	// end inline asm
	// begin inline asm
	add.f64 %fd14206, %fd14206, 0.01;
	// end inline asm
	// begin inline asm
	add.f64 %fd14208, %fd14208, 0.01;
	// end inline asm
	// begin inline asm
	add.f64 %fd14206, %fd14206, 0.01;
	// end inline asm
	// begin inline asm
	add.f64 %fd14208, %fd14208, 0.01;
	// end inline asm
	// begin inline asm
	add.f64 %fd14206, %fd14206, 0.01;
	// end inline asm
	// begin inline asm
	add.f64 %fd14208, %fd14208, 0.01;
	// end inline asm
	// begin inline asm
	add.f64 %fd14206, %fd14206, 0.01;
	// end inline asm
	// begin inline asm
	add.f64 %fd14208, %fd14208, 0.01;
	// end inline asm
	// begin inline asm
	add.f64 %fd14206, %fd14206, 0.01;
	// end inline asm
	// begin inline asm
	add.f64 %fd14208, %fd14208, 0.01;
	// end inline asm
	// begin inline asm
	add.f64 %fd14206, %fd14206, 0.01;
	// end inline asm
	// begin inline asm
	add.f64 %fd14208, %fd14208, 0.01;
	// end inline asm
	// begin inline asm
	add.f64 %fd14206, %fd14206, 0.01;
	// end inline asm
	// begin inline asm
	add.f64 %fd14208, %fd14208, 0.01;
	// end inline asm
	// begin inline asm
	add.f64 %fd14206, %fd14206, 0.01;
	// end inline asm
	// begin inline asm
	add.f64 %fd14208, %fd14208, 0.01;
	// end inline asm
	// begin inline asm
	add.f64 %fd14206, %fd14206, 0.01;
	// end inline asm
	// begin inline asm
	add.f64 %fd14208, %fd14208, 0.01;
	// end inline asm
	// begin inline asm
	add.f64 %fd14206, %fd14206, 0.01;
	// end inline asm
	// begin inline asm
	add.f64 %fd14208, %fd14208, 0.01;
	// end inline asm
	// begin inline asm
	add.f64 %fd14206, %fd14206, 0.01;
	// end inline asm
	// begin inline asm
	add.f64 %fd14208, %fd14208, 0.01;
	// end inline asm
	// begin inline asm
	add.f64 %fd14206, %fd14206, 0.01;
	// end inline asm
	// begin inline asm
	add.f64 %fd14208, %fd14208, 0.01;
	// end inline asm
	// begin inline asm
	add.f64 %fd14206, %fd14206, 0.01;
	// end inline asm
	// begin inline asm
	add.f64 %fd14208, %fd14208, 0.01;
	// end inline asm
	// begin inline asm
	add.f64 %fd14206, %fd14206, 0.01;
	// end inline asm
	// begin inline asm
	add.f64 %fd14208, %fd14208, 0.01;
	// end inline asm
	// begin inline asm
	add.f64 %fd14206, %fd14206, 0.01;
	// end inline asm
	// begin inline asm
	add.f64 %fd14208, %fd14208, 0.01;
	// end inline asm
	// begin inline asm
	add.f64 %fd14206, %fd14206, 0.01;
	// end inline asm
	// begin inline asm
	add.f64 %fd14208, %fd14208, 0.01;
	// end inline asm
	// begin inline asm
	add.f64 %fd14206, %fd14206, 0.01;
	// end inline asm
	// begin inline asm
	add.f64 %fd14208, %fd14208, 0.01;
	// end inline asm
	// begin inline asm
	add.f64 %fd14206, %fd14206, 0.01;
	// end inline asm
	// begin inline asm
	add.f64 %fd14208, %fd14208, 0.01;
	// end inline asm
	// begin inline asm
	add.f64 %fd14206, %fd14206, 0.01;
	// end inline asm
	// begin inline asm
	add.f64 %fd14208, %fd14208, 0.01;
	// end inline asm
	// begin inline asm
	add.f64 %fd14206, %fd14206, 0.01;
	// end inline asm
	// begin inline asm
	add.f64 %fd14208, %fd14208, 0.01;
	// end inline asm
	// begin inline asm
	add.f64 %fd14206, %fd14206, 0.01;
	// end inline asm
	// begin inline asm
	add.f64 %fd14208, %fd14208, 0.01;
	// end inline asm
	// begin inline asm
	add.f64 %fd14206, %fd14206, 0.01;
	// end inline asm
	// begin inline asm
	add.f64 %fd14208, %fd14208, 0.01;
	// end inline asm
	// begin inline asm
	add.f64 %fd14206, %fd14206, 0.01;
	// end inline asm
	// begin inline asm
	add.f64 %fd14208, %fd14208, 0.01;
	// end inline asm
	// begin inline asm
	add.f64 %fd14206, %fd14206, 0.01;
	// end inline asm
	// begin inline asm
	add.f64 %fd14208, %fd14208, 0.01;
	// end inline asm
	// begin inline asm
	add.f64 %fd14206, %fd14206, 0.01;
	// end inline asm
	// begin inline asm
	add.f64 %fd14208, %fd14208, 0.01;
	// end inline asm
	// begin inline asm
	add.f64 %fd14206, %fd14206, 0.01;
	// end inline asm
	// begin inline asm
	add.f64 %fd14208, %fd14208, 0.01;
	// end inline asm
	// begin inline asm
	add.f64 %fd14206, %fd14206, 0.01;
	// end inline asm
	// begin inline asm
	add.f64 %fd14208, %fd14208, 0.01;
	// end inline asm
	// begin inline asm
	add.f64 %fd14206, %fd14206, 0.01;
	// end inline asm
	// begin inline asm
	add.f64 %fd14208, %fd14208, 0.01;
	// end inline asm
	// begin inline asm
	add.f64 %fd14206, %fd14206, 0.01;
	// end inline asm
	// begin inline asm
	add.f64 %fd14208, %fd14208, 0.01;
	// end inline asm
	// begin inline asm
	add.f64 %fd14206, %fd14206, 0.01;
	// end inline asm
	// begin inline asm
	add.f64 %fd14208, %fd14208, 0.01;
	// end inline asm
	// begin inline asm
	add.f64 %fd14206, %fd14206, 0.01;
	// end inline asm
	// begin inline asm
	add.f64 %fd14208, %fd14208, 0.01;
	// end inline asm
	// begin inline asm
	add.f64 %fd14206, %fd14206, 0.01;
	// end inline asm
	// begin inline asm
	add.f64 %fd14208, %fd14208, 0.01;
	// end inline asm
	// begin inline asm
	add.f64 %fd14206, %fd14206, 0.01;
	// end inline asm
	// begin inline asm
	add.f64 %fd14208, %fd14208, 0.01;
	// end inline asm
	// begin inline asm
	add.f64 %fd14206, %fd14206, 0.01;
	// end inline asm
	// begin inline asm
	add.f64 %fd14208, %fd14208, 0.01;
	// end inline asm
	// begin inline asm
	add.f64 %fd14206, %fd14206, 0.01;
	// end inline asm
	// begin inline asm
	add.f64 %fd14208, %fd14208, 0.01;
	// end inline asm
	// begin inline asm
	add.f64 %fd14206, %fd14206, 0.01;
	// end inline asm
	// begin inline asm
	add.f64 %fd14208, %fd14208, 0.01;
	// end inline asm
	// begin inline asm
	add.f64 %fd14206, %fd14206, 0.01;
	// end inline asm
	// begin inline asm
	add.f64 %fd14208, %fd14208, 0.01;
	// end inline asm
	// begin inline asm
	add.f64 %fd14206, %fd14206, 0.01;
	// end inline asm
	// begin inline asm
	add.f64 %fd14208, %fd14208, 0.01;
	// end inline asm
	// begin inline asm
	add.f64 %fd14206, %fd14206, 0.01;
	// end inline asm
	// begin inline asm
	add.f64 %fd14208, %fd14208, 0.01;
	// end inline asm
	// begin inline asm
	add.f64 %fd14206, %fd14206, 0.01;
	// end inline asm
	// begin inline asm
	add.f64 %fd14208, %fd14208, 0.01;
	// end inline asm
	// begin inline asm
	add.f64 %fd14206, %fd14206, 0.01;
	// end inline asm
	// begin inline asm
	add.f64 %fd14208, %fd14208, 0.01;
	// end inline asm
	// begin inline asm
	add.f64 %fd14206, %fd14206, 0.01;
	// end inline asm
	// begin inline asm
	add.f64 %fd14208, %fd14208, 0.01;
	// end inline asm
	// begin inline asm
	add.f64 %fd14206, %fd14206, 0.01;
	// end inline asm
	// begin inline asm
	add.f64 %fd14208, %fd14208, 0.01;
	// end inline asm
	// begin inline asm
	add.f64 %fd14206, %fd14206, 0.01;
	// end inline asm
	// begin inline asm
	add.f64 %fd14208, %fd14208, 0.01;
	// end inline asm
	// begin inline asm
	add.f64 %fd14206, %fd14206, 0.01;
	// end inline asm
	// begin inline asm
	add.f64 %fd14208, %fd14208, 0.01;
	// end inline asm
	// begin inline asm
	add.f64 %fd14206, %fd14206, 0.01;
	// end inline asm
	// begin inline asm
	add.f64 %fd14208, %fd14208, 0.01;
	// end inline asm
	// begin inline asm
	add.f64 %fd14206, %fd14206, 0.01;
	// end inline asm
	// begin inline asm
	add.f64 %fd14208, %fd14208, 0.01;
	// end inline asm
	// begin inline asm
	add.f64 %fd14206, %fd14206, 0.01;
	// end inline asm
	// begin inline asm
	add.f64 %fd14208, %fd14208, 0.01;
	// end inline asm
	// begin inline asm
	add.f64 %fd14206, %fd14206, 0.01;
	// end inline asm
	// begin inline asm
	add.f64 %fd14208, %fd14208, 0.01;
	// end inline asm
	// begin inline asm
	add.f64 %fd14206, %fd14206, 0.01;
	// end inline asm
	// begin inline asm
	add.f64 %fd14208, %fd14208, 0.01;
	// end inline asm
	// begin inline asm
	add.f64 %fd14206, %fd14206, 0.01;
	// end inline asm
	// begin inline asm
	add.f64 %fd14208, %fd14208, 0.01;
	// end inline asm
	// begin inline asm
	add.f64 %fd14206, %fd14206, 0.01;
	// end inline asm
	// begin inline asm
	add.f64 %fd14208, %fd14208, 0.01;
	// end inline asm
	// begin inline asm
	add.f64 %fd14206, %fd14206, 0.01;
	// end inline asm
	// begin inline asm
	add.f64 %fd14208, %fd14208, 0.01;
	// end inline asm
	// begin inline asm
	add.f64 %fd14206, %fd14206, 0.01;
	// end inline asm
	// begin inline asm
	add.f64 %fd14208, %fd14208, 0.01;
	// end inline asm
	// begin inline asm
	add.f64 %fd14206, %fd14206, 0.01;
	// end inline asm
	// begin inline asm
	add.f64 %fd14208, %fd14208, 0.01;
	// end inline asm
	// begin inline asm
	add.f64 %fd14206, %fd14206, 0.01;
	// end inline asm
	// begin inline asm
	add.f64 %fd14208, %fd14208, 0.01;
	// end inline asm
	// begin inline asm
	add.f64 %fd14206, %fd14206, 0.01;
	// end inline asm
	// begin inline asm
	add.f64 %fd14208, %fd14208, 0.01;
	// end inline asm
	// begin inline asm
	add.f64 %fd14206, %fd14206, 0.01;
	// end inline asm
	// begin inline asm
	add.f64 %fd14208, %fd14208, 0.01;
	// end inline asm
	// begin inline asm
	add.f64 %fd14206, %fd14206, 0.01;
	// end inline asm
	// begin inline asm
	add.f64 %fd14208, %fd14208, 0.01;
	// end inline asm
	// begin inline asm
	add.f64 %fd14206, %fd14206, 0.01;
	// end inline asm
	// begin inline asm
	add.f64 %fd14208, %fd14208, 0.01;
	// end inline asm
	// begin inline asm
	add.f64 %fd14206, %fd14206, 0.01;
	// end inline asm
	// begin inline asm
	add.f64 %fd14208, %fd14208, 0.01;
	// end inline asm
	// begin inline asm
	add.f64 %fd14206, %fd14206, 0.01;
	// end inline asm
	// begin inline asm
	add.f64 %fd14208, %fd14208, 0.01;
	// end inline asm
	// begin inline asm
	add.f64 %fd14206, %fd14206, 0.01;
	// end inline asm
	// begin inline asm
	add.f64 %fd14208, %fd14208, 0.01;
	// end inline asm
	// begin inline asm
	add.f64 %fd14206, %fd14206, 0.01;
	// end inline asm
	// begin inline asm
	add.f64 %fd14208, %fd14208, 0.01;
	// end inline asm
	// begin inline asm
	add.f64 %fd14206, %fd14206, 0.01;
	// end inline asm
	// begin inline asm
	add.f64 %fd14208, %fd14208, 0.01;
	// end inline asm
	// begin inline asm
	add.f64 %fd14206, %fd14206, 0.01;
	// end inline asm
	// begin inline asm
	add.f64 %fd14208, %fd14208, 0.01;
	// end inline asm
	// begin inline asm
	add.f64 %fd14206, %fd14206, 0.01;
	// end inline asm
	// begin inline asm
	add.f64 %fd14208, %fd14208, 0.01;
	// end inline asm
	// begin inline asm
	add.f64 %fd14206, %fd14206, 0.01;
	// end inline asm
	// begin inline asm
	add.f64 %fd14208, %fd14208, 0.01;
	// end inline asm
	// begin inline asm
	add.f64 %fd14206, %fd14206, 0.01;
	// end inline asm
	// begin inline asm
	add.f64 %fd14208, %fd14208, 0.01;
	// end inline asm
	// begin inline asm
	add.f64 %fd14206, %fd14206, 0.01;
	// end inline asm
	// begin inline asm
	add.f64 %fd14208, %fd14208, 0.01;
	// end inline asm
	// begin inline asm
	add.f64 %fd14206, %fd14206, 0.01;
	// end inline asm
	// begin inline asm
	add.f64 %fd14208, %fd14208, 0.01;
	// end inline asm
	// begin inline asm
	add.f64 %fd14206, %fd14206, 0.01;
	// end inline asm
	// begin inline asm
	add.f64 %fd14208, %fd14208, 0.01;
	// end inline asm
	// begin inline asm
	add.f64 %fd14206, %fd14206, 0.01;
	// end inline asm
	// begin inline asm
	add.f64 %fd14208, %fd14208, 0.01;
	// end inline asm
	// begin inline asm
	add.f64 %fd14206, %fd14206, 0.01;
	// end inline asm
	// begin inline asm
	add.f64 %fd14208, %fd14208, 0.01;
	// end inline asm
	// begin inline asm
	add.f64 %fd14206, %fd14206, 0.01;
	// end inline asm
	// begin inline asm
	add.f64 %fd14208, %fd14208, 0.01;
	// end inline asm
	// begin inline asm
	add.f64 %fd14206, %fd14206, 0.01;
	// end inline asm
	// begin inline asm
	add.f64 %fd14208, %fd14208, 0.01;
	// end inline asm
	// begin inline asm
	add.f64 %fd14206, %fd14206, 0.01;
	// end inline asm
	// begin inline asm
	add.f64 %fd14208, %fd14208, 0.01;
	// end inline asm
	// begin inline asm
	add.f64 %fd14206, %fd14206, 0.01;
	// end inline asm
	// begin inline asm
	add.f64 %fd14208, %fd14208, 0.01;
	// end inline asm
	// begin inline asm
	add.f64 %fd14206, %fd14206, 0.01;
	// end inline asm
	// begin inline asm
	add.f64 %fd14208, %fd14208, 0.01;
	// end inline asm
	// begin inline asm
	add.f64 %fd14206, %fd14206, 0.01;
	// end inline asm
	// begin inline asm
	add.f64 %fd14208, %fd14208, 0.01;
	// end inline asm
	// begin inline asm
	add.f64 %fd14206, %fd14206, 0.01;
	// end inline asm
	// begin inline asm
	add.f64 %fd14208, %fd14208, 0.01;
	// end inline asm
	// begin inline asm
	add.f64 %fd14206, %fd14206, 0.01;
	// end inline asm
	// begin inline asm
	add.f64 %fd14208, %fd14208, 0.01;
	// end inline asm
	// begin inline asm
	add.f64 %fd14206, %fd14206, 0.01;
	// end inline asm
	// begin inline asm
	add.f64 %fd14208, %fd14208, 0.01;
	// end inline asm
	// begin inline asm
	add.f64 %fd14206, %fd14206, 0.01;
	// end inline asm
	// begin inline asm
	add.f64 %fd14208, %fd14208, 0.01;
	// end inline asm
	// begin inline asm
	add.f64 %fd14206, %fd14206, 0.01;
	// end inline asm
	// begin inline asm
	add.f64 %fd14208, %fd14208, 0.01;
	// end inline asm
	// begin inline asm
	add.f64 %fd14206, %fd14206, 0.01;
	// end inline asm
	// begin inline asm
	add.f64 %fd14208, %fd14208, 0.01;
	// end inline asm
	// begin inline asm
	add.f64 %fd14206, %fd14206, 0.01;
	// end inline asm
	// begin inline asm
	add.f64 %fd14208, %fd14208, 0.01;
	// end inline asm
	// begin inline asm
	add.f64 %fd14206, %fd14206, 0.01;
	// end inline asm
	// begin inline asm
	add.f64 %fd14208, %fd14208, 0.01;
	// end inline asm
	// begin inline asm
	add.f64 %fd14206, %fd14206, 0.01;
	// end inline asm
	// begin inline asm
	add.f64 %fd14208, %fd14208, 0.01;
	// end inline asm
	// begin inline asm
	add.f64 %fd14206, %fd14206, 0.01;
	// end inline asm
	// begin inline asm
	add.f64 %fd14208, %fd14208, 0.01;
	// end inline asm
	mov.f64 	%fd15626, %fd14206;
	// begin inline asm
	add.f64 %fd15626, %fd15626, 0.01;
	// end inline asm
	mov.f64 	%fd15628, %fd14208;
	// begin inline asm
	add.f64 %fd15628, %fd15628, 0.01;
	// end inline asm
	// begin inline asm
	add.f64 %fd15626, %fd15626, 0.01;
	// end inline asm
	// begin inline asm
	add.f64 %fd15628, %fd15628, 0.01;
	// end inline asm
	// begin inline asm
	add.f64 %fd15626, %fd15626, 0.01;
	// end inline asm
	// begin inline asm
	add.f64 %fd15628, %fd15628, 0.01;
	// end inline asm
	// begin inline asm
	add.f64 %fd15626, %fd15626, 0.01;
	// end inline asm
	// begin inline asm
	add.f64 %fd15628, %fd15628, 0.01;
	// end inline asm
	// begin inline asm
	add.f64 %fd15626, %fd15626, 0.01;
	// end inline asm
	// begin inline asm
	add.f64 %fd15628, %fd15628, 0.01;
	// end inline asm
	// begin inline asm
	add.f64 %fd15626, %fd15626, 0.01;
	// end inline asm
	// begin inline asm
	add.f64 %fd15628, %fd15628, 0.01;
	// end inline asm
	// begin inline asm
	add.f64 %fd15626, %fd15626, 0.01;
	// end inline asm
	// begin inline asm
	add.f64 %fd15628, %fd15628, 0.01;
	// end inline asm
	// begin inline asm
	add.f64 %fd15626, %fd15626, 0.01;
	// end inline asm
	// begin inline asm
	add.f64 %fd15628, %fd15628, 0.01;
	// end inline asm
	// begin inline asm
	add.f64 %fd15626, %fd15626, 0.01;
	// end inline asm
	// begin inline asm
	add.f64 %fd15628, %fd15628, 0.01;
	// end inline asm
	// begin inline asm
	add.f64 %fd15626, %fd15626, 0.01;
	// end inline asm
	// begin inline asm
	add.f64 %fd15628, %fd15628, 0.01;
	// end inline asm
	// begin inline asm
	add.f64 %fd15626, %fd15626, 0.01;
	// end inline asm
	// begin inline asm
	add.f64 %fd15628, %fd15628, 0.01;
	// end inline asm
	// begin inline asm
	add.f64 %fd15626, %fd15626, 0.01;
	// end inline asm
	// begin inline asm
	add.f64 %fd15628, %fd15628, 0.01;
	// end inline asm
	// begin inline asm
	add.f64 %fd15626, %fd15626, 0.01;
	// end inline asm
	// begin inline asm
	add.f64 %fd15628, %fd15628, 0.01;
	// end inline asm
	// begin inline asm
	add.f64 %fd15626, %fd15626, 0.01;
	// end inline asm
	// begin inline asm
	add.f64 %fd15628, %fd15628, 0.01;
	// end inline asm
	// begin inline asm
	add.f64 %fd15626, %fd15626, 0.01;
	// end inline asm
	// begin inline asm
	add.f64 %fd15628, %fd15628, 0.01;
	// end inline asm
	// begin inline asm
	add.f64 %fd15626, %fd15626, 0.01;
	// end inline asm
	// begin inline asm
	add.f64 %fd15628, %fd15628, 0.01;
	// end inline asm
	// begin inline asm
	add.f64 %fd15626, %fd15626, 0.01;
	// end inline asm
	// begin inline asm
	add.f64 %fd15628, %fd15628, 0.01;
	// end inline asm
	// begin inline asm
	add.f64 %fd15626, %fd15626, 0.01;
	// end inline asm
	// begin inline asm
	add.f64 %fd15628, %fd15628, 0.01;
	// end inline asm
	// begin inline asm
	add.f64 %fd15626, %fd15626, 0.01;
	// end inline asm
	// begin inline asm
	add.f64 %fd15628, %fd15628, 0.01;
	// end inline asm
	// begin inline asm
	add.f64 %fd15626, %fd15626, 0.01;
	// end inline asm
	// begin inline asm
	add.f64 %fd15628, %fd15628, 0.01;
	// end inline asm
	// begin inline asm
	add.f64 %fd15626, %fd15626, 0.01;
	// end inline asm
	// begin inline asm
	add.f64 %fd15628, %fd15628, 0.01;
	// end inline asm
	// begin inline asm
	add.f64 %fd15626, %fd15626, 0.01;
	// end inline asm
	// begin inline asm
	add.f64 %fd15628, %fd15628, 0.01;
	// end inline asm
	// begin inline asm
	add.f64 %fd15626, %fd15626, 0.01;
	// end inline asm
	// begin inline asm
	add.f64 %fd15628, %fd15628, 0.01;
	// end inline asm
	// begin inline asm
	add.f64 %fd15626, %fd15626, 0.01;
	// end inline asm
	// begin inline asm
	add.f64 %fd15628, %fd15628, 0.01;
	// end inline asm
	// begin inline asm
	add.f64 %fd15626, %fd15626, 0.01;
	// end inline asm
	// begin inline asm
	add.f64 %fd15628, %fd15628, 0.01;
	// end inline asm
	// begin inline asm
	add.f64 %fd15626, %fd15626, 0.01;
	// end inline asm
	// begin inline asm
	add.f64 %fd15628, %fd15628, 0.01;
	// end inline asm
	// begin inline asm
	add.f64 %fd15626, %fd15626, 0.01;
	// end inline asm
	// begin inline asm
	add.f64 %fd15628, %fd15628, 0.01;
	// end inline asm
	// begin inline asm
	add.f64 %fd15626, %fd15626, 0.01;
	// end inline asm
	// begin inline asm
	add.f64 %fd15628, %fd15628, 0.01;
	// end inline asm
	// begin inline asm
	add.f64 %fd15626, %fd15626, 0.01;
	// end inline asm
	// begin inline asm
	add.f64 %fd15628, %fd15628, 0.01;
	// end inline asm
	// begin inline asm
	add.f64 %fd15626, %fd15626, 0.01;
	// end inline asm
	// begin inline asm
	add.f64 %fd15628, %fd15628, 0.01;
	// end inline asm
	// begin inline asm
	add.f64 %fd15626, %fd15626, 0.01;
	// end inline asm
	// begin inline asm
	add.f64 %fd15628, %fd15628, 0.01;
	// end inline asm
	// begin inline asm
	add.f64 %fd15626, %fd15626, 0.01;
	// end inline asm
	// begin inline asm
	add.f64 %fd15628, %fd15628, 0.01;
	// end inline asm
	// begin inline asm
	add.f64 %fd15626, %fd15626, 0.01;
	// end inline asm
	// begin inline asm
	add.f64 %fd15628, %fd15628, 0.01;
	// end inline asm
	// begin inline asm
	add.f64 %fd15626, %fd15626, 0.01;
	// end inline asm
	// begin inline asm
	add.f64 %fd15628, %fd15628, 0.01;
	// end inline asm
	// begin inline asm
	add.f64 %fd15626, %fd15626, 0.01;
	// end inline asm
	// begin inline asm
	add.f64 %fd15628, %fd15628, 0.01;
	// end inline asm
	// begin inline asm
	add.f64 %fd15626, %fd15626, 0.01;
	// end inline asm
	// begin inline asm
	add.f64 %fd15628, %fd15628, 0.01;
	// end inline asm
	// begin inline asm
	add.f64 %fd15626, %fd15626, 0.01;
	// end inline asm
	// begin inline asm
	add.f64 %fd15628, %fd15628, 0.01;
	// end inline asm
	// begin inline asm
	add.f64 %fd15626, %fd15626, 0.01;
	// end inline asm
	// begin inline asm
	add.f64 %fd15628, %fd15628, 0.01;
	// end inline asm
	// begin inline asm
	add.f64 %fd15626, %fd15626, 0.01;
	// end inline asm
	// begin inline asm
	add.f64 %fd15628, %fd15628, 0.01;
	// end inline asm
	// begin inline asm
	add.f64 %fd15626, %fd15626, 0.01;
	// end inline asm
	// begin inline asm
	add.f64 %fd15628, %fd15628, 0.01;
	// end inline asm
	// begin inline asm
	add.f64 %fd15626, %fd15626, 0.01;
	// end inline asm
	// begin inline asm
	add.f64 %fd15628, %fd15628, 0.01;
	// end inline asm
	// begin inline asm
	add.f64 %fd15626, %fd15626, 0.01;
	// end inline asm
	// begin inline asm
	add.f64 %fd15628, %fd15628, 0.01;
	// end inline asm
	// begin inline asm
	add.f64 %fd15626, %fd15626, 0.01;
	// end inline asm
	// begin inline asm
	add.f64 %fd15628, %fd15628, 0.01;
	// end inline asm
	// begin inline asm
	add.f64 %fd15626, %fd15626, 0.01;
	// end inline asm
	// begin inline asm
	add.f64 %fd15628, %fd15628, 0.01;
	// end inline asm
	// begin inline asm
	add.f64 %fd15626, %fd15626, 0.01;
	// end inline asm
	// begin inline asm
	add.f64 %fd15628, %fd15628, 0.01;
	// end inline asm
	// begin inline asm
	add.f64 %fd15626, %fd15626, 0.01;
	// end inline asm
	// begin inline asm
	add.f64 %fd15628, %fd15628, 0.01;
	// end inline asm
	// begin inline asm
	add.f64 %fd15626, %fd15626, 0.01;
	// end inline asm
	// begin inline asm
	add.f64 %fd15628, %fd15628, 0.01;
	// end inline asm
	// begin inline asm
	add.f64 %fd15626, %fd15626, 0.01;
	// end inline asm
	// begin inline asm
	add.f64 %fd15628, %fd15628, 0.01;
	// end inline asm
	// begin inline asm
	add.f64 %fd15626, %fd15626, 0.01;
	// end inline asm
	// begin inline asm
	add.f64 %fd15628, %fd15628, 0.01;
	// end inline asm
	// begin inline asm
	add.f64 %fd15626, %fd15626, 0.01;
	// end inline asm
	// begin inline asm
	add.f64 %fd15628, %fd15628, 0.01;
	// end inline asm
	// begin inline asm
	add.f64 %fd15626, %fd15626, 0.01;
	// end inline asm
	// begin inline asm
	add.f64 %fd15628, %fd15628, 0.01;
	// end inline asm
	// begin inline asm
	add.f64 %fd15626, %fd15626, 0.01;
	// end inline asm
	// begin inline asm
	add.f64 %fd15628, %fd15628, 0.01;
	// end inline asm
	// begin inline asm
	add.f64 %fd15626, %fd15626, 0.01;
	// end inline asm
	// begin inline asm
	add.f64 %fd15628, %fd15628, 0.01;
	// end inline asm
	// begin inline asm
	add.f64 %fd15626, %fd15626, 0.01;
	// end inline asm
	// begin inline asm
	add.f64 %fd15628, %fd15628, 0.01;
	// end inline asm
	// begin inline asm
	add.f64 %fd15626, %fd15626, 0.01;
	// end inline asm
	// begin inline asm
	add.f64 %fd15628, %fd15628, 0.01;
	// end inline asm
	// begin inline asm
	add.f64 %fd15626, %fd15626, 0.01;
	// end inline asm
	// begin inline asm
	add.f64 %fd15628, %fd15628, 0.01;
	// end inline asm
	// begin inline asm
	add.f64 %fd15626, %fd15626, 0.01;
	// end inline asm
	// begin inline asm
	add.f64 %fd15628, %fd15628, 0.01;
	// end inline asm
	// begin inline asm
	add.f64 %fd15626, %fd15626, 0.01;
	// end inline asm
	// begin inline asm
	add.f64 %fd15628, %fd15628, 0.01;
	// end inline asm
	// begin inline asm
	add.f64 %fd15626, %fd15626, 0.01;
	// end inline asm
	// begin inline asm
	add.f64 %fd15628, %fd15628, 0.01;
	// end inline asm
	// begin inline asm
	add.f64 %fd15626, %fd15626, 0.01;
	// end inline asm
	// begin inline asm
	add.f64 %fd15628, %fd15628, 0.01;
	// end inline asm
	// begin inline asm
	add.f64 %fd15626, %fd15626, 0.01;
	// end inline asm
	// begin inline asm
	add.f64 %fd15628, %fd15628, 0.01;
	// end inline asm
	// begin inline asm
	add.f64 %fd15626, %fd15626, 0.01;
	// end inline asm
	// begin inline asm
	add.f64 %fd15628, %fd15628, 0.01;
	// end inline asm
	// begin inline asm
	add.f64 %fd15626, %fd15626, 0.01;
	// end inline asm
	// begin inline asm
	add.f64 %fd15628, %fd15628, 0.01;
	// end inline asm
	// begin inline asm
	add.f64 %fd15626, %fd15626, 0.01;
	// end inline asm
	// begin inline asm
	add.f64 %fd15628, %fd15628, 0.01;
	// end inline asm
	// begin inline asm
	add.f64 %fd15626, %fd15626, 0.01;
	// end inline asm
	// begin inline asm
	add.f64 %fd15628, %fd15628, 0.01;
	// end inline asm
	// begin inline asm
	add.f64 %fd15626, %fd15626, 0.01;
	// end inline asm
	// begin inline asm
	add.f64 %fd15628, %fd15628, 0.01;
	// end inline asm
	// begin inline asm
	add.f64 %fd15626, %fd15626, 0.01;
	// end inline asm
	// begin inline asm
	add.f64 %fd15628, %fd15628, 0.01;
	// end inline asm
	// begin inline asm
	add.f64 %fd15626, %fd15626, 0.01;
	// end inline asm
	// begin inline asm
	add.f64 %fd15628, %fd15628, 0.01;
	// end inline asm
	// begin inline asm
	add.f64 %fd15626, %fd15626, 0.01;
	// end inline asm
	// begin inline asm
	add.f64 %fd15628, %fd15628, 0.01;
	// end inline asm
	// begin inline asm
	add.f64 %fd15626, %fd15626, 0.01;
	// end inline asm
	// begin inline asm
	add.f64 %fd15628, %fd15628, 0.01;
	// end inline asm
	// begin inline asm
	add.f64 %fd15626, %fd15626, 0.01;
	// end inline asm
	// begin inline asm
	add.f64 %fd15628, %fd15628, 0.01;
	// end inline asm
	// begin inline asm
	add.f64 %fd15626, %fd15626, 0.01;
	// end inline asm
	// begin inline asm
	add.f64 %fd15628, %fd15628, 0.01;
	// end inline asm
	// begin inline asm
	add.f64 %fd15626, %fd15626, 0.01;
	// end inline asm
	// begin inline asm
	add.f64 %fd15628, %fd15628, 0.01;
	// end inline asm
	// begin inline asm
	add.f64 %fd15626, %fd15626, 0.01;
	// end inline asm
	// begin inline asm
	add.f64 %fd15628, %fd15628, 0.01;
	// end inline asm
	// begin inline asm
	add.f64 %fd15626, %fd15626, 0.01;
	// end inline asm
	// begin inline asm
	add.f64 %fd15628, %fd15628, 0.01;
	// end inline asm
	// begin inline asm
	add.f64 %fd15626, %fd15626, 0.01;
	// end inline asm
	// begin inline asm
	add.f64 %fd15628, %fd15628, 0.01;
	// end inline asm
	// begin inline asm
	add.f64 %fd15626, %fd15626, 0.01;
	// end inline asm
	// begin inline asm
	add.f64 %fd15628, %fd15628, 0.01;
	// end inline asm
	// begin inline asm
	add.f64 %fd15626, %fd15626, 0.01;
	// end inline asm
	// begin inline asm
	add.f64 %fd15628, %fd15628, 0.01;
	// end inline asm
	// begin inline asm
	add.f64 %fd15626, %fd15626, 0.01;
	// end inline asm
	// begin inline asm
	add.f64 %fd15628, %fd15628, 0.01;
	// end inline asm
	// begin inline asm
	add.f64 %fd15626, %fd15626, 0.01;
	// end inline asm
	// begin inline asm
	add.f64 %fd15628, %fd15628, 0.01;
	// end inline asm
	// begin inline asm
	add.f64 %fd15626, %fd15626, 0.01;
	// end inline asm
	// begin inline asm
	add.f64 %fd15628, %fd15628, 0.01;
	// end inline asm
	// begin inline asm
	add.f64 %fd15626, %fd15626, 0.01;
	// end inline asm
	// begin inline asm
	add.f64 %fd15628, %fd15628, 0.01;
	// end inline asm
	// begin inline asm
	add.f64 %fd15626, %fd15626, 0.01;
	// end inline asm
	// begin inline asm
	add.f64 %fd15628, %fd15628, 0.01;
	// end inline asm
	// begin inline asm
	add.f64 %fd15626, %fd15626, 0.01;
	// end inline asm
	// begin inline asm
	add.f64 %fd15628, %fd15628, 0.01;
	// end inline asm
	// begin inline asm
	add.f64 %fd15626, %fd15626, 0.01;
	// end inline asm
	// begin inline asm
	add.f64 %fd15628, %fd15628, 0.01;
	// end inline asm
	// begin inline asm
	add.f64 %fd15626, %fd15626, 0.01;
	// end inline asm
	// begin inline asm
	add.f64 %fd15628, %fd15628, 0.01;
	// end inline asm
	// begin inline asm
	add.f64 %fd15626, %fd15626, 0.01;
	// end inline asm
	// begin inline asm
	add.f64 %fd15628, %fd15628, 0.01;
	// end inline asm
	// begin inline asm
	add.f64 %fd15626, %fd15626, 0.01;
	// end inline asm
	// begin inline asm
	add.f64 %fd15628, %fd15628, 0.01;
	// end inline asm
	// begin inline asm
	add.f64 %fd15626, %fd15626, 0.01;
	// end inline asm
	// begin inline asm
	add.f64 %fd15628, %fd15628, 0.01;
	// end inline asm
	// begin inline asm
	add.f64 %fd15626, %fd15626, 0.01;
	// end inline asm
	// begin inline asm
	add.f64 %fd15628, %fd15628, 0.01;
	// end inline asm
	// begin inline asm
	add.f64 %fd15626, %fd15626, 0.01;
	// end inline asm
	// begin inline asm
	add.f64 %fd15628, %fd15628, 0.01;
	// end inline asm
	// begin inline asm
	add.f64 %fd15626, %fd15626, 0.01;
	// end inline asm
	// begin inline asm
	add.f64 %fd15628, %fd15628, 0.01;
	// end inline asm
	// begin inline asm
	add.f64 %fd15626, %fd15626, 0.01;
	// end inline asm
	// begin inline asm
	add.f64 %fd15628, %fd15628, 0.01;
	// end inline asm
	// begin inline asm
	add.f64 %fd15626, %fd15626, 0.01;
	// end inline asm
	// begin inline asm
	add.f64 %fd15628, %fd15628, 0.01;
	// end inline asm
	// begin inline asm
	add.f64 %fd15626, %fd15626, 0.01;
	// end inline asm
	// begin inline asm
	add.f64 %fd15628, %fd15628, 0.01;
	// end inline asm
	// begin inline asm
	add.f64 %fd15626, %fd15626, 0.01;
	// end inline asm
	// begin inline asm
	add.f64 %fd15628, %fd15628, 0.01;
	// end inline asm
	// begin inline asm
	add.f64 %fd15626, %fd15626, 0.01;
	// end inline asm
	// begin inline asm
	add.f64 %fd15628, %fd15628, 0.01;
	// end inline asm
	// begin inline asm
	add.f64 %fd15626, %fd15626, 0.01;
	// end inline asm
	// begin inline asm
	add.f64 %fd15628, %fd15628, 0.01;
	// end inline asm
	// begin inline asm
	add.f64 %fd15626, %fd15626, 0.01;
	// end inline asm
	// begin inline asm
	add.f64 %fd15628, %fd15628, 0.01;
	// end inline asm
	// begin inline asm
	add.f64 %fd15626, %fd15626, 0.01;
	// end inline asm
	// begin inline asm
	add.f64 %fd15628, %fd15628, 0.01;
	// end inline asm
	// begin inline asm
	add.f64 %fd15626, %fd15626, 0.01;
	// end inline asm
	// begin inline asm
	add.f64 %fd15628, %fd15628, 0.01;
	// end inline asm
	// begin inline asm
	add.f64 %fd15626, %fd15626, 0.01;
	// end inline asm
	// begin inline asm
	add.f64 %fd15628, %fd15628, 0.01;
	// end inline asm
	// begin inline asm
	add.f64 %fd15626, %fd15626, 0.01;
	// end inline asm
	// begin inline asm
	add.f64 %fd15628, %fd15628, 0.01;
	// end inline asm
	// begin inline asm
	add.f64 %fd15626, %fd15626, 0.01;
	// end inline asm
	// begin inline asm
	add.f64 %fd15628, %fd15628, 0.01;
	// end inline asm
	// begin inline asm
	add.f64 %fd15626, %fd15626, 0.01;
	// end inline asm
	// begin inline asm
	add.f64 %fd15628, %fd15628, 0.01;
	// end inline asm
	// begin inline asm
	add.f64 %fd15626, %fd15626, 0.01;
	// end inline asm
	// begin inline asm
	add.f64 %fd15628, %fd15628, 0.01;
	// end inline asm
	// begin inline asm
	add.f64 %fd15626, %fd15626, 0.01;
	// end inline asm
	// begin inline asm
	add.f64 %fd15628, %fd15628, 0.01;
	// end inline asm
	// begin inline asm
	add.f64 %fd15626, %fd15626, 0.01;
	// end inline asm
	// begin inline asm
	add.f64 %fd15628, %fd15628, 0.01;
	// end inline asm
	// begin inline asm
	add.f64 %fd15626, %fd15626, 0.01;
	// end inline asm
	// begin inline asm
	add.f64 %fd15628, %fd15628, 0.01;
	// end inline asm
	// begin inline asm
	add.f64 %fd15626, %fd15626, 0.01;
	// end inline asm
	// begin inline asm
	add.f64 %fd15628, %fd15628, 0.01;
	// end inline asm
	// begin inline asm
	add.f64 %fd15626, %fd15626, 0.01;
	// end inline asm
	// begin inline asm
	add.f64 %fd15628, %fd15628, 0.01;
	// end inline asm
	// begin inline asm
	add.f64 %fd15626, %fd15626, 0.01;
	// end inline asm
	// begin inline asm
	add.f64 %fd15628, %fd15628, 0.01;
	// end inline asm
	// begin inline asm
	add.f64 %fd15626, %fd15626, 0.01;
	// end inline asm
	// begin inline asm
	add.f64 %fd15628, %fd15628, 0.01;
	// end inline asm
	// begin inline asm
	add.f64 %fd15626, %fd15626, 0.01;
	// end inline asm
	// begin inline asm
	add.f64 %fd15628, %fd15628, 0.01;
	// end inline asm
	// begin inline asm
	add.f64 %fd15626, %fd15626, 0.01;
	// end inline asm
	// begin inline asm
	add.f64 %fd15628, %fd15628, 0.01;
	// end inline asm
	// begin inline asm
	add.f64 %fd15626, %fd15626, 0.01;
	// end inline asm
	// begin inline asm
	add.f64 %fd15628, %fd15628, 0.01;
	// end inline asm
	// begin inline asm
	add.f64 %fd15626, %fd15626, 0.01;
	// end inline asm
	// begin inline asm
	add.f64 %fd15628, %fd15628, 0.01;
	// end inline asm
	// begin inline asm
	add.f64 %fd15626, %fd15626, 0.01;
	// end inline asm
	// begin inline asm
	add.f64 %fd15628, %fd15628, 0.01;
	// end inline asm
	// begin inline asm
	add.f64 %fd15626, %fd15626, 0.01;
	// end inline asm
	// begin inline asm
	add.f64 %fd15628, %fd15628, 0.01;
	// end inline asm
	// begin inline asm
	add.f64 %fd15626, %fd15626, 0.01;
	// end inline asm
	// begin inline asm
	add.f64 %fd15628, %fd15628, 0.01;
	// end inline asm
	// begin inline asm
	add.f64 %fd15626, %fd15626, 0.01;
	// end inline asm
	// begin inline asm
	add.f64 %fd15628, %fd15628, 0.01;
	// end inline asm
	// begin inline asm
	add.f64 %fd15626, %fd15626, 0.01;
	// end inline asm
	// begin inline asm
	add.f64 %fd15628, %fd15628, 0.01;
	// end inline asm
	// begin inline asm
	add.f64 %fd15626, %fd15626, 0.01;
	// end inline asm
	// begin inline asm
	add.f64 %fd15628, %fd15628, 0.01;
	// end inline asm
	// begin inline asm
	add.f64 %fd15626, %fd15626, 0.01;
	// end inline asm
	// begin inline asm
	add.f64 %fd15628, %fd15628, 0.01;
	// end inline asm
	// begin inline asm
	add.f64 %fd15626, %fd15626, 0.01;
	// end inline asm
	// begin inline asm
	add.f64 %fd15628, %fd15628, 0.01;
	// end inline asm
	// begin inline asm
	add.f64 %fd15626, %fd15626, 0.01;
	// end inline asm
	// begin inline asm
	add.f64 %fd15628, %fd15628, 0.01;
	// end inline asm
	// begin inline asm
	add.f64 %fd15626, %fd15626, 0.01;
	// end inline asm
	// begin inline asm
	add.f64 %fd15628, %fd15628, 0.01;
	// end inline asm
	// begin inline asm
	add.f64 %fd15626, %fd15626, 0.01;
	// end inline asm
	// begin inline asm
	add.f64 %fd15628, %fd15628, 0.01;
	// end inline asm
	// begin inline asm
	add.f64 %fd15626, %fd15626, 0.01;
	// end inline asm
	// begin inline asm
	add.f64 %fd15628, %fd15628, 0.01;
	// end inline asm
	// begin inline asm
	add.f64 %fd15626, %fd15626, 0.01;
	// end inline asm
	// begin inline asm
	add.f64 %fd15628, %fd15628, 0.01;
	// end inline asm
	// begin inline asm
	add.f64 %fd15626, %fd15626, 0.01;
	// end inline asm
	// begin inline asm
	add.f64 %fd15628, %fd15628, 0.01;
	// end inline asm
	// begin inline asm
	add.f64 %fd15626, %fd15626, 0.01;
	// end inline asm
	// begin inline asm
	add.f64 %fd15628, %fd15628, 0.01;
	// end inline asm
	// begin inline asm
	add.f64 %fd15626, %fd15626, 0.01;
	// end inline asm
	// begin inline asm
	add.f64 %fd15628, %fd15628, 0.01;
	// end inline asm
	// begin inline asm
	add.f64 %fd15626, %fd15626, 0.01;
	// end inline asm
	// begin inline asm
	add.f64 %fd15628, %fd15628, 0.01;
	// end inline asm
	// begin inline asm
	add.f64 %fd15626, %fd15626, 0.01;
	// end inline asm
	// begin inline asm
	add.f64 %fd15628, %fd15628, 0.01;
	// end inline asm
	// begin inline asm
	add.f64 %fd15626, %fd15626, 0.01;
	// end inline asm
	// begin inline asm
	add.f64 %fd15628, %fd15628, 0.01;
	// end inline asm
	// begin inline asm
	add.f64 %fd15626, %fd15626, 0.01;
	// end inline asm
	// begin inline asm
	add.f64 %fd15628, %fd15628, 0.01;
	// end inline asm
	// begin inline asm
	add.f64 %fd15626, %fd15626, 0.01;
	// end inline asm
	// begin inline asm
	add.f64 %fd15628, %fd15628, 0.01;
	// end inline asm
	// begin inline asm
	add.f64 %fd15626, %fd15626, 0.01;
	// end inline asm
	// begin inline asm
	add.f64 %fd15628, %fd15628, 0.01;
	// end inline asm
	// begin inline asm
	add.f64 %fd15626, %fd15626, 0.01;
	// end inline asm
	// begin inline asm
	add.f64 %fd15628, %fd15628, 0.01;
	// end inline asm
	// begin inline asm
	add.f64 %fd15626, %fd15626, 0.01;
	// end inline asm
	// begin inline asm
	add.f64 %fd15628, %fd15628, 0.01;
	// end inline asm
	// begin inline asm
	add.f64 %fd15626, %fd15626, 0.01;
	// end inline asm
	// begin inline asm
	add.f64 %fd15628, %fd15628, 0.01;
	// end inline asm
	// begin inline asm
	add.f64 %fd15626, %fd15626, 0.01;
	// end inline asm
	// begin inline asm
	add.f64 %fd15628, %fd15628, 0.01;
	// end inline asm
	// begin inline asm
	add.f64 %fd15626, %fd15626, 0.01;
	// end inline asm
	// begin inline asm
	add.f64 %fd15628, %fd15628, 0.01;
	// end inline asm
	// begin inline asm
	add.f64 %fd15626, %fd15626, 0.01;
	// end inline asm
	// begin inline asm
	add.f64 %fd15628, %fd15628, 0.01;
	// end inline asm
	// begin inline asm
	add.f64 %fd15626, %fd15626, 0.01;
	// end inline asm
	// begin inline asm
	add.f64 %fd15628, %fd15628, 0.01;
	// end inline asm
	// begin inline asm
	add.f64 %fd15626, %fd15626, 0.01;
	// end inline asm
	// begin inline asm
	add.f64 %fd15628, %fd15628, 0.01;
	// end inline asm
	// begin inline asm
	add.f64 %fd15626, %fd15626, 0.01;
	// end inline asm
	// begin inline asm
	add.f64 %fd15628, %fd15628, 0.01;
	// end inline asm
	// begin inline asm
	add.f64 %fd15626, %fd15626, 0.01;
	// end inline asm
	// begin inline asm
	add.f64 %fd15628, %fd15628, 0.01;
	// end inline asm
	// begin inline asm
	add.f64 %fd15626, %fd15626, 0.01;
	// end inline asm
	// begin inline asm
	add.f64 %fd15628, %fd15628, 0.01;
	// end inline asm
	// begin inline asm
	add.f64 %fd15626, %fd15626, 0.01;
	// end inline asm
	// begin inline asm
	add.f64 %fd15628, %fd15628, 0.01;
	// end inline asm
	// begin inline asm
	add.f64 %fd15626, %fd15626, 0.01;
	// end inline asm
	// begin inline asm
	add.f64 %fd15628, %fd15628, 0.01;
	// end inline asm
	// begin inline asm
	add.f64 %fd15626, %fd15626, 0.01;
	// end inline asm
	// begin inline asm
	add.f64 %fd15628, %fd15628, 0.01;
	// end inline asm
	// begin inline asm
	add.f64 %fd15626, %fd15626, 0.01;
	// end inline asm
	// begin inline asm
	add.f64 %fd15628, %fd15628, 0.01;
	// end inline asm
	// begin inline asm
	add.f64 %fd15626, %fd15626, 0.01;
	// end inline asm
	// begin inline asm
	add.f64 %fd15628, %fd15628, 0.01;
	// end inline asm
	// begin inline asm
	add.f64 %fd15626, %fd15626, 0.01;
	// end inline asm
	// begin inline asm
	add.f64 %fd15628, %fd15628, 0.01;
	// end inline asm
	// begin inline asm
	add.f64 %fd15626, %fd15626, 0.01;
	// end inline asm
	// begin inline asm
	add.f64 %fd15628, %fd15628, 0.01;
	// end inline asm
	// begin inline asm
	add.f64 %fd15626, %fd15626, 0.01;
	// end inline asm
	// begin inline asm
	add.f64 %fd15628, %fd15628, 0.01;
	// end inline asm
	// begin inline asm
	add.f64 %fd15626, %fd15626, 0.01;
	// end inline asm
	// begin inline asm
	add.f64 %fd15628, %fd15628, 0.01;
	// end inline asm
	// begin inline asm
	add.f64 %fd15626, %fd15626, 0.01;
	// end inline asm
	// begin inline asm
	add.f64 %fd15628, %fd15628, 0.01;
	// end inline asm
	// begin inline asm
	add.f64 %fd15626, %fd15626, 0.01;
	// end inline asm
	// begin inline asm
	add.f64 %fd15628, %fd15628, 0.01;
	// end inline asm
	// begin inline asm
	add.f64 %fd15626, %fd15626, 0.01;
	// end inline asm
	// begin inline asm
	add.f64 %fd15628, %fd15628, 0.01;
	// end inline asm
	// begin inline asm
	add.f64 %fd15626, %fd15626, 0.01;
	// end inline asm
	// begin inline asm
	add.f64 %fd15628, %fd15628, 0.01;
	// end inline asm
	// begin inline asm
	add.f64 %fd15626, %fd15626, 0.01;
	// end inline asm
	// begin inline asm
	add.f64 %fd15628, %fd15628, 0.01;
	// end inline asm
	// begin inline asm
	add.f64 %fd15626, %fd15626, 0.01;
	// end inline asm
	// begin inline asm
	add.f64 %fd15628, %fd15628, 0.01;
	// end inline asm
	// begin inline asm
	add.f64 %fd15626, %fd15626, 0.01;
	// end inline asm
	// begin inline asm
	add.f64 %fd15628, %fd15628, 0.01;
	// end inline asm
	// begin inline asm
	add.f64 %fd15626, %fd15626, 0.01;
	// end inline asm
	// begin inline asm
	add.f64 %fd15628, %fd15628, 0.01;
	// end inline asm
	// begin inline asm
	add.f64 %fd15626, %fd15626, 0.01;
	// end inline asm
	// begin inline asm
	add.f64 %fd15628, %fd15628, 0.01;
	// end inline asm
	// begin inline asm
	add.f64 %fd15626, %fd15626, 0.01;
	// end inline asm
	// begin inline asm
	add.f64 %fd15628, %fd15628, 0.01;
	// end inline asm
	// begin inline asm
	add.f64 %fd15626, %fd15626, 0.01;
	// end inline asm
	// begin inline asm
	add.f64 %fd15628, %fd15628, 0.01;
	// end inline asm
	// begin inline asm
	add.f64 %fd15626, %fd15626, 0.01;
	// end inline asm
	// begin inline asm
	add.f64 %fd15628, %fd15628, 0.01;
	// end inline asm
	// begin inline asm
	add.f64 %fd15626, %fd15626, 0.01;
	// end inline asm
	// begin inline asm
	add.f64 %fd15628, %fd15628, 0.01;
	// end inline asm
	// begin inline asm
	add.f64 %fd15626, %fd15626, 0.01;
	// end inline asm
	// begin inline asm
	add.f64 %fd15628, %fd15628, 0.01;
	// end inline asm
	// begin inline asm
	add.f64 %fd15626, %fd15626, 0.01;
	// end inline asm
	// begin inline asm
	add.f64 %fd15628, %fd15628, 0.01;
	// end inline asm
	// begin inline asm
	add.f64 %fd15626, %fd15626, 0.01;
	// end inline asm
	// begin inline asm
	add.f64 %fd15628, %fd15628, 0.01;
	// end inline asm
	// begin inline asm
	add.f64 %fd15626, %fd15626, 0.01;
	// end inline asm
	// begin inline asm
	add.f64 %fd15628, %fd15628, 0.01;
	// end inline asm
	// begin inline asm
	add.f64 %fd15626, %fd15626, 0.01;
	// end inline asm
	// begin inline asm
	add.f64 %fd15628, %fd15628, 0.01;
	// end inline asm
	// begin inline asm
	add.f64 %fd15626, %fd15626, 0.01;
	// end inline asm
	// begin inline asm
	add.f64 %fd15628, %fd15628, 0.01;
	// end inline asm
	// begin inline asm
	add.f64 %fd15626, %fd15626, 0.01;
	// end inline asm
	// begin inline asm
	add.f64 %fd15628, %fd15628, 0.01;
	// end inline asm
	// begin inline asm
	add.f64 %fd15626, %fd15626, 0.01;
	// end inline asm
	// begin inline asm
	add.f64 %fd15628, %fd15628, 0.01;
	// end inline asm
	// begin inline asm
	add.f64 %fd15626, %fd15626, 0.01;
	// end inline asm
	// begin inline asm
	add.f64 %fd15628, %fd15628, 0.01;
	// end inline asm
	// begin inline asm
	add.f64 %fd15626, %fd15626, 0.01;
	// end inline asm
	// begin inline asm
	add.f64 %fd15628, %fd15628, 0.01;
	// end inline asm
	// begin inline asm
	add.f64 %fd15626, %fd15626, 0.01;
	// end inline asm
	// begin inline asm
	add.f64 %fd15628, %fd15628, 0.01;
	// end inline asm
	// begin inline asm
	add.f64 %fd15626, %fd15626, 0.01;
	// end inline asm
	// begin inline asm
	add.f64 %fd15628, %fd15628, 0.01;
	// end inline asm
	// begin inline asm
	add.f64 %fd15626, %fd15626, 0.01;
	// end inline asm
	// begin inline asm
	add.f64 %fd15628, %fd15628, 0.01;
	// end inline asm
	// begin inline asm
	add.f64 %fd15626, %fd15626, 0.01;
	// end inline asm
	// begin inline asm
	add.f64 %fd15628, %fd15628, 0.01;
	// end inline asm
	// begin inline asm
	add.f64 %fd15626, %fd15626, 0.01;
	// end inline asm
	// begin inline asm
	add.f64 %fd15628, %fd15628, 0.01;
	// end inline asm
	// begin inline asm
	add.f64 %fd15626, %fd15626, 0.01;
	// end inline asm
	// begin inline asm
	add.f64 %fd15628, %fd15628, 0.01;
	// end inline asm
	// begin inline asm
	add.f64 %fd15626, %fd15626, 0.01;
	// end inline asm
	// begin inline asm
	add.f64 %fd15628, %fd15628, 0.01;
	// end inline asm
	// begin inline asm
	add.f64 %fd15626, %fd15626, 0.01;
	// end inline asm
	// begin inline asm
	add.f64 %fd15628, %fd15628, 0.01;
	// end inline asm
	// begin inline asm
	add.f64 %fd15626, %fd15626, 0.01;
	// end inline asm
	// begin inline asm
	add.f64 %fd15628, %fd15628, 0.01;
	// end inline asm
	// begin inline asm
	add.f64 %fd15626, %fd15626, 0.01;
	// end inline asm
	// begin inline asm
	add.f64 %fd15628, %fd15628, 0.01;
	// end inline asm
	// begin inline asm
	add.f64 %fd15626, %fd15626, 0.01;
	// end inline asm
	// begin inline asm
	add.f64 %fd15628, %fd15628, 0.01;
	// end inline asm
	add.s32 	%r7, %r7, 64;
	setp.ne.s32 	%p1, %r7, 524288;
	mov.f64 	%fd32779, %fd15626;
	mov.f64 	%fd32780, %fd15628;
	@%p1 bra 	$L__BB0_1;
	mov.b32 	%r8, 0;
	mov.f64 	%fd32781, %fd15626;
	mov.f64 	%fd32782, %fd15628;
$L__BB0_3:
	// begin inline asm
	add.f64 %fd32781, %fd32781, 0.01;
	// end inline asm
	// begin inline asm
	add.f64 %fd32782, %fd32782, 0.01;
	// end inline asm
	// begin inline asm
	add.f64 %fd32781, %fd32781, 0.01;
	// end inline asm
	// begin inline asm
	add.f64 %fd32782, %fd32782, 0.01;
	// end inline asm
	// begin inline asm
	add.f64 %fd32781, %fd32781, 0.01;
	// end inline asm
	// begin inline asm
	add.f64 %fd32782, %fd32782, 0.01;
	// end inline asm
	// begin inline asm
	add.f64 %fd32781, %fd32781, 0.01;
	// end inline asm
	// begin inline asm
	add.f64 %fd32782, %fd32782, 0.01;
	// end inline asm
	// begin inline asm
	add.f64 %fd32781, %fd32781, 0.01;
	// end inline asm
	// begin inline asm
	add.f64 %fd32782, %fd32782, 0.01;
	// end inline asm
	// begin inline asm
	add.f64 %fd32781, %fd32781, 0.01;
	// end inline asm
	// begin inline asm
	add.f64 %fd32782, %fd32782, 0.01;
	// end inline asm
	// begin inline asm
	add.f64 %fd32781, %fd32781, 0.01;
	// end inline asm
	// begin inline asm
	add.f64 %fd32782, %fd32782, 0.01;
	// end inline asm
	// begin inline asm
	add.f64 %fd32781, %fd32781, 0.01;
	// end inline asm
	// begin inline asm
	add.f64 %fd32782, %fd32782, 0.01;
	// end inline asm
	// begin inline asm
	add.f64 %fd32781, %fd32781, 0.01;
	// end inline asm
	// begin inline asm
	add.f64 %fd32782, %fd32782, 0.01;
	// end inline asm
	// begin inline asm
	add.f64 %fd32781, %fd32781, 0.01;
	// end inline asm
	// begin inline asm
	add.f64 %fd32782, %fd32782, 0.01;
	// end inline asm
	// begin inline asm
	add.f64 %fd32781, %fd32781, 0.01;
	// end inline asm
	// begin inline asm
	add.f64 %fd32782, %fd32782, 0.01;
	// end inline asm
	// begin inline asm
	add.f64 %fd32781, %fd32781, 0.01;
	// end inline asm
	// begin inline asm
	add.f64 %fd32782, %fd32782, 0.01;
	// end inline asm
	// begin inline asm
	add.f64 %fd32781, %fd32781, 0.01;
	// end inline asm
	// begin inline asm
	add.f64 %fd32782, %fd32782, 0.01;
	// end inline asm
	// begin inline asm
	add.f64 %fd32781, %fd32781, 0.01;
	// end inline asm
	// begin inline asm
	add.f64 %fd32782, %fd32782, 0.01;
	// end inline asm
	// begin inline asm
	add.f64 %fd32781, %fd32781, 0.01;
	// end inline asm
	// begin inline asm
	add.f64 %fd32782, %fd32782, 0.01;
	// end inline asm
	// begin inline asm
	add.f64 %fd32781, %fd32781, 0.01;
	// end inline asm
	// begin inline asm
	add.f64 %fd32782, %fd32782, 0.01;
	// end inline asm
	// begin inline asm
	add.f64 %fd32781, %fd32781, 0.01;
	// end inline asm
	// begin inline asm
	add.f64 %fd32782, %fd32782, 0.01;
	// end inline asm
	// begin inline asm
	add.f64 %fd32781, %fd32781, 0.01;
	// end inline asm
	// begin inline asm
	add.f64 %fd32782, %fd32782, 0.01;
	// end inline asm
	// begin inline asm
	add.f64 %fd32781, %fd32781, 0.01;
	// end inline asm
	// begin inline asm
	add.f64 %fd32782, %fd32782, 0.01;
	// end inline asm
	// begin inline asm
	add.f64 %fd32781, %fd32781, 0.01;
	// end inline asm
	// begin inline asm
	add.f64 %fd32782, %fd32782, 0.01;
	// end inline asm
	// begin inline asm
	add.f64 %fd32781, %fd32781, 0.01;
	// end inline asm
	// begin inline asm
	add.f64 %fd32782, %fd32782, 0.01;
	// end inline asm
	// begin inline asm
	add.f64 %fd32781, %fd32781, 0.01;
	// end inline asm
	// begin inline asm
	add.f64 %fd32782, %fd32782, 0.01;
	// end inline asm
	// begin inline asm
	add.f64 %fd32781, %fd32781, 0.01;
	// end inline asm
	// begin inline asm
	add.f64 %fd32782, %fd32782, 0.01;
	// end inline asm
	// begin inline asm
	add.f64 %fd32781, %fd32781, 0.01;
	// end inline asm
	// begin inline asm
	add.f64 %fd32782, %fd32782, 0.01;
	// end inline asm
	// begin inline asm
	add.f64 %fd32781, %fd32781, 0.01;
	// end inline asm
	// begin inline asm
	add.f64 %fd32782, %fd32782, 0.01;
	// end inline asm
	// begin inline asm
	add.f64 %fd32781, %fd32781, 0.01;
	// end inline asm
	// begin inline asm
	add.f64 %fd32782, %fd32782, 0.01;
	// end inline asm
	// begin inline asm
	add.f64 %fd32781, %fd32781, 0.01;
	// end inline asm
	// begin inline asm
	add.f64 %fd32782, %fd32782, 0.01;
	// end inline asm
	// begin inline asm
	add.f64 %fd32781, %fd32781, 0.01;
	// end inline asm
	// begin inline asm
	add.f64 %fd32782, %fd32782, 0.01;
	// end inline asm
	// begin inline asm
	add.f64 %fd32781, %fd32781, 0.01;
	// end inline asm
	// begin inline asm
	add.f64 %fd32782, %fd32782, 0.01;
	// end inline asm
	// begin inline asm
	add.f64 %fd32781, %fd32781, 0.01;
	// end inline asm
	// begin inline asm
	add.f64 %fd32782, %fd32782, 0.01;
	// end inline asm
	// begin inline asm
	add.f64 %fd32781, %fd32781, 0.01;
	// end inline asm
	// begin inline asm
	add.f64 %fd32782, %fd32782, 0.01;
	// end inline asm
	// begin inline asm
	add.f64 %fd32781, %fd32781, 0.01;
	// end inline asm
	// begin inline asm
	add.f64 %fd32782, %fd32782, 0.01;
	// end inline asm
	// begin inline asm
	add.f64 %fd32781, %fd32781, 0.01;
	// end inline asm
	// begin inline asm
	add.f64 %fd32782, %fd32782, 0.01;
	// end inline asm
	// begin inline asm
	add.f64 %fd32781, %fd32781, 0.01;
	// end inline asm
	// begin inline asm
	add.f64 %fd32782, %fd32782, 0.01;
	// end inline asm
	// begin inline asm
	add.f64 %fd32781, %fd32781, 0.01;
	// end inline asm
	// begin inline asm
	add.f64 %fd32782, %fd32782, 0.01;
	// end inline asm
	// begin inline asm
	add.f64 %fd32781, %fd32781, 0.01;
	// end inline asm
	// begin inline asm
	add.f64 %fd32782, %fd32782, 0.01;
	// end inline asm
	// begin inline asm
	add.f64 %fd32781, %fd32781, 0.01;
	// end inline asm
	// begin inline asm
	add.f64 %fd32782, %fd32782, 0.01;
	// end inline asm
	// begin inline asm
	add.f64 %fd32781, %fd32781, 0.01;
	// end inline asm
	// begin inline asm
	add.f64 %fd32782, %fd32782, 0.01;
	// end inline asm
	// begin inline asm
	add.f64 %fd32781, %fd32781, 0.01;
	// end inline asm
	// begin inline asm
	add.f64 %fd32782, %fd32782, 0.01;
	// end inline asm
	// begin inline asm
	add.f64 %fd32781, %fd32781, 0.01;
	// end inline asm
	// begin inline asm
	add.f64 %fd32782, %fd32782, 0.01;
	// end inline asm
	// begin inline asm
	add.f64 %fd32781, %fd32781, 0.01;
	// end inline asm
	// begin inline asm
	add.f64 %fd32782, %fd32782, 0.01;
	// end inline asm
	// begin inline asm
	add.f64 %fd32781, %fd32781, 0.01;
	// end inline asm
	// begin inline asm
	add.f64 %fd32782, %fd32782, 0.01;
	// end inline asm
	// begin inline asm
	add.f64 %fd32781, %fd32781, 0.01;
	// end inline asm
	// begin inline asm
	add.f64 %fd32782, %fd32782, 0.01;
	// end inline asm
	// begin inline asm
	add.f64 %fd32781, %fd32781, 0.01;
	// end inline asm
	// begin inline asm
	add.f64 %fd32782, %fd32782, 0.01;
	// end inline asm
	// begin inline asm
	add.f64 %fd32781, %fd32781, 0.01;
	// end inline asm
	// begin inline asm
	add.f64 %fd32782, %fd32782, 0.01;
	// end inline asm
	// begin inline asm
	add.f64 %fd32781, %fd32781, 0.01;
	// end inline asm
	// begin inline asm
	add.f64 %fd32782, %fd32782, 0.01;
	// end inline asm
	// begin inline asm
	add.f64 %fd32781, %fd32781, 0.01;
	// end inline asm
	// begin inline asm
	add.f64 %fd32782, %fd32782, 0.01;
	// end inline asm
	// begin inline asm
	add.f64 %fd32781, %fd32781, 0.01;
	// end inline asm
	// begin inline asm
	add.f64 %fd32782, %fd32782, 0.01;
	// end inline asm
	// begin inline asm
	add.f64 %fd32781, %fd32781, 0.01;
	// end inline asm
	// begin inline asm
	add.f64 %fd32782, %fd32782, 0.01;
	// end inline asm
	// begin inline asm
	add.f64 %fd32781, %fd32781, 0.01;
	// end inline asm
	// begin inline asm
	add.f64 %fd32782, %fd32782, 0.01;
	// end inline asm
	// begin inline asm
	add.f64 %fd32781, %fd32781, 0.01;
	// end inline asm
	// begin inline asm
	add.f64 %fd32782, %fd32782, 0.01;
	// end inline asm
	// begin inline asm
	add.f64 %fd32781, %fd32781, 0.01;
	// end inline asm
	// begin inline asm
	add.f64 %fd32782, %fd32782, 0.01;
	// end inline asm
	// begin inline asm
	add.f64 %fd32781, %fd32781, 0.01;
	// end inline asm
	// begin inline asm
	add.f64 %fd32782, %fd32782, 0.01;
	// end inline asm
	// begin inline asm
	add.f64 %fd32781, %fd32781, 0.01;
	// end inline asm
	// begin inline asm
	add.f64 %fd32782, %fd32782, 0.01;
	// end inline asm
	// begin inline asm
	add.f64 %fd32781, %fd32781, 0.01;
	// end inline asm
	// begin inline asm
	add.f64 %fd32782, %fd32782, 0.01;
	// end inline asm
	// begin inline asm
	add.f64 %fd32781, %fd32781, 0.01;
	// end inline asm
	// begin inline asm
	add.f64 %fd32782, %fd32782, 0.01;
	// end inline asm
	// begin inline asm
	add.f64 %fd32781, %fd32781, 0.01;
	// end inline asm
	// begin inline asm
	add.f64 %fd32782, %fd32782, 0.01;
	// end inline asm
	// begin inline asm
	add.f64 %fd32781, %fd32781, 0.01;
	// end inline asm
	// begin inline asm
	add.f64 %fd32782, %fd32782, 0.01;
	// end inline asm
	// begin inline asm
	add.f64 %fd32781, %fd32781, 0.01;
	// end inline asm
	// begin inline asm
	add.f64 %fd32782, %fd32782, 0.01;
	// end inline asm
	// begin inline asm
	add.f64 %fd32781, %fd32781, 0.01;
	// end inline asm
	// begin inline asm
	add.f64 %fd32782, %fd32782, 0.01;
	// end inline asm
	// begin inline asm
	add.f64 %fd32781, %fd32781, 0.01;
	// end inline asm
	// begin inline asm
	add.f64 %fd32782, %fd32782, 0.01;
	// end inline asm
	// begin inline asm
	add.f64 %fd32781, %fd32781, 0.01;
	// end inline asm
	// begin inline asm
	add.f64 %fd32782, %fd32782, 0.01;
	// end inline asm
	// begin inline asm
	add.f64 %fd32781, %fd32781, 0.01;
	// end inline asm
	// begin inline asm
	add.f64 %fd32782, %fd32782, 0.01;
	// end inline asm
	// begin inline asm
	add.f64 %fd32781, %fd32781, 0.01;
	// end inline asm
	// begin inline asm
	add.f64 %fd32782, %fd32782, 0.01;
	// end inline asm
	// begin inline asm
	add.f64 %fd32781, %fd32781, 0.01;
	// end inline asm
	// begin inline asm
	add.f64 %fd32782, %fd32782, 0.01;
	// end inline asm
	// begin inline asm
	add.f64 %fd32781, %fd32781, 0.01;
	// end inline asm
	// begin inline asm
	add.f64 %fd32782, %fd32782, 0.01;
	// end inline asm
	// begin inline asm
	add.f64 %fd32781, %fd32781, 0.01;
	// end inline asm
	// begin inline asm
	add.f64 %fd32782, %fd32782, 0.01;
	// end inline asm
	// begin inline asm
	add.f64 %fd32781, %fd32781, 0.01;
	// end inline asm
	// begin inline asm
	add.f64 %fd32782, %fd32782, 0.01;
	// end inline asm
	// begin inline asm
	add.f64 %fd32781, %fd32781, 0.01;
	// end inline asm
	// begin inline asm
	add.f64 %fd32782, %fd32782, 0.01;
	// end inline asm
	// begin inline asm
	add.f64 %fd32781, %fd32781, 0.01;
	// end inline asm
	// begin inline asm
	add.f64 %fd32782, %fd32782, 0.01;
	// end inline asm
	// begin inline asm
	add.f64 %fd32781, %fd32781, 0.01;
	// end inline asm
	// begin inline asm
	add.f64 %fd32782, %fd32782, 0.01;
	// end inline asm
	// begin inline asm
	add.f64 %fd32781, %fd32781, 0.01;
	// end inline asm
	// begin inline asm
	add.f64 %fd32782, %fd32782, 0.01;
	// end inline asm
	// begin inline asm
	add.f64 %fd32781, %fd32781, 0.01;
	// end inline asm
	// begin inline asm
	add.f64 %fd32782, %fd32782, 0.01;
	// end inline asm
	// begin inline asm
	add.f64 %fd32781, %fd32781, 0.01;
	// end inline asm
	// begin inline asm
	add.f64 %fd32782, %fd32782, 0.01;
	// end inline asm
	// begin inline asm
	add.f64 %fd32781, %fd32781, 0.01;
	// end inline asm
	// begin inline asm
	add.f64 %fd32782, %fd32782, 0.01;
	// end inline asm
	// begin inline asm
	add.f64 %fd32781, %fd32781, 0.01;
	// end inline asm
	// begin inline asm
	add.f64 %fd32782, %fd32782, 0.01;
	// end inline asm
	// begin inline asm
	add.f64 %fd32781, %fd32781, 0.01;
	// end inline asm
	// begin inline asm
	add.f64 %fd32782, %fd32782, 0.01;
	// end inline asm
	// begin inline asm
	add.f64 %fd32781, %fd32781, 0.01;
	// end inline asm
	// begin inline asm
	add.f64 %fd32782, %fd32782, 0.01;
	// end inline asm
	// begin inline asm
	add.f64 %fd32781, %fd32781, 0.01;
	// end inline asm
	// begin inline asm
	add.f64 %fd32782, %fd32782, 0.01;
	// end inline asm
	// begin inline asm
	add.f64 %fd32781, %fd32781, 0.01;
	// end inline asm
	// begin inline asm
	add.f64 %fd32782, %fd32782, 0.01;
	// end inline asm
	// begin inline asm
	add.f64 %fd32781, %fd32781, 0.01;
	// end inline asm
	// begin inline asm
	add.f64 %fd32782, %fd32782, 0.01;
	// end inline asm
	// begin inline asm
	add.f64 %fd32781, %fd32781, 0.01;
	// end inline asm
	// begin inline asm
	add.f64 %fd32782, %fd32782, 0.01;
	// end inline asm
	// begin inline asm
	add.f64 %fd32781, %fd32781, 0.01;
	// end inline asm
	// begin inline asm
	add.f64 %fd32782, %fd32782, 0.01;
	// end inline asm
	// begin inline asm
	add.f64 %fd32781, %fd32781, 0.01;
	// end inline asm
	// begin inline asm
	add.f64 %fd32782, %fd32782, 0.01;
	// end inline asm
	// begin inline asm
	add.f64 %fd32781, %fd32781, 0.01;
	// end inline asm
	// begin inline asm
	add.f64 %fd32782, %fd32782, 0.01;
	// end inline asm
	// begin inline asm
	add.f64 %fd32781, %fd32781, 0.01;
	// end inline asm
	// begin inline asm
	add.f64 %fd32782, %fd32782, 0.01;
	// end inline asm
	// begin inline asm
	add.f64 %fd32781, %fd32781, 0.01;
	// end inline asm
	// begin inline asm
	add.f64 %fd32782, %fd32782, 0.01;
	// end inline asm
	// begin inline asm
	add.f64 %fd32781, %fd32781, 0.01;
	// end inline asm
	// begin inline asm
	add.f64 %fd32782, %fd32782, 0.01;
	// end inline asm
	// begin inline asm
	add.f64 %fd32781, %fd32781, 0.01;
	// end inline asm
	// begin inline asm
	add.f64 %fd32782, %fd32782, 0.01;
	// end inline asm
	// begin inline asm
	add.f64 %fd32781, %fd32781, 0.01;
	// end inline asm
	// begin inline asm
	add.f64 %fd32782, %fd32782, 0.01;
	// end inline asm
	// begin inline asm
	add.f64 %fd32781, %fd32781, 0.01;
	// end inline asm
	// begin inline asm
	add.f64 %fd32782, %fd32782, 0.01;
	// end inline asm
	// begin inline asm
	add.f64 %fd32781, %fd32781, 0.01;
	// end inline asm
	// begin inline asm
	add.f64 %fd32782, %fd32782, 0.01;
	// end inline asm
	// begin inline asm
	add.f64 %fd32781, %fd32781, 0.01;
	// end inline asm
	// begin inline asm
	add.f64 %fd32782, %fd32782, 0.01;
	// end inline asm
	// begin inline asm
	add.f64 %fd32781, %fd32781, 0.01;
	// end inline asm
	// begin inline asm
	add.f64 %fd32782, %fd32782, 0.01;
	// end inline asm
	// begin inline asm
	add.f64 %fd32781, %fd32781, 0.01;
	// end inline asm
	// begin inline asm
	add.f64 %fd32782, %fd32782, 0.01;
	// end inline asm
	// begin inline asm
	add.f64 %fd32781, %fd32781, 0.01;
	// end inline asm
	// begin inline asm
	add.f64 %fd32782, %fd32782, 0.01;
	// end inline asm
	// begin inline asm
	add.f64 %fd32781, %fd32781, 0.01;
	// end inline asm
	// begin inline asm
	add.f64 %fd32782, %fd32782, 0.01;
	// end inline asm
	// begin inline asm
	add.f64 %fd32781, %fd32781, 0.01;
	// end inline asm
	// begin inline asm
	add.f64 %fd32782, %fd32782, 0.01;
	// end inline asm
	// begin inline asm
	add.f64 %fd32781, %fd32781, 0.01;
	// end inline asm
	// begin inline asm
	add.f64 %fd32782, %fd32782, 0.01;
	// end inline asm
	// begin inline asm
	add.f64 %fd32781, %fd32781, 0.01;
	// end inline asm
	// begin inline asm
	add.f64 %fd32782, %fd32782, 0.01;
	// end inline asm
	// begin inline asm
	add.f64 %fd32781, %fd32781, 0.01;
	// end inline asm
	// begin inline asm
	add.f64 %fd32782, %fd32782, 0.01;
	// end inline asm
	// begin inline asm
	add.f64 %fd32781, %fd32781, 0.01;
	// end inline asm
	// begin inline asm
	add.f64 %fd32782, %fd32782, 0.01;
	// end inline asm
	// begin inline asm
	add.f64 %fd32781, %fd32781, 0.01;
	// end inline asm
	// begin inline asm
	add.f64 %fd32782, %fd32782, 0.01;
	// end inline asm
	// begin inline asm
	add.f64 %fd32781, %fd32781, 0.01;
	// end inline asm
	// begin inline asm
	add.f64 %fd32782, %fd32782, 0.01;
	// end inline asm
	// begin inline asm
	add.f64 %fd32781, %fd32781, 0.01;
	// end inline asm
	// begin inline asm
	add.f64 %fd32782, %fd32782, 0.01;
	// end inline asm
	// begin inline asm
	add.f64 %fd32781, %fd32781, 0.01;
	// end inline asm
	// begin inline asm
	add.f64 %fd32782, %fd32782, 0.01;
	// end inline asm
	// begin inline asm
	add.f64 %fd32781, %fd32781, 0.01;
	// end inline asm
	// begin inline asm
	add.f64 %fd32782, %fd32782, 0.01;
	// end inline asm
	// begin inline asm
	add.f64 %fd32781, %fd32781, 0.01;
	// end inline asm
	// begin inline asm
	add.f64 %fd32782, %fd32782, 0.01;
	// end inline asm
	// begin inline asm
	add.f64 %fd32781, %fd32781, 0.01;
	// end inline asm
	// begin inline asm
	add.f64 %fd32782, %fd32782, 0.01;
	// end inline asm
	// begin inline asm
	add.f64 %fd32781, %fd32781, 0.01;
	// end inline asm
	// begin inline asm
	add.f64 %fd32782, %fd32782, 0.01;
	// end inline asm
	// begin inline asm
	add.f64 %fd32781, %fd32781, 0.01;
	// end inline asm
	// begin inline asm
	add.f64 %fd32782, %fd32782, 0.01;
	// end inline asm
	// begin inline asm
	add.f64 %fd32781, %fd32781, 0.01;
	// end inline asm
	// begin inline asm
	add.f64 %fd32782, %fd32782, 0.01;
	// end inline asm
	// begin inline asm
	add.f64 %fd32781, %fd32781, 0.01;
	// end inline asm
	// begin inline asm
	add.f64 %fd32782, %fd32782, 0.01;
	// end inline asm
	// begin inline asm
	add.f64 %fd32781, %fd32781, 0.01;
	// end inline asm
	// begin inline asm
	add.f64 %fd32782, %fd32782, 0.01;
	// end inline asm
	// begin inline asm
	add.f64 %fd32781, %fd32781, 0.01;
	// end inline asm
	// begin inline asm
	add.f64 %fd32782, %fd32782, 0.01;
	// end inline asm
	// begin inline asm
	add.f64 %fd32781, %fd32781, 0.01;
	// end inline asm
	// begin inline asm
	add.f64 %fd32782, %fd32782, 0.01;
	// end inline asm
	// begin inline asm
	add.f64 %fd32781, %fd32781, 0.01;
	// end inline asm
	// begin inline asm
	add.f64 %fd32782, %fd32782, 0.01;
	// end inline asm
	// begin inline asm
	add.f64 %fd32781, %fd32781, 0.01;
	// end inline asm
	// begin inline asm
	add.f64 %fd32782, %fd32782, 0.01;
	// end inline asm
	// begin inline asm
	add.f64 %fd32781, %fd32781, 0.01;
	// end inline asm
	// begin inline asm
	add.f64 %fd32782, %fd32782, 0.01;
	// end inline asm
	// begin inline asm
	add.f64 %fd32781, %fd32781, 0.01;
	// end inline asm
	// begin inline asm
	add.f64 %fd32782, %fd32782, 0.01;
	// end inline asm
	// begin inline asm
	add.f64 %fd32781, %fd32781, 0.01;
	// end inline asm
	// begin inline asm
	add.f64 %fd32782, %fd32782, 0.01;
	// end inline asm
	// begin inline asm
	add.f64 %fd32781, %fd32781, 0.01;
	// end inline asm
	// begin inline asm
	add.f64 %fd32782, %fd32782, 0.01;
	// end inline asm
	// begin inline asm
	add.f64 %fd32781, %fd32781, 0.01;
	// end inline asm
	// begin inline asm
	add.f64 %fd32782, %fd32782, 0.01;
	// end inline asm
	// begin inline asm
	add.f64 %fd32781, %fd32781, 0.01;
	// end inline asm
	// begin inline asm
	add.f64 %fd32782, %fd32782, 0.01;
	// end inline asm
	// begin inline asm
	add.f64 %fd32781, %fd32781, 0.01;
	// end inline asm
	// begin inline asm
	add.f64 %fd32782, %fd32782, 0.01;
	// end inline asm
	// begin inline asm
	add.f64 %fd32781, %fd32781, 0.01;
	// end inline asm
	// begin inline asm
	add.f64 %fd32782, %fd32782, 0.01;
	// end inline asm
	// begin inline asm
	add.f64 %fd32781, %fd32781, 0.01;
	// end inline asm
	// begin inline asm
	add.f64 %fd32782, %fd32782, 0.01;
	// end inline asm
	// begin inline asm
	add.f64 %fd32781, %fd32781, 0.01;
	// end inline asm
	// begin inline asm
	add.f64 %fd32782, %fd32782, 0.01;
	// end inline asm
	// begin inline asm
	add.f64 %fd32781, %fd32781, 0.01;
	// end inline asm
	// begin inline asm
	add.f64 %fd32782, %fd32782, 0.01;
	// end inline asm
	// begin inline asm
	add.f64 %fd32781, %fd32781, 0.01;
	// end inline asm
	// begin inline asm
	add.f64 %fd32782, %fd32782, 0.01;
	// end inline asm
	// begin inline asm
	add.f64 %fd32781, %fd32781, 0.01;
	// end inline asm
	// begin inline asm
	add.f64 %fd32782, %fd32782, 0.01;
	// end inline asm
	// begin inline asm
	add.f64 %fd32781, %fd32781, 0.01;
	// end inline asm
	// begin inline asm
	add.f64 %fd32782, %fd32782, 0.01;
	// end inline asm
	// begin inline asm
	add.f64 %fd32781, %fd32781, 0.01;
	// end inline asm
	// begin inline asm
	add.f64 %fd32782, %fd32782, 0.01;
	// end inline asm
	// begin inline asm
	add.f64 %fd32781, %fd32781, 0.01;
	// end inline asm
	// begin inline asm
	add.f64 %fd32782, %fd32782, 0.01;
	// end inline asm
	// begin inline asm
	add.f64 %fd32781, %fd32781, 0.01;
	// end inline asm
	// begin inline asm
	add.f64 %fd32782, %fd32782, 0.01;
	// end inline asm
	// begin inline asm
	add.f64 %fd32781, %fd32781, 0.01;
	// end inline asm
	// begin inline asm
	add.f64 %fd32782, %fd32782, 0.01;
	// end inline asm
	// begin inline asm
	add.f64 %fd32781, %fd32781, 0.01;
	// end inline asm
	// begin inline asm
	add.f64 %fd32782, %fd32782, 0.01;
	// end inline asm
	// begin inline asm
	add.f64 %fd32781, %fd32781, 0.01;
	// end inline asm
	// begin inline asm
	add.f64 %fd32782, %fd32782, 0.01;
	// end inline asm
	// begin inline asm
	add.f64 %fd32781, %fd32781, 0.01;
	// end inline asm
	// begin inline asm
	add.f64 %fd32782, %fd32782, 0.01;
	// end inline asm
	// begin inline asm
	add.f64 %fd32781, %fd32781, 0.01;
	// end inline asm
	// begin inline asm
	add.f64 %fd32782, %fd32782, 0.01;
	// end inline asm
	// begin inline asm
	add.f64 %fd32781, %fd32781, 0.01;
	// end inline asm
	// begin inline asm
	add.f64 %fd32782, %fd32782, 0.01;
	// end inline asm
	// begin inline asm
	add.f64 %fd32781, %fd32781, 0.01;
	// end inline asm
	// begin inline asm
	add.f64 %fd32782, %fd32782, 0.01;
	// end inline asm
	// begin inline asm
	add.f64 %fd32781, %fd32781, 0.01;
	// end inline asm
	// begin inline asm
	add.f64 %fd32782, %fd32782, 0.01;
	// end inline asm
	// begin inline asm
	add.f64 %fd32781, %fd32781, 0.01;
	// end inline asm
	// begin inline asm
	add.f64 %fd32782, %fd32782, 0.01;
	// end inline asm
	// begin inline asm
	add.f64 %fd32781, %fd32781, 0.01;
	// end inline asm
	// begin inline asm
	add.f64 %fd32782, %fd32782, 0.01;
	// end inline asm
	// begin inline asm
	add.f64 %fd32781, %fd32781, 0.01;
	// end inline asm
	// begin inline asm
	add.f64 %fd32782, %fd32782, 0.01;
	// end inline asm
	// begin inline asm
	add.f64 %fd32781, %fd32781, 0.01;
	// end inline asm
	// begin inline asm
	add.f64 %fd32782, %fd32782, 0.01;
	// end inline asm
	// begin inline asm
	add.f64 %fd32781, %fd32781, 0.01;
	// end inline asm
	// begin inline asm
	add.f64 %fd32782, %fd32782, 0.01;
	// end inline asm
	// begin inline asm
	add.f64 %fd32781, %fd32781, 0.01;
	// end inline asm
	// begin inline asm
	add.f64 %fd32782, %fd32782, 0.01;
	// end inline asm
	// begin inline asm
	add.f64 %fd32781, %fd32781, 0.01;
	// end inline asm
	// begin inline asm
	add.f64 %fd32782, %fd32782, 0.01;
	// end inline asm
	// begin inline asm
	add.f64 %fd32781, %fd32781, 0.01;
	// end inline asm
	// begin inline asm
	add.f64 %fd32782, %fd32782, 0.01;
	// end inline asm
	// begin inline asm
	add.f64 %fd32781, %fd32781, 0.01;
	// end inline asm
	// begin inline asm
	add.f64 %fd32782, %fd32782, 0.01;
	// end inline asm
	// begin inline asm
	add.f64 %fd32781, %fd32781, 0.01;
	// end inline asm
	// begin inline asm
	add.f64 %fd32782, %fd32782, 0.01;
	// end inline asm
	// begin inline asm
	add.f64 %fd32781, %fd32781, 0.01;
	// end inline asm
	// begin inline asm
	add.f64 %fd32782, %fd32782, 0.01;
	// end inline asm
	// begin inline asm
	add.f64 %fd32781, %fd32781, 0.01;
	// end inline asm
	// begin inline asm
	add.f64 %fd32782, %fd32782, 0.01;
	// end inline asm
	// begin inline asm
	add.f64 %fd32781, %fd32781, 0.01;
	// end inline asm
	// begin inline asm
	add.f64 %fd32782, %fd32782, 0.01;
	// end inline asm
	// begin inline asm
	add.f64 %fd32781, %fd32781, 0.01;
	// end inline asm
	// begin inline asm
	add.f64 %fd32782, %fd32782, 0.01;
	// end inline asm
	// begin inline asm
	add.f64 %fd32781, %fd32781, 0.01;
	// end inline asm
	// begin inline asm
	add.f64 %fd32782, %fd32782, 0.01;
	// end inline asm
	// begin inline asm
	add.f64 %fd32781, %fd32781, 0.01;
	// end inline asm
	// begin inline asm
	add.f64 %fd32782, %fd32782, 0.01;
	// end inline asm
	// begin inline asm
	add.f64 %fd32781, %fd32781, 0.01;
	// end inline asm
	// begin inline asm
	add.f64 %fd32782, %fd32782, 0.01;
	// end inline asm
	// begin inline asm
	add.f64 %fd32781, %fd32781, 0.01;
	// end inline asm
	// begin inline asm
	add.f64 %fd32782, %fd32782, 0.01;
	// end inline asm
	// begin inline asm
	add.f64 %fd32781, %fd32781, 0.01;
	// end inline asm
	// begin inline asm
	add.f64 %fd32782, %fd32782, 0.01;
	// end inline asm
	// begin inline asm
	add.f64 %fd32781, %fd32781, 0.01;
	// end inline asm
	// begin inline asm
	add.f64 %fd32782, %fd32782, 0.01;
	// end inline asm
	// begin inline asm
	add.f64 %fd32781, %fd32781, 0.01;
	// end inline asm
	// begin inline asm
	add.f64 %fd32782, %fd32782, 0.01;
	// end inline asm
	// begin inline asm
	add.f64 %fd32781, %fd32781, 0.01;
	// end inline asm
	// begin inline asm
	add.f64 %fd32782, %fd32782, 0.01;
	// end inline asm
	// begin inline asm
	add.f64 %fd32781, %fd32781, 0.01;
	// end inline asm
	// begin inline asm
	add.f64 %fd32782, %fd32782, 0.01;
	// end inline asm
	// begin inline asm
	add.f64 %fd32781, %fd32781, 0.01;
	// end inline asm
	// begin inline asm
	add.f64 %fd32782, %fd32782, 0.01;
	// end inline asm
	// begin inline asm
	add.f64 %fd32781, %fd32781, 0.01;
	// end inline asm
	// begin inline asm
	add.f64 %fd32782, %fd32782, 0.01;
	// end inline asm
	// begin inline asm
	add.f64 %fd32781, %fd32781, 0.01;
	// end inline asm
	// begin inline asm
	add.f64 %fd32782, %fd32782, 0.01;
	// end inline asm
	// begin inline asm
	add.f64 %fd32781, %fd32781, 0.01;
	// end inline asm
	// begin inline asm
	add.f64 %fd32782, %fd32782, 0.01;
	// end inline asm
	// begin inline asm
	add.f64 %fd32781, %fd32781, 0.01;
	// end inline asm
	// begin inline asm
	add.f64 %fd32782, %fd32782, 0.01;
	// end inline asm
	// begin inline asm
	add.f64 %fd32781, %fd32781, 0.01;
	// end inline asm
	// begin inline asm
	add.f64 %fd32782, %fd32782, 0.01;
	// end inline asm
	// begin inline asm
	add.f64 %fd32781, %fd32781, 0.01;
	// end inline asm
	// begin inline asm
	add.f64 %fd32782, %fd32782, 0.01;
	// end inline asm
	// begin inline asm
	add.f64 %fd32781, %fd32781, 0.01;
	// end inline asm
	// begin inline asm
	add.f64 %fd32782, %fd32782, 0.01;
	// end inline asm
	// begin inline asm
	add.f64 %fd32781, %fd32781, 0.01;
	// end inline asm
	// begin inline asm
	add.f64 %fd32782, %fd32782, 0.01;
	// end inline asm
	// begin inline asm
	add.f64 %fd32781, %fd32781, 0.01;
	// end inline asm
	// begin inline asm
	add.f64 %fd32782, %fd32782, 0.01;
	// end inline asm
	// begin inline asm
	add.f64 %fd32781, %fd32781, 0.01;
	// end inline asm
	// begin inline asm
	add.f64 %fd32782, %fd32782, 0.01;
	// end inline asm
	// begin inline asm
	add.f64 %fd32781, %fd32781, 0.01;
	// end inline asm
	// begin inline asm
	add.f64 %fd32782, %fd32782, 0.01;
	// end inline asm
	// begin inline asm
	add.f64 %fd32781, %fd32781, 0.01;
	// end inline asm
	// begin inline asm
	add.f64 %fd32782, %fd32782, 0.01;
	// end inline asm
	// begin inline asm
	add.f64 %fd32781, %fd32781, 0.01;
	// end inline asm
	// begin inline asm
	add.f64 %fd32782, %fd32782, 0.01;
	// end inline asm
	// begin inline asm
	add.f64 %fd32781, %fd32781, 0.01;
	// end inline asm
	// begin inline asm
	add.f64 %fd32782, %fd32782, 0.01;
	// end inline asm
	// begin inline asm
	add.f64 %fd32781, %fd32781, 0.01;
	// end inline asm
	// begin inline asm
	add.f64 %fd32782, %fd32782, 0.01;
	// end inline asm
	// begin inline asm
	add.f64 %fd32781, %fd32781, 0.01;
	// end inline asm
	// begin inline asm
	add.f64 %fd32782, %fd32782, 0.01;
	// end inline asm
	// begin inline asm
	add.f64 %fd32781, %fd32781, 0.01;
	// end inline asm
	// begin inline asm
	add.f64 %fd32782, %fd32782, 0.01;
	// end inline asm
	// begin inline asm
	add.f64 %fd32781, %fd32781, 0.01;
	// end inline asm
	// begin inline asm
	add.f64 %fd32782, %fd32782, 0.01;
	// end inline asm
	// begin inline asm
	add.f64 %fd32781, %fd32781, 0.01;
	// end inline asm
	// begin inline asm
	add.f64 %fd32782, %fd32782, 0.01;
	// end inline asm
	// begin inline asm
	add.f64 %fd32781, %fd32781, 0.01;
	// end inline asm
	// begin inline asm
	add.f64 %fd32782, %fd32782, 0.01;
	// end inline asm
	// begin inline asm
	add.f64 %fd32781, %fd32781, 0.01;
	// end inline asm
	// begin inline asm
	add.f64 %fd32782, %fd32782, 0.01;
	// end inline asm
	// begin inline asm
	add.f64 %fd32781, %fd32781, 0.01;
	// end inline asm
	// begin inline asm
	add.f64 %fd32782, %fd32782, 0.01;
	// end inline asm
	// begin inline asm
	add.f64 %fd32781, %fd32781, 0.01;
	// end inline asm
	// begin inline asm
	add.f64 %fd32782, %fd32782, 0.01;
	// end inline asm
	// begin inline asm
	add.f64 %fd32781, %fd32781, 0.01;
	// end inline asm
	// begin inline asm
	add.f64 %fd32782, %fd32782, 0.01;
	// end inline asm
	// begin inline asm
	add.f64 %fd32781, %fd32781, 0.01;
	// end inline asm
	// begin inline asm
	add.f64 %fd32782, %fd32782, 0.01;
	// end inline asm
	// begin inline asm
	add.f64 %fd32781, %fd32781, 0.01;
	// end inline asm
	// begin inline asm
	add.f64 %fd32782, %fd32782, 0.01;
	// end inline asm
	// begin inline asm
	add.f64 %fd32781, %fd32781, 0.01;
	// end inline asm
	// begin inline asm
	add.f64 %fd32782, %fd32782, 0.01;
	// end inline asm
	// begin inline asm
	add.f64 %fd32781, %fd32781, 0.01;
	// end inline asm
	// begin inline asm
	add.f64 %fd32782, %fd32782, 0.01;
	// end inline asm
	// begin inline asm
	add.f64 %fd32781, %fd32781, 0.01;
	// end inline asm
	// begin inline asm
	add.f64 %fd32782, %fd32782, 0.01;
	// end inline asm
	// begin inline asm
	add.f64 %fd32781, %fd32781, 0.01;
	// end inline asm
	// begin inline asm
	add.f64 %fd32782, %fd32782, 0.01;
	// end inline asm
	// begin inline asm
	add.f64 %fd32781, %fd32781, 0.01;
	// end inline asm
	// begin inline asm
	add.f64 %fd32782, %fd32782, 0.01;
	// end inline asm
	// begin inline asm
	add.f64 %fd32781, %fd32781, 0.01;
	// end inline asm
	// begin inline asm
	add.f64 %fd32782, %fd32782, 0.01;
	// end inline asm
	// begin inline asm
	add.f64 %fd32781, %fd32781, 0.01;
	// end inline asm
	// begin inline asm
	add.f64 %fd32782, %fd32782, 0.01;
	// end inline asm
	// begin inline asm
	add.f64 %fd32781, %fd32781, 0.01;
	// end inline asm
	// begin inline asm
	add.f64 %fd32782, %fd32782, 0.01;
	// end inline asm
	// begin inline asm
	add.f64 %fd32781, %fd32781, 0.01;
	// end inline asm
	// begin inline asm
	add.f64 %fd32782, %fd32782, 0.01;
	// end inline asm
	// begin inline asm
	add.f64 %fd32781, %fd32781, 0.01;
	// end inline asm
	// begin inline asm
	add.f64 %fd32782, %fd32782, 0.01;
	// end inline asm
	// begin inline asm
	add.f64 %fd32781, %fd32781, 0.01;
	// end inline asm
	// begin inline asm
	add.f64 %fd32782, %fd32782, 0.01;
	// end inline asm
	// begin inline asm
	add.f64 %fd32781, %fd32781, 0.01;
	// end inline asm
	// begin inline asm
	add.f64 %fd32782, %fd32782, 0.01;
	// end inline asm
	// begin inline asm
	add.f64 %fd32781, %fd32781, 0.01;
	// end inline asm
	// begin inline asm
	add.f64 %fd32782, %fd32782, 0.01;
	// end inline asm
	// begin inline asm
	add.f64 %fd32781, %fd32781, 0.01;
	// end inline asm
	// begin inline asm
	add.f64 %fd32782, %fd32782, 0.01;
	// end inline asm
	// begin inline asm
	add.f64 %fd32781, %fd32781, 0.01;
	// end inline asm
	// begin inline asm
	add.f64 %fd32782, %fd32782, 0.01;
	// end inline asm
	// begin inline asm
	add.f64 %fd32781, %fd32781, 0.01;
	// end inline asm
	// begin inline asm
	add.f64 %fd32782, %fd32782, 0.01;
	// end inline asm
	// begin inline asm
	add.f64 %fd32781, %fd32781, 0.01;
	// end inline asm
	// begin inline asm
	add.f64 %fd32782, %fd32782, 0.01;
	// end inline asm
	// begin inline asm
	add.f64 %fd32781, %fd32781, 0.01;
	// end inline asm
	// begin inline asm
	add.f64 %fd32782, %fd32782, 0.01;
	// end inline asm
	// begin inline asm
	add.f64 %fd32781, %fd32781, 0.01;
	// end inline asm
	// begin inline asm
	add.f64 %fd32782, %fd32782, 0.01;
	// end inline asm
	// begin inline asm
	add.f64 %fd32781, %fd32781, 0.01;
	// end inline asm
	// begin inline asm
	add.f64 %fd32782, %fd32782, 0.01;
	// end inline asm
	// begin inline asm
	add.f64 %fd32781, %fd32781, 0.01;
	// end inline asm
	// begin inline asm
	add.f64 %fd32782, %fd32782, 0.01;
	// end inline asm
	// begin inline asm
	add.f64 %fd32781, %fd32781, 0.01;
	// end inline asm
	// begin inline asm
	add.f64 %fd32782, %fd32782, 0.01;
	// end inline asm
	// begin inline asm
	add.f64 %fd32781, %fd32781, 0.01;
	// end inline asm
	// begin inline asm
	add.f64 %fd32782, %fd32782, 0.01;
	// end inline asm
	// begin inline asm
	add.f64 %fd32781, %fd32781, 0.01;
	// end inline asm
	// begin inline asm
	add.f64 %fd32782, %fd32782, 0.01;
	// end inline asm
	// begin inline asm
	add.f64 %fd32781, %fd32781, 0.01;
	// end inline asm
	// begin inline asm
	add.f64 %fd32782, %fd32782, 0.01;
	// end inline asm
	// begin inline asm
	add.f64 %fd32781, %fd32781, 0.01;
	// end inline asm
	// begin inline asm
	add.f64 %fd32782, %fd32782, 0.01;
	// end inline asm
	// begin inline asm
	add.f64 %fd32781, %fd32781, 0.01;
	// end inline asm
	// begin inline asm
	add.f64 %fd32782, %fd32782, 0.01;
	// end inline asm
	// begin inline asm
	add.f64 %fd32781, %fd32781, 0.01;
	// end inline asm
	// begin inline asm
	add.f64 %fd32782, %fd32782, 0.01;
	// end inline asm
	// begin inline asm
	add.f64 %fd32781, %fd32781, 0.01;
	// end inline asm
	// begin inline asm
	add.f64 %fd32782, %fd32782, 0.01;
	// end inline asm
	// begin inline asm
	add.f64 %fd32781, %fd32781, 0.01;
	// end inline asm
	// begin inline asm
	add.f64 %fd32782, %fd32782, 0.01;
	// end inline asm
	// begin inline asm
	add.f64 %fd32781, %fd32781, 0.01;
	// end inline asm
	// begin inline asm
	add.f64 %fd32782, %fd32782, 0.01;
	// end inline asm
	// begin inline asm
	add.f64 %fd32781, %fd32781, 0.01;
	// end inline asm
	// begin inline asm
	add.f64 %fd32782, %fd32782, 0.01;
	// end inline asm
	// begin inline asm
	add.f64 %fd32781, %fd32781, 0.01;
	// end inline asm
	// begin inline asm
	add.f64 %fd32782, %fd32782, 0.01;
	// end inline asm
	// begin inline asm
	add.f64 %fd32781, %fd32781, 0.01;
	// end inline asm
	// begin inline asm
	add.f64 %fd32782, %fd32782, 0.01;
	// end inline asm
	// begin inline asm
	add.f64 %fd32781, %fd32781, 0.01;
	// end inline asm
	// begin inline asm
	add.f64 %fd32782, %fd32782, 0.01;
	// end inline asm
	// begin inline asm
	add.f64 %fd32781, %fd32781, 0.01;
	// end inline asm
	// begin inline asm
	add.f64 %fd32782, %fd32782, 0.01;
	// end inline asm
	// begin inline asm
	add.f64 %fd32781, %fd32781, 0.01;
	// end inline asm
	// begin inline asm
	add.f64 %fd32782, %fd32782, 0.01;
	// end inline asm
	// begin inline asm
	add.f64 %fd32781, %fd32781, 0.01;
	// end inline asm
	// begin inline asm
	add.f64 %fd32782, %fd32782, 0.01;
	// end inline asm
	// begin inline asm
	add.f64 %fd32781, %fd32781, 0.01;
	// end inline asm
	// begin inline asm
	add.f64 %fd32782, %fd32782, 0.01;
	// end inline asm
	// begin inline asm
	add.f64 %fd32781, %fd32781, 0.01;
	// end inline asm
	// begin inline asm
	add.f64 %fd32782, %fd32782, 0.01;
	// end inline asm
	// begin inline asm
	add.f64 %fd32781, %fd32781, 0.01;
	// end inline asm
	// begin inline asm
	add.f64 %fd32782, %fd32782, 0.01;
	// end inline asm
	// begin inline asm
	add.f64 %fd32781, %fd32781, 0.01;
	// end inline asm
	// begin inline asm
	add.f64 %fd32782, %fd32782, 0.01;
	// end inline asm
	// begin inline asm
	add.f64 %fd32781, %fd32781, 0.01;
	// end inline asm
	// begin inline asm
	add.f64 %fd32782, %fd32782, 0.01;
	// end inline asm
	// begin inline asm
	add.f64 %fd32781, %fd32781, 0.01;
	// end inline asm
	// begin inline asm
	add.f64 %fd32782, %fd32782, 0.01;
	// end inline asm
	// begin inline asm
	add.f64 %fd32781, %fd32781, 0.01;
	// end inline asm
	// begin inline asm
	add.f64 %fd32782, %fd32782, 0.01;
	// end inline asm
	// begin inline asm
	add.f64 %fd32781, %fd32781, 0.01;
	// end inline asm
	// begin inline asm
	add.f64 %fd32782, %fd32782, 0.01;
	// end inline asm
	// begin inline asm
	add.f64 %fd32781, %fd32781, 0.01;
	// end inline asm
	// begin inline asm
	add.f64 %fd32782, %fd32782, 0.01;
	// end inline asm
	// begin inline asm
	add.f64 %fd32781, %fd32781, 0.01;
	// end inline asm
	// begin inline asm
	add.f64 %fd32782, %fd32782, 0.01;
	// end inline asm
	// begin inline asm
	add.f64 %fd32781, %fd32781, 0.01;
	// end inline asm
	// begin inline asm
	add.f64 %fd32782, %fd32782, 0.01;
	// end inline asm
	// begin inline asm
	add.f64 %fd32781, %fd32781, 0.01;
	// end inline asm
	// begin inline asm
	add.f64 %fd32782, %fd32782, 0.01;
	// end inline asm
	// begin inline asm
	add.f64 %fd32781, %fd32781, 0.01;
	// end inline asm
	// begin inline asm
	add.f64 %fd32782, %fd32782, 0.01;
	// end inline asm
	// begin inline asm
	add.f64 %fd32781, %fd32781, 0.01;
	// end inline asm
	// begin inline asm
	add.f64 %fd32782, %fd32782, 0.01;
	// end inline asm
	// begin inline asm
	add.f64 %fd32781, %fd32781, 0.01;
	// end inline asm
	// begin inline asm
	add.f64 %fd32782, %fd32782, 0.01;
	// end inline asm
	// begin inline asm
	add.f64 %fd32781, %fd32781, 0.01;
	// end inline asm
	// begin inline asm
	add.f64 %fd32782, %fd32782, 0.01;
	// end inline asm
	// begin inline asm
	add.f64 %fd32781, %fd32781, 0.01;
	// end inline asm
	// begin inline asm
	add.f64 %fd32782, %fd32782, 0.01;
	// end inline asm
	// begin inline asm
	add.f64 %fd32781, %fd32781, 0.01;
	// end inline asm
	// begin inline asm
	add.f64 %fd32782, %fd32782, 0.01;
	// end inline asm
	// begin inline asm
	add.f64 %fd32781, %fd32781, 0.01;
	// end inline asm
	// begin inline asm
	add.f64 %fd32782, %fd32782, 0.01;
	// end inline asm
	// begin inline asm
	add.f64 %fd32781, %fd32781, 0.01;
	// end inline asm
	// begin inline asm
	add.f64 %fd32782, %fd32782, 0.01;
	// end inline asm
	// begin inline asm
	add.f64 %fd32781, %fd32781, 0.01;
	// end inline asm
	// begin inline asm
	add.f64 %fd32782, %fd32782, 0.01;
	// end inline asm
	// begin inline asm
	add.f64 %fd32781, %fd32781, 0.01;
	// end inline asm
	// begin inline asm
	add.f64 %fd32782, %fd32782, 0.01;
	// end inline asm
	// begin inline asm
	add.f64 %fd32781, %fd32781, 0.01;
	// end inline asm
	// begin inline asm
	add.f64 %fd32782, %fd32782, 0.01;
	// end inline asm
	// begin inline asm
	add.f64 %fd32781, %fd32781, 0.01;
	// end inline asm
	// begin inline asm
	add.f64 %fd32782, %fd32782, 0.01;
	// end inline asm
	// begin inline asm
	add.f64 %fd32781, %fd32781, 0.01;
	// end inline asm
	// begin inline asm
	add.f64 %fd32782, %fd32782, 0.01;
	// end inline asm
	// begin inline asm
	add.f64 %fd32781, %fd32781, 0.01;
	// end inline asm
	// begin inline asm
	add.f64 %fd32782, %fd32782, 0.01;
	// end inline asm
	// begin inline asm
	add.f64 %fd32781, %fd32781, 0.01;
	// end inline asm
	// begin inline asm
	add.f64 %fd32782, %fd32782, 0.01;
	// end inline asm
	// begin inline asm
	add.f64 %fd32781, %fd32781, 0.01;
	// end inline asm
	// begin inline asm
	add.f64 %fd32782, %fd32782, 0.01;
	// end inline asm
	// begin inline asm
	add.f64 %fd32781, %fd32781, 0.01;
	// end inline asm
	// begin inline asm
	add.f64 %fd32782, %fd32782, 0.01;
	// end inline asm
	// begin inline asm
	add.f64 %fd32781, %fd32781, 0.01;
	// end inline asm
	// begin inline asm
	add.f64 %fd32782, %fd32782, 0.01;
	// end inline asm
	// begin inline asm
	add.f64 %fd32781, %fd32781, 0.01;
	// end inline asm
	// begin inline asm
	add.f64 %fd32782, %fd32782, 0.01;
	// end inline asm
	// begin inline asm
	add.f64 %fd32781, %fd32781, 0.01;
	// end inline asm
	// begin inline asm
	add.f64 %fd32782, %fd32782, 0.01;
	// end inline asm
	// begin inline asm
	add.f64 %fd32781, %fd32781, 0.01;
	// end inline asm
	// begin inline asm
	add.f64 %fd32782, %fd32782, 0.01;
	// end inline asm
	// begin inline asm
	add.f64 %fd32781, %fd32781, 0.01;
	// end inline asm
	// begin inline asm
	add.f64 %fd32782, %fd32782, 0.01;
	// end inline asm
	// begin inline asm
	add.f64 %fd32781, %fd32781, 0.01;
	// end inline asm
	// begin inline asm
	add.f64 %fd32782, %fd32782, 0.01;
	// end inline asm
	// begin inline asm
	add.f64 %fd32781, %fd32781, 0.01;
	// end inline asm
	// begin inline asm
	add.f64 %fd32782, %fd32782, 0.01;
	// end inline asm
	// begin inline asm
	add.f64 %fd32781, %fd32781, 0.01;
	// end inline asm
	// begin inline asm
	add.f64 %fd32782, %fd32782, 0.01;
	// end inline asm
	// begin inline asm
	add.f64 %fd32781, %fd32781, 0.01;
	// end inline asm
	// begin inline asm
	add.f64 %fd32782, %fd32782, 0.01;
	// end inline asm
	// begin inline asm
	add.f64 %fd32781, %fd32781, 0.01;
	// end inline asm
	// begin inline asm
	add.f64 %fd32782, %fd32782, 0.01;
	// end inline asm
	// begin inline asm
	add.f64 %fd32781, %fd32781, 0.01;
	// end inline asm
	// begin inline asm
	add.f64 %fd32782, %fd32782, 0.01;
	// end inline asm
	// begin inline asm
	add.f64 %fd32781, %fd32781, 0.01;
	// end inline asm
	// begin inline asm
	add.f64 %fd32782, %fd32782, 0.01;
	// end inline asm
	// begin inline asm
	add.f64 %fd32781, %fd32781, 0.01;
	// end inline asm
	// begin inline asm
	add.f64 %fd32782, %fd32782, 0.01;
	// end inline asm
	// begin inline asm
	add.f64 %fd32781, %fd32781, 0.01;
	// end inline asm
	// begin inline asm
	add.f64 %fd32782, %fd32782, 0.01;
	// end inline asm
	// begin inline asm
	add.f64 %fd32781, %fd32781, 0.01;
	// end inline asm
	// begin inline asm
	add.f64 %fd32782, %fd32782, 0.01;
	// end inline asm
	// begin inline asm
	add.f64 %fd32781, %fd32781, 0.01;
	// end inline asm
	// begin inline asm
	add.f64 %fd32782, %fd32782, 0.01;
	// end inline asm
	// begin inline asm
	add.f64 %fd32781, %fd32781, 0.01;
	// end inline asm
	// begin inline asm
	add.f64 %fd32782, %fd32782, 0.01;
	// end inline asm
	// begin inline asm
	add.f64 %fd32781, %fd32781, 0.01;
	// end inline asm
	// begin inline asm
	add.f64 %fd32782, %fd32782, 0.01;
	// end inline asm
	// begin inline asm
	add.f64 %fd32781, %fd32781, 0.01;
	// end inline asm
	// begin inline asm
	add.f64 %fd32782, %fd32782, 0.01;
	// end inline asm
	// begin inline asm
	add.f64 %fd32781, %fd32781, 0.01;
	// end inline asm
	// begin inline asm
	add.f64 %fd32782, %fd32782, 0.01;
	// end inline asm
	// begin inline asm
	add.f64 %fd32781, %fd32781, 0.01;
	// end inline asm
	// begin inline asm
	add.f64 %fd32782, %fd32782, 0.01;
	// end inline asm
	// begin inline asm
	add.f64 %fd32781, %fd32781, 0.01;
	// end inline asm
	// begin inline asm
	add.f64 %fd32782, %fd32782, 0.01;
	// end inline asm
	// begin inline asm
	add.f64 %fd32781, %fd32781, 0.01;
	// end inline asm
	// begin inline asm
	add.f64 %fd32782, %fd32782, 0.01;
	// end inline asm
	// begin inline asm
	add.f64 %fd32781, %fd32781, 0.01;
	// end inline asm
	// begin inline asm
	add.f64 %fd32782, %fd32782, 0.01;
	// end inline asm
	// begin inline asm
	add.f64 %fd32781, %fd32781, 0.01;
	// end inline asm
	// begin inline asm
	add.f64 %fd32782, %fd32782, 0.01;
	// end inline asm
	// begin inline asm
	add.f64 %fd32781, %fd32781, 0.01;
	// end inline asm
	// begin inline asm
	add.f64 %fd32782, %fd32782, 0.01;
	// end inline asm
	// begin inline asm
	add.f64 %fd32781, %fd32781, 0.01;
	// end inline asm
	// begin inline asm
	add.f64 %fd32782, %fd32782, 0.01;
	// end inline asm
	// begin inline asm
	add.f64 %fd32781, %fd32781, 0.01;
	// end inline asm
	// begin inline asm
	add.f64 %fd32782, %fd32782, 0.01;
	// end inline asm
	// begin inline asm
	add.f64 %fd32781, %fd32781, 0.01;
	// end inline asm
	// begin inline asm
	add.f64 %fd32782, %fd32782, 0.01;
	// end inline asm
	// begin inline asm
	add.f64 %fd32781, %fd32781, 0.01;
	// end inline asm
	// begin inline asm
	add.f64 %fd32782, %fd32782, 0.01;
	// end inline asm
	// begin inline asm
	add.f64 %fd32781, %fd32781, 0.01;
	// end inline asm
	// begin inline asm
	add.f64 %fd32782, %fd32782, 0.01;
	// end inline asm
	// begin inline asm
	add.f64 %fd32781, %fd32781, 0.01;
	// end inline asm
	// begin inline asm
	add.f64 %fd32782, %fd32782, 0.01;
	// end inline asm
	// begin inline asm
	add.f64 %fd32781, %fd32781, 0.01;
	// end inline asm
	// begin inline asm
	add.f64 %fd32782, %fd32782, 0.01;
	// end inline asm
	// begin inline asm
	add.f64 %fd32781, %fd32781, 0.01;
	// end inline asm
	// begin inline asm
	add.f64 %fd32782, %fd32782, 0.01;
	// end inline asm
	// begin inline asm
	add.f64 %fd32781, %fd32781, 0.01;
	// end inline asm
	// begin inline asm
	add.f64 %fd32782, %fd32782, 0.01;
	// end inline asm
	// begin inline asm
	add.f64 %fd32781, %fd32781, 0.01;
	// end inline asm
	// begin inline asm
	add.f64 %fd32782, %fd32782, 0.01;
	// end inline asm
	// begin inline asm
	add.f64 %fd32781, %fd32781, 0.01;
	// end inline asm
	// begin inline asm
	add.f64 %fd32782, %fd32782, 0.01;
	// end inline asm
	// begin inline asm
	add.f64 %fd32781, %fd32781, 0.01;
	// end inline asm
	// begin inline asm
	add.f64 %fd32782, %fd32782, 0.01;
	// end inline asm
	// begin inline asm
	add.f64 %fd32781, %fd32781, 0.01;
	// end inline asm
	// begin inline asm
	add.f64 %fd32782, %fd32782, 0.01;
	// end inline asm
	// begin inline asm
	add.f64 %fd32781, %fd32781, 0.01;
	// end inline asm
	// begin inline asm
	add.f64 %fd32782, %fd32782, 0.01;
	// end inline asm
	// begin inline asm
	add.f64 %fd32781, %fd32781, 0.01;
	// end inline asm
	// begin inline asm
	add.f64 %fd32782, %fd32782, 0.01;
	// end inline asm
	// begin inline asm
	add.f64 %fd32781, %fd32781, 0.01;
	// end inline asm
	// begin inline asm
	add.f64 %fd32782, %fd32782, 0.01;
	// end inline asm
	// begin inline asm
	add.f64 %fd32781, %fd32781, 0.01;
	// end inline asm
	// begin inline asm
	add.f64 %fd32782, %fd32782, 0.01;
	// end inline asm
	// begin inline asm
	add.f64 %fd32781, %fd32781, 0.01;
	// end inline asm
	// begin inline asm
	add.f64 %fd32782, %fd32782, 0.01;
	// end inline asm
	// begin inline asm
	add.f64 %fd32781, %fd32781, 0.01;
	// end inline asm
	// begin inline asm
	add.f64 %fd32782, %fd32782, 0.01;
	// end inline asm
	// begin inline asm
	add.f64 %fd32781, %fd32781, 0.01;
	// end inline asm
	// begin inline asm
	add.f64 %fd32782, %fd32782, 0.01;
	// end inline asm
	// begin inline asm
	add.f64 %fd32781, %fd32781, 0.01;
	// end inline asm
	// begin inline asm
	add.f64 %fd32782, %fd32782, 0.01;
	// end inline asm
	// begin inline asm
	add.f64 %fd32781, %fd32781, 0.01;
	// end inline asm
	// begin inline asm
	add.f64 %fd32782, %fd32782, 0.01;
	// end inline asm
	// begin inline asm
	add.f64 %fd32781, %fd32781, 0.01;
	// end inline asm
	// begin inline asm
	add.f64 %fd32782, %fd32782, 0.01;
	// end inline asm
	// begin inline asm
	add.f64 %fd32781, %fd32781, 0.01;
	// end inline asm
	// begin inline asm
	add.f64 %fd32782, %fd32782, 0.01;
	// end inline asm
	// begin inline asm
	add.f64 %fd32781, %fd32781, 0.01;
	// end inline asm
	// begin inline asm
	add.f64 %fd32782, %fd32782, 0.01;
	// end inline asm
	// begin inline asm
	add.f64 %fd32781, %fd32781, 0.01;
	// end inline asm
	// begin inline asm
	add.f64 %fd32782, %fd32782, 0.01;
	// end inline asm
	// begin inline asm
	add.f64 %fd32781, %fd32781, 0.01;
	// end inline asm
	// begin inline asm
	add.f64 %fd32782, %fd32782, 0.01;
	// end inline asm
	// begin inline asm
	add.f64 %fd32781, %fd32781, 0.01;
	// end inline asm
	// begin inline asm
	add.f64 %fd32782, %fd32782, 0.01;
	// end inline asm
	// begin inline asm
	add.f64 %fd32781, %fd32781, 0.01;
	// end inline asm
	// begin inline asm
	add.f64 %fd32782, %fd32782, 0.01;
	// end inline asm
	// begin inline asm
	add.f64 %fd32781, %fd32781, 0.01;
	// end inline asm
	// begin inline asm
	add.f64 %fd32782, %fd32782, 0.01;
	// end inline asm
	// begin inline asm
	add.f64 %fd32781, %fd32781, 0.01;
	// end inline asm
	// begin inline asm
	add.f64 %fd32782, %fd32782, 0.01;
	// end inline asm
	// begin inline asm
	add.f64 %fd32781, %fd32781, 0.01;
	// end inline asm
	// begin inline asm
	add.f64 %fd32782, %fd32782, 0.01;
	// end inline asm
	// begin inline asm
	add.f64 %fd32781, %fd32781, 0.01;
	// end inline asm
	// begin inline asm
	add.f64 %fd32782, %fd32782, 0.01;
	// end inline asm
	// begin inline asm
	add.f64 %fd32781, %fd32781, 0.01;
	// end inline asm
	// begin inline asm
	add.f64 %fd32782, %fd32782, 0.01;
	// end inline asm
	// begin inline asm
	add.f64 %fd32781, %fd32781, 0.01;
	// end inline asm
	// begin inline asm
	add.f64 %fd32782, %fd32782, 0.01;
	// end inline asm
	// begin inline asm
	add.f64 %fd32781, %fd32781, 0.01;
	// end inline asm
	// begin inline asm
	add.f64 %fd32782, %fd32782, 0.01;
	// end inline asm
	// begin inline asm
	add.f64 %fd32781, %fd32781, 0.01;
	// end inline asm
	// begin inline asm
	add.f64 %fd32782, %fd32782, 0.01;
	// end inline asm
	// begin inline asm
	add.f64 %fd32781, %fd32781, 0.01;
	// end inline asm
	// begin inline asm
	add.f64 %fd32782, %fd32782, 0.01;
	// end inline asm
	// begin inline asm
	add.f64 %fd32781, %fd32781, 0.01;
	// end inline asm
	// begin inline asm
	add.f64 %fd32782, %fd32782, 0.01;
	// end inline asm
	// begin inline asm
	add.f64 %fd32781, %fd32781, 0.01;
	// end inline asm
	// begin inline asm
	add.f64 %fd32782, %fd32782, 0.01;
	// end inline asm
	// begin inline asm
	add.f64 %fd32781, %fd32781, 0.01;
	// end inline asm
	// begin inline asm
	add.f64 %fd32782, %fd32782, 0.01;
	// end inline asm
	// begin inline asm
	add.f64 %fd32781, %fd32781, 0.01;
	// end inline asm
	// begin inline asm
	add.f64 %fd32782, %fd32782, 0.01;
	// end inline asm
	// begin inline asm
	add.f64 %fd32781, %fd32781, 0.01;
	// end inline asm
	// begin inline asm
	add.f64 %fd32782, %fd32782, 0.01;
	// end inline asm
	// begin inline asm
	add.f64 %fd32781, %fd32781, 0.01;
	// end inline asm
	// begin inline asm
	add.f64 %fd32782, %fd32782, 0.01;
	// end inline asm
	// begin inline asm
	add.f64 %fd32781, %fd32781, 0.01;
	// end inline asm
	// begin inline asm
	add.f64 %fd32782, %fd32782, 0.01;
	// end inline asm
	// begin inline asm
	add.f64 %fd32781, %fd32781, 0.01;
	// end inline asm
	// begin inline asm
	add.f64 %fd32782, %fd32782, 0.01;
	// end inline asm
	// begin inline asm
	add.f64 %fd32781, %fd32781, 0.01;
	// end inline asm
	// begin inline asm
	add.f64 %fd32782, %fd32782, 0.01;
	// end inline asm
	// begin inline asm
	add.f64 %fd32781, %fd32781, 0.01;
	// end inline asm
	// begin inline asm
	add.f64 %fd32782, %fd32782, 0.01;
	// end inline asm
	// begin inline asm
	add.f64 %fd32781, %fd32781, 0.01;
	// end inline asm
	// begin inline asm
	add.f64 %fd32782, %fd32782, 0.01;
	// end inline asm
	// begin inline asm
	add.f64 %fd32781, %fd32781, 0.01;
	// end inline asm
	// begin inline asm
	add.f64 %fd32782, %fd32782, 0.01;
	// end inline asm
	// begin inline asm
	add.f64 %fd32781, %fd32781, 0.01;
	// end inline asm
	// begin inline asm
	add.f64 %fd32782, %fd32782, 0.01;
	// end inline asm
	// begin inline asm
	add.f64 %fd32781, %fd32781, 0.01;
	// end inline asm
	// begin inline asm
	add.f64 %fd32782, %fd32782, 0.01;
	// end inline asm
	// begin inline asm
	add.f64 %fd32781, %fd32781, 0.01;
	// end inline asm
	// begin inline asm
	add.f64 %fd32782, %fd32782, 0.01;
	// end inline asm
	// begin inline asm
	add.f64 %fd32781, %fd32781, 0.01;
	// end inline asm
	// begin inline asm
	add.f64 %fd32782, %fd32782, 0.01;
	// end inline asm
	// begin inline asm
	add.f64 %fd32781, %fd32781, 0.01;
	// end inline asm
	// begin inline asm
	add.f64 %fd32782, %fd32782, 0.01;
	// end inline asm
	// begin inline asm
	add.f64 %fd32781, %fd32781, 0.01;
	// end inline asm
	// begin inline asm
	add.f64 %fd32782, %fd32782, 0.01;
	// end inline asm
	// begin inline asm
	add.f64 %fd32781, %fd32781, 0.01;
	// end inline asm
	// begin inline asm
	add.f64 %fd32782, %fd32782, 0.01;
	// end inline asm
	// begin inline asm
	add.f64 %fd32781, %fd32781, 0.01;
	// end inline asm
	// begin inline asm
	add.f64 %fd32782, %fd32782, 0.01;
	// end inline asm
	// begin inline asm
	add.f64 %fd32781, %fd32781, 0.01;
	// end inline asm
	// begin inline asm
	add.f64 %fd32782, %fd32782, 0.01;
	// end inline asm
	// begin inline asm
	add.f64 %fd32781, %fd32781, 0.01;
	// end inline asm
	// begin inline asm
	add.f64 %fd32782, %fd32782, 0.01;
	// end inline asm
	// begin inline asm
	add.f64 %fd32781, %fd32781, 0.01;
	// end inline asm
	// begin inline asm
	add.f64 %fd32782, %fd32782, 0.01;
	// end inline asm
	// begin inline asm
	add.f64 %fd32781, %fd32781, 0.01;
	// end inline asm
	// begin inline asm
	add.f64 %fd32782, %fd32782, 0.01;
	// end inline asm
	// begin inline asm
	add.f64 %fd32781, %fd32781, 0.01;
	// end inline asm
	// begin inline asm
	add.f64 %fd32782, %fd32782, 0.01;
	// end inline asm
	// begin inline asm
	add.f64 %fd32781, %fd32781, 0.01;
	// end inline asm
	// begin inline asm
	add.f64 %fd32782, %fd32782, 0.01;
	// end inline asm
	// begin inline asm
	add.f64 %fd32781, %fd32781, 0.01;
	// end inline asm
	// begin inline asm
	add.f64 %fd32782, %fd32782, 0.01;
	// end inline asm
	// begin inline asm
	add.f64 %fd32781, %fd32781, 0.01;
	// end inline asm
	// begin inline asm
	add.f64 %fd32782, %fd32782, 0.01;
	// end inline asm
	// begin inline asm
	add.f64 %fd32781, %fd32781, 0.01;
	// end inline asm
	// begin inline asm
	add.f64 %fd32782, %fd32782, 0.01;
	// end inline asm
	mov.f64 	%fd17810, %fd32781;
	// begin inline asm
	add.f64 %fd17810, %fd17810, 0.01;
	// end inline asm
	mov.f64 	%fd17812, %fd32782;
	// begin inline asm
	add.f64 %fd17812, %fd17812, 0.01;
	// end inline asm
	// begin inline asm
	add.f64 %fd17810, %fd17810, 0.01;
	// end inline asm
	// begin inline asm
	add.f64 %fd17812, %fd17812, 0.01;
	// end inline asm
	// begin inline asm
	add.f64 %fd17810, %fd17810, 0.01;
	// end inline asm
	// begin inline asm
	add.f64 %fd17812, %fd17812, 0.01;
	// end inline asm
	// begin inline asm
	add.f64 %fd17810, %fd17810, 0.01;
	// end inline asm
	// begin inline asm
	add.f64 %fd17812, %fd17812, 0.01;
	// end inline asm
	// begin inline asm
	add.f64 %fd17810, %fd17810, 0.01;
	// end inline asm
	// begin inline asm
	add.f64 %fd17812, %fd17812, 0.01;
	// end inline asm
	// begin inline asm
	add.f64 %fd17810, %fd17810, 0.01;
	// end inline asm
	// begin inline asm
	add.f64 %fd17812, %fd17812, 0.01;
	// end inline asm
	// begin inline asm
	add.f64 %fd17810, %fd17810, 0.01;
	// end inline asm
	// begin inline asm
	add.f64 %fd17812, %fd17812, 0.01;
	// end inline asm
	// begin inline asm
	add.f64 %fd17810, %fd17810, 0.01;
	// end inline asm
	// begin inline asm
	add.f64 %fd17812, %fd17812, 0.01;
	// end inline asm
	// begin inline asm
	add.f64 %fd17810, %fd17810, 0.01;
	// end inline asm
	// begin inline asm
	add.f64 %fd17812, %fd17812, 0.01;
	// end inline asm
	// begin inline asm
	add.f64 %fd17810, %fd17810, 0.01;
	// end inline asm
	// begin inline asm
	add.f64 %fd17812, %fd17812, 0.01;
	// end inline asm
	// begin inline asm
	add.f64 %fd17810, %fd17810, 0.01;
	// end inline asm
	// begin inline asm
	add.f64 %fd17812, %fd17812, 0.01;
	// end inline asm
	// begin inline asm
	add.f64 %fd17810, %fd17810, 0.01;
	// end inline asm
	// begin inline asm
	add.f64 %fd17812, %fd17812, 0.01;
	// end inline asm
	// begin inline asm
	add.f64 %fd17810, %fd17810, 0.01;
	// end inline asm
	// begin inline asm
	add.f64 %fd17812, %fd17812, 0.01;
	// end inline asm
	// begin inline asm
	add.f64 %fd17810, %fd17810, 0.01;
	// end inline asm
	// begin inline asm
	add.f64 %fd17812, %fd17812, 0.01;
	// end inline asm
	// begin inline asm
	add.f64 %fd17810, %fd17810, 0.01;
	// end inline asm
	// begin inline asm
	add.f64 %fd17812, %fd17812, 0.01;
	// end inline asm
	// begin inline asm
	add.f64 %fd17810, %fd17810, 0.01;
	// end inline asm
	// begin inline asm
	add.f64 %fd17812, %fd17812, 0.01;
	// end inline asm
	// begin inline asm
	add.f64 %fd17810, %fd17810, 0.01;
	// end inline asm
	// begin inline asm
	add.f64 %fd17812, %fd17812, 0.01;
	// end inline asm
	// begin inline asm
	add.f64 %fd17810, %fd17810, 0.01;
	// end inline asm
	// begin inline asm
	add.f64 %fd17812, %fd17812, 0.01;
	// end inline asm
	// begin inline asm
	add.f64 %fd17810, %fd17810, 0.01;
	// end inline asm
	// begin inline asm
	add.f64 %fd17812, %fd17812, 0.01;
	// end inline asm
	// begin inline asm
	add.f64 %fd17810, %fd17810, 0.01;
	// end inline asm
	// begin inline asm
	add.f64 %fd17812, %fd17812, 0.01;
	// end inline asm
	// begin inline asm
	add.f64 %fd17810, %fd17810, 0.01;
	// end inline asm
	// begin inline asm
	add.f64 %fd17812, %fd17812, 0.01;
	// end inline asm
	// begin inline asm
	add.f64 %fd17810, %fd17810, 0.01;
	// end inline asm
	// begin inline asm
	add.f64 %fd17812, %fd17812, 0.01;
	// end inline asm
	// begin inline asm
	add.f64 %fd17810, %fd17810, 0.01;
	// end inline asm
	// begin inline asm
	add.f64 %fd17812, %fd17812, 0.01;
	// end inline asm
	// begin inline asm
	add.f64 %fd17810, %fd17810, 0.01;
	// end inline asm
	// begin inline asm
	add.f64 %fd17812, %fd17812, 0.01;
	// end inline asm
	// begin inline asm
	add.f64 %fd17810, %fd17810, 0.01;
	// end inline asm
	// begin inline asm
	add.f64 %fd17812, %fd17812, 0.01;
	// end inline asm
	// begin inline asm
	add.f64 %fd17810, %fd17810, 0.01;
	// end inline asm
	// begin inline asm
	add.f64 %fd17812, %fd17812, 0.01;
	// end inline asm
	// begin inline asm
	add.f64 %fd17810, %fd17810, 0.01;
	// end inline asm
	// begin inline asm
	add.f64 %fd17812, %fd17812, 0.01;
	// end inline asm
	// begin inline asm
	add.f64 %fd17810, %fd17810, 0.01;
	// end inline asm
	// begin inline asm
	add.f64 %fd17812, %fd17812, 0.01;
	// end inline asm
	// begin inline asm
	add.f64 %fd17810, %fd17810, 0.01;
	// end inline asm
	// begin inline asm
	add.f64 %fd17812, %fd17812, 0.01;
	// end inline asm
	// begin inline asm
	add.f64 %fd17810, %fd17810, 0.01;
	// end inline asm
	// begin inline asm
	add.f64 %fd17812, %fd17812, 0.01;
	// end inline asm
	// begin inline asm
	add.f64 %fd17810, %fd17810, 0.01;
	// end inline asm
	// begin inline asm
	add.f64 %fd17812, %fd17812, 0.01;
	// end inline asm
	// begin inline asm
	add.f64 %fd17810, %fd17810, 0.01;
	// end inline asm
	// begin inline asm
	add.f64 %fd17812, %fd17812, 0.01;
	// end inline asm
	// begin inline asm
	add.f64 %fd17810, %fd17810, 0.01;
	// end inline asm
	// begin inline asm
	add.f64 %fd17812, %fd17812, 0.01;
	// end inline asm
	// begin inline asm
	add.f64 %fd17810, %fd17810, 0.01;
	// end inline asm
	// begin inline asm
	add.f64 %fd17812, %fd17812, 0.01;
	// end inline asm
	// begin inline asm
	add.f64 %fd17810, %fd17810, 0.01;
	// end inline asm
	// begin inline asm
	add.f64 %fd17812, %fd17812, 0.01;
	// end inline asm
	// begin inline asm
	add.f64 %fd17810, %fd17810, 0.01;
	// end inline asm
	// begin inline asm
	add.f64 %fd17812, %fd17812, 0.01;
	// end inline asm
	// begin inline asm
	add.f64 %fd17810, %fd17810, 0.01;
	// end inline asm
	// begin inline asm
	add.f64 %fd17812, %fd17812, 0.01;
	// end inline asm
	// begin inline asm
	add.f64 %fd17810, %fd17810, 0.01;
	// end inline asm
	// begin inline asm
	add.f64 %fd17812, %fd17812, 0.01;
	// end inline asm
	// begin inline asm
	add.f64 %fd17810, %fd17810, 0.01;
	// end inline asm
	// begin inline asm
	add.f64 %fd17812, %fd17812, 0.01;
	// end inline asm
	// begin inline asm
	add.f64 %fd17810, %fd17810, 0.01;
	// end inline asm
	// begin inline asm
	add.f64 %fd17812, %fd17812, 0.01;
	// end inline asm
	// begin inline asm
	add.f64 %fd17810, %fd17810, 0.01;
	// end inline asm
	// begin inline asm
	add.f64 %fd17812, %fd17812, 0.01;
	// end inline asm
	// begin inline asm
	add.f64 %fd17810, %fd17810, 0.01;
	// end inline asm
	// begin inline asm
	add.f64 %fd17812, %fd17812, 0.01;
	// end inline asm
	// begin inline asm
	add.f64 %fd17810, %fd17810, 0.01;
	// end inline asm
	// begin inline asm
	add.f64 %fd17812, %fd17812, 0.01;
	// end inline asm
	// begin inline asm
	add.f64 %fd17810, %fd17810, 0.01;
	// end inline asm
	// begin inline asm
	add.f64 %fd17812, %fd17812, 0.01;
	// end inline asm
	// begin inline asm
	add.f64 %fd17810, %fd17810, 0.01;
	// end inline asm
	// begin inline asm
	add.f64 %fd17812, %fd17812, 0.01;
	// end inline asm
	// begin inline asm
	add.f64 %fd17810, %fd17810, 0.01;
	// end inline asm
	// begin inline asm
	add.f64 %fd17812, %fd17812, 0.01;
	// end inline asm
	// begin inline asm
	add.f64 %fd17810, %fd17810, 0.01;
	// end inline asm
	// begin inline asm
	add.f64 %fd17812, %fd17812, 0.01;
	// end inline asm
	// begin inline asm
	add.f64 %fd17810, %fd17810, 0.01;
	// end inline asm
	// begin inline asm
	add.f64 %fd17812, %fd17812, 0.01;
	// end inline asm
	// begin inline asm
	add.f64 %fd17810, %fd17810, 0.01;
	// end inline asm
	// begin inline asm
	add.f64 %fd17812, %fd17812, 0.01;
	// end inline asm
	// begin inline asm
	add.f64 %fd17810, %fd17810, 0.01;
	// end inline asm
	// begin inline asm
	add.f64 %fd17812, %fd17812, 0.01;
	// end inline asm
	// begin inline asm
	add.f64 %fd17810, %fd17810, 0.01;
	// end inline asm
	// begin inline asm
	add.f64 %fd17812, %fd17812, 0.01;
	// end inline asm
	// begin inline asm
	add.f64 %fd17810, %fd17810, 0.01;
	// end inline asm
	// begin inline asm
	add.f64 %fd17812, %fd17812, 0.01;
	// end inline asm
	// begin inline asm
	add.f64 %fd17810, %fd17810, 0.01;
	// end inline asm
	// begin inline asm
	add.f64 %fd17812, %fd17812, 0.01;
	// end inline asm
	// begin inline asm
	add.f64 %fd17810, %fd17810, 0.01;
	// end inline asm
	// begin inline asm
	add.f64 %fd17812, %fd17812, 0.01;
	// end inline asm
	// begin inline asm
	add.f64 %fd17810, %fd17810, 0.01;
	// end inline asm
	// begin inline asm
	add.f64 %fd17812, %fd17812, 0.01;
	// end inline asm
	// begin inline asm
	add.f64 %fd17810, %fd17810, 0.01;
	// end inline asm
	// begin inline asm
	add.f64 %fd17812, %fd17812, 0.01;
	// end inline asm
	// begin inline asm
	add.f64 %fd17810, %fd17810, 0.01;
	// end inline asm
	// begin inline asm
	add.f64 %fd17812, %fd17812, 0.01;
	// end inline asm
	// begin inline asm
	add.f64 %fd17810, %fd17810, 0.01;
	// end inline asm
	// begin inline asm
	add.f64 %fd17812, %fd17812, 0.01;
	// end inline asm
	// begin inline asm
	add.f64 %fd17810, %fd17810, 0.01;
	// end inline asm
	// begin inline asm
	add.f64 %fd17812, %fd17812, 0.01;
	// end inline asm
	// begin inline asm
	add.f64 %fd17810, %fd17810, 0.01;
	// end inline asm
	// begin inline asm
	add.f64 %fd17812, %fd17812, 0.01;
	// end inline asm
	// begin inline asm
	add.f64 %fd17810, %fd17810, 0.01;
	// end inline asm
	// begin inline asm
	add.f64 %fd17812, %fd17812, 0.01;
	// end inline asm
	// begin inline asm
	add.f64 %fd17810, %fd17810, 0.01;
	// end inline asm
	// begin inline asm
	add.f64 %fd17812, %fd17812, 0.01;
	// end inline asm
	// begin inline asm
	add.f64 %fd17810, %fd17810, 0.01;
	// end inline asm
	// begin inline asm
	add.f64 %fd17812, %fd17812, 0.01;
	// end inline asm
	// begin inline asm
	add.f64 %fd17810, %fd17810, 0.01;
	// end inline asm
	// begin inline asm
	add.f64 %fd17812, %fd17812, 0.01;
	// end inline asm
	// begin inline asm
	add.f64 %fd17810, %fd17810, 0.01;
	// end inline asm
	// begin inline asm
	add.f64 %fd17812, %fd17812, 0.01;
	// end inline asm
	// begin inline asm
	add.f64 %fd17810, %fd17810, 0.01;
	// end inline asm
	// begin inline asm
	add.f64 %fd17812, %fd17812, 0.01;
	// end inline asm
	// begin inline asm
	add.f64 %fd17810, %fd17810, 0.01;
	// end inline asm
	// begin inline asm
	add.f64 %fd17812, %fd17812, 0.01;
	// end inline asm
	// begin inline asm
	add.f64 %fd17810, %fd17810, 0.01;
	// end inline asm
	// begin inline asm
	add.f64 %fd17812, %fd17812, 0.01;
	// end inline asm
	// begin inline asm
	add.f64 %fd17810, %fd17810, 0.01;
	// end inline asm
	// begin inline asm
	add.f64 %fd17812, %fd17812, 0.01;
	// end inline asm
	// begin inline asm
	add.f64 %fd17810, %fd17810, 0.01;
	// end inline asm
	// begin inline asm
	add.f64 %fd17812, %fd17812, 0.01;
	// end inline asm
	// begin inline asm
	add.f64 %fd17810, %fd17810, 0.01;
	// end inline asm
	// begin inline asm
	add.f64 %fd17812, %fd17812, 0.01;
	// end inline asm
	// begin inline asm
	add.f64 %fd17810, %fd17810, 0.01;
	// end inline asm
	// begin inline asm
	add.f64 %fd17812, %fd17812, 0.01;
	// end inline asm
	// begin inline asm
	add.f64 %fd17810, %fd17810, 0.01;
	// end inline asm
	// begin inline asm
	add.f64 %fd17812, %fd17812, 0.01;
	// end inline asm
	// begin inline asm
	add.f64 %fd17810, %fd17810, 0.01;
	// end inline asm
	// begin inline asm
	add.f64 %fd17812, %fd17812, 0.01;
	// end inline asm
	// begin inline asm
	add.f64 %fd17810, %fd17810, 0.01;
	// end inline asm
	// begin inline asm
	add.f64 %fd17812, %fd17812, 0.01;
	// end inline asm
	// begin inline asm
	add.f64 %fd17810, %fd17810, 0.01;
	// end inline asm
	// begin inline asm
	add.f64 %fd17812, %fd17812, 0.01;
	// end inline asm
	// begin inline asm
	add.f64 %fd17810, %fd17810, 0.01;
	// end inline asm
	// begin inline asm
	add.f64 %fd17812, %fd17812, 0.01;
	// end inline asm
	// begin inline asm
	add.f64 %fd17810, %fd17810, 0.01;
	// end inline asm
	// begin inline asm
	add.f64 %fd17812, %fd17812, 0.01;
	// end inline asm
	// begin inline asm
	add.f64 %fd17810, %fd17810, 0.01;
	// end inline asm
	// begin inline asm
	add.f64 %fd17812, %fd17812, 0.01;
	// end inline asm
	// begin inline asm
	add.f64 %fd17810, %fd17810, 0.01;
	// end inline asm
	// begin inline asm
	add.f64 %fd17812, %fd17812, 0.01;
	// end inline asm
	// begin inline asm
	add.f64 %fd17810, %fd17810, 0.01;
	// end inline asm
	// begin inline asm
	add.f64 %fd17812, %fd17812, 0.01;
	// end inline asm
	// begin inline asm
	add.f64 %fd17810, %fd17810, 0.01;
	// end inline asm
	// begin inline asm
	add.f64 %fd17812, %fd17812, 0.01;
	// end inline asm
	// begin inline asm
	add.f64 %fd17810, %fd17810, 0.01;
	// end inline asm
	// begin inline asm
	add.f64 %fd17812, %fd17812, 0.01;
	// end inline asm
	// begin inline asm
	add.f64 %fd17810, %fd17810, 0.01;
	// end inline asm
	// begin inline asm
	add.f64 %fd17812, %fd17812, 0.01;
	// end inline asm
	// begin inline asm
	add.f64 %fd17810, %fd17810, 0.01;
	// end inline asm
	// begin inline asm
	add.f64 %fd17812, %fd17812, 0.01;
	// end inline asm
	// begin inline asm
	add.f64 %fd17810, %fd17810, 0.01;
	// end inline asm
	// begin inline asm
	add.f64 %fd17812, %fd17812, 0.01;
	// end inline asm
	// begin inline asm
	add.f64 %fd17810, %fd17810, 0.01;
	// end inline asm
	// begin inline asm
	add.f64 %fd17812, %fd17812, 0.01;
	// end inline asm
	// begin inline asm
	add.f64 %fd17810, %fd17810, 0.01;
	// end inline asm
	// begin inline asm
	add.f64 %fd17812, %fd17812, 0.01;
	// end inline asm
	// begin inline asm
	add.f64 %fd17810, %fd17810, 0.01;
	// end inline asm
	// begin inline asm
	add.f64 %fd17812, %fd17812, 0.01;
	// end inline asm
	// begin inline asm
	add.f64 %fd17810, %fd17810, 0.01;
	// end inline asm
	// begin inline asm
	add.f64 %fd17812, %fd17812, 0.01;
	// end inline asm
	// begin inline asm
	add.f64 %fd17810, %fd17810, 0.01;
	// end inline asm
	// begin inline asm
	add.f64 %fd17812, %fd17812, 0.01;
	// end inline asm
	// begin inline asm
	add.f64 %fd17810, %fd17810, 0.01;
	// end inline asm
	// begin inline asm
	add.f64 %fd17812, %fd17812, 0.01;
	// end inline asm
	// begin inline asm
	add.f64 %fd17810, %fd17810, 0.01;
	// end inline asm
	// begin inline asm
	add.f64 %fd17812, %fd17812, 0.01;
	// end inline asm
	// begin inline asm
	add.f64 %fd17810, %fd17810, 0.01;
	// end inline asm
	// begin inline asm
	add.f64 %fd17812, %fd17812, 0.01;
	// end inline asm
	// begin inline asm
	add.f64 %fd17810, %fd17810, 0.01;
	// end inline asm
	// begin inline asm
	add.f64 %fd17812, %fd17812, 0.01;
	// end inline asm
	// begin inline asm
	add.f64 %fd17810, %fd17810, 0.01;
	// end inline asm
	// begin inline asm
	add.f64 %fd17812, %fd17812, 0.01;
	// end inline asm
	// begin inline asm
	add.f64 %fd17810, %fd17810, 0.01;
	// end inline asm
	// begin inline asm
	add.f64 %fd17812, %fd17812, 0.01;
	// end inline asm
	// begin inline asm
	add.f64 %fd17810, %fd17810, 0.01;
	// end inline asm
	// begin inline asm
	add.f64 %fd17812, %fd17812, 0.01;
	// end inline asm
	// begin inline asm
	add.f64 %fd17810, %fd17810, 0.01;
	// end inline asm
	// begin inline asm
	add.f64 %fd17812, %fd17812, 0.01;
	// end inline asm
	// begin inline asm
	add.f64 %fd17810, %fd17810, 0.01;
	// end inline asm
	// begin inline asm
	add.f64 %fd17812, %fd17812, 0.01;
	// end inline asm
	// begin inline asm
	add.f64 %fd17810, %fd17810, 0.01;
	// end inline asm
	// begin inline asm
	add.f64 %fd17812, %fd17812, 0.01;
	// end inline asm
	// begin inline asm
	add.f64 %fd17810, %fd17810, 0.01;
	// end inline asm
	// begin inline asm
	add.f64 %fd17812, %fd17812, 0.01;
	// end inline asm
	// begin inline asm
	add.f64 %fd17810, %fd17810, 0.01;
	// end inline asm
	// begin inline asm
	add.f64 %fd17812, %fd17812, 0.01;
	// end inline asm
	// begin inline asm
	add.f64 %fd17810, %fd17810, 0.01;
	// end inline asm
	// begin inline asm
	add.f64 %fd17812, %fd17812, 0.01;
	// end inline asm
	// begin inline asm
	add.f64 %fd17810, %fd17810, 0.01;
	// end inline asm
	// begin inline asm
	add.f64 %fd17812, %fd17812, 0.01;
	// end inline asm
	// begin inline asm
	add.f64 %fd17810, %fd17810, 0.01;
	// end inline asm
	// begin inline asm
	add.f64 %fd17812, %fd17812, 0.01;
	// end inline asm
	// begin inline asm
	add.f64 %fd17810, %fd17810, 0.01;
	// end inline asm
	// begin inline asm
	add.f64 %fd17812, %fd17812, 0.01;
	// end inline asm
	// begin inline asm
	add.f64 %fd17810, %fd17810, 0.01;
	// end inline asm
	// begin inline asm
	add.f64 %fd17812, %fd17812, 0.01;
	// end inline asm
	// begin inline asm
	add.f64 %fd17810, %fd17810, 0.01;
	// end inline asm
	// begin inline asm
	add.f64 %fd17812, %fd17812, 0.01;
	// end inline asm
	// begin inline asm
	add.f64 %fd17810, %fd17810, 0.01;
	// end inline asm
	// begin inline asm
	add.f64 %fd17812, %fd17812, 0.01;
	// end inline asm
	// begin inline asm
	add.f64 %fd17810, %fd17810, 0.01;
	// end inline asm
	// begin inline asm
	add.f64 %fd17812, %fd17812, 0.01;
	// end inline asm
	// begin inline asm
	add.f64 %fd17810, %fd17810, 0.01;
	// end inline asm
	// begin inline asm
	add.f64 %fd17812, %fd17812, 0.01;
	// end inline asm
	// begin inline asm
	add.f64 %fd17810, %fd17810, 0.01;
	// end inline asm
	// begin inline asm
	add.f64 %fd17812, %fd17812, 0.01;
	// end inline asm
	// begin inline asm
	add.f64 %fd17810, %fd17810, 0.01;
	// end inline asm
	// begin inline asm
	add.f64 %fd17812, %fd17812, 0.01;
	// end inline asm
	// begin inline asm
	add.f64 %fd17810, %fd17810, 0.01;
	// end inline asm
	// begin inline asm
	add.f64 %fd17812, %fd17812, 0.01;
	// end inline asm
	// begin inline asm
	add.f64 %fd17810, %fd17810, 0.01;
	// end inline asm
	// begin inline asm
	add.f64 %fd17812, %fd17812, 0.01;
	// end inline asm
	// begin inline asm
	add.f64 %fd17810, %fd17810, 0.01;
	// end inline asm
	// begin inline asm
	add.f64 %fd17812, %fd17812, 0.01;
	// end inline asm
	// begin inline asm
	add.f64 %fd17810, %fd17810, 0.01;
	// end inline asm
	// begin inline asm
	add.f64 %fd17812, %fd17812, 0.01;
	// end inline asm
	// begin inline asm
	add.f64 %fd17810, %fd17810, 0.01;
	// end inline asm
	// begin inline asm
	add.f64 %fd17812, %fd17812, 0.01;
	// end inline asm
	// begin inline asm
	add.f64 %fd17810, %fd17810, 0.01;
	// end inline asm
	// begin inline asm
	add.f64 %fd17812, %fd17812, 0.01;
	// end inline asm
	// begin inline asm
	add.f64 %fd17810, %fd17810, 0.01;
	// end inline asm
	// begin inline asm
	add.f64 %fd17812, %fd17812, 0.01;
	// end inline asm
	// begin inline asm
	add.f64 %fd17810, %fd17810, 0.01;
	// end inline asm
	// begin inline asm
	add.f64 %fd17812, %fd17812, 0.01;
	// end inline asm
	// begin inline asm
	add.f64 %fd17810, %fd17810, 0.01;
	// end inline asm
	// begin inline asm
	add.f64 %fd17812, %fd17812, 0.01;
	// end inline asm
	// begin inline asm
	add.f64 %fd17810, %fd17810, 0.01;
	// end inline asm
	// begin inline asm
	add.f64 %fd17812, %fd17812, 0.01;
	// end inline asm
	// begin inline asm
	add.f64 %fd17810, %fd17810, 0.01;
	// end inline asm
	// begin inline asm
	add.f64 %fd17812, %fd17812, 0.01;
	// end inline asm
	// begin inline asm
	add.f64 %fd17810, %fd17810, 0.01;
	// end inline asm
	// begin inline asm
	add.f64 %fd17812, %fd17812, 0.01;
	// end inline asm
	// begin inline asm
	add.f64 %fd17810, %fd17810, 0.01;
	// end inline asm
	// begin inline asm
	add.f64 %fd17812, %fd17812, 0.01;
	// end inline asm
	// begin inline asm
	add.f64 %fd17810, %fd17810, 0.01;
	// end inline asm
	// begin inline asm
	add.f64 %fd17812, %fd17812, 0.01;
	// end inline asm
	// begin inline asm
	add.f64 %fd17810, %fd17810, 0.01;
	// end inline asm
	// begin inline asm
	add.f64 %fd17812, %fd17812, 0.01;
	// end inline asm
	// begin inline asm
	add.f64 %fd17810, %fd17810, 0.01;
	// end inline asm
	// begin inline asm
	add.f64 %fd17812, %fd17812, 0.01;
	// end inline asm
	// begin inline asm
	add.f64 %fd17810, %fd17810, 0.01;
	// end inline asm
	// begin inline asm
	add.f64 %fd17812, %fd17812, 0.01;
	// end inline asm
	// begin inline asm
	add.f64 %fd17810, %fd17810, 0.01;
	// end inline asm
	// begin inline asm
	add.f64 %fd17812, %fd17812, 0.01;
	// end inline asm
	// begin inline asm
	add.f64 %fd17810, %fd17810, 0.01;
	// end inline asm
	// begin inline asm
	add.f64 %fd17812, %fd17812, 0.01;
	// end inline asm
	// begin inline asm
	add.f64 %fd17810, %fd17810, 0.01;
	// end inline asm
	// begin inline asm
	add.f64 %fd17812, %fd17812, 0.01;
	// end inline asm
	// begin inline asm
	add.f64 %fd17810, %fd17810, 0.01;
	// end inline asm
	// begin inline asm
	add.f64 %fd17812, %fd17812, 0.01;
	// end inline asm
	// begin inline asm
	add.f64 %fd17810, %fd17810, 0.01;
	// end inline asm
	// begin inline asm
	add.f64 %fd17812, %fd17812, 0.01;
	// end inline asm
	// begin inline asm
	add.f64 %fd17810, %fd17810, 0.01;
	// end inline asm
	// begin inline asm
	add.f64 %fd17812, %fd17812, 0.01;
	// end inline asm
	// begin inline asm
	add.f64 %fd17810, %fd17810, 0.01;
	// end inline asm
	// begin inline asm
	add.f64 %fd17812, %fd17812, 0.01;
	// end inline asm
	// begin inline asm
	add.f64 %fd17810, %fd17810, 0.01;
	// end inline asm
	// begin inline asm
	add.f64 %fd17812, %fd17812, 0.01;
	// end inline asm
	// begin inline asm
	add.f64 %fd17810, %fd17810, 0.01;
	// end inline asm
	// begin inline asm
	add.f64 %fd17812, %fd17812, 0.01;
	// end inline asm
	// begin inline asm
	add.f64 %fd17810, %fd17810, 0.01;
	// end inline asm
	// begin inline asm
	add.f64 %fd17812, %fd17812, 0.01;
	// end inline asm
	// begin inline asm
	add.f64 %fd17810, %fd17810, 0.01;
	// end inline asm
	// begin inline asm
	add.f64 %fd17812, %fd17812, 0.01;
	// end inline asm
	// begin inline asm
	add.f64 %fd17810, %fd17810, 0.01;
	// end inline asm
	// begin inline asm
	add.f64 %fd17812, %fd17812, 0.01;
	// end inline asm
	// begin inline asm
	add.f64 %fd17810, %fd17810, 0.01;
	// end inline asm
	// begin inline asm
	add.f64 %fd17812, %fd17812, 0.01;
	// end inline asm
	// begin inline asm
	add.f64 %fd17810, %fd17810, 0.01;
	// end inline asm
	// begin inline asm
	add.f64 %fd17812, %fd17812, 0.01;
	// end inline asm
	// begin inline asm
	add.f64 %fd17810, %fd17810, 0.01;
	// end inline asm
	// begin inline asm
	add.f64 %fd17812, %fd17812, 0.01;
	// end inline asm
	// begin inline asm
	add.f64 %fd17810, %fd17810, 0.01;
	// end inline asm
	// begin inline asm
	add.f64 %fd17812, %fd17812, 0.01;
	// end inline asm
	// begin inline asm
	add.f64 %fd17810, %fd17810, 0.01;
	// end inline asm
	// begin inline asm
	add.f64 %fd17812, %fd17812, 0.01;
	// end inline asm
	// begin inline asm
	add.f64 %fd17810, %fd17810, 0.01;
	// end inline asm
	// begin inline asm
	add.f64 %fd17812, %fd17812, 0.01;
	// end inline asm
	// begin inline asm
	add.f64 %fd17810, %fd17810, 0.01;
	// end inline asm
	// begin inline asm
	add.f64 %fd17812, %fd17812, 0.01;
	// end inline asm
	// begin inline asm
	add.f64 %fd17810, %fd17810, 0.01;
	// end inline asm
	// begin inline asm
	add.f64 %fd17812, %fd17812, 0.01;
	// end inline asm
	// begin inline asm
	add.f64 %fd17810, %fd17810, 0.01;
	// end inline asm
	// begin inline asm
	add.f64 %fd17812, %fd17812, 0.01;
	// end inline asm
	// begin inline asm
	add.f64 %fd17810, %fd17810, 0.01;
	// end inline asm
	// begin inline asm
	add.f64 %fd17812, %fd17812, 0.01;
	// end inline asm
	// begin inline asm
	add.f64 %fd17810, %fd17810, 0.01;
	// end inline asm
	// begin inline asm
	add.f64 %fd17812, %fd17812, 0.01;
	// end inline asm
	// begin inline asm
	add.f64 %fd17810, %fd17810, 0.01;
	// end inline asm
	// begin inline asm
	add.f64 %fd17812, %fd17812, 0.01;
	// end inline asm
	// begin inline asm
	add.f64 %fd17810, %fd17810, 0.01;
	// end inline asm
	// begin inline asm
	add.f64 %fd17812, %fd17812, 0.01;
	// end inline asm
	// begin inline asm
	add.f64 %fd17810, %fd17810, 0.01;
	// end inline asm
	// begin inline asm
	add.f64 %fd17812, %fd17812, 0.01;
	// end inline asm
	// begin inline asm
	add.f64 %fd17810, %fd17810, 0.01;
	// end inline asm
	// begin inline asm
	add.f64 %fd17812, %fd17812, 0.01;
	// end inline asm
	// begin inline asm
	add.f64 %fd17810, %fd17810, 0.01;
	// end inline asm
	// begin inline asm
	add.f64 %fd17812, %fd17812, 0.01;
	// end inline asm
	// begin inline asm
	add.f64 %fd17810, %fd17810, 0.01;
	// end inline asm
	// begin inline asm
	add.f64 %fd17812, %fd17812, 0.01;
	// end inline asm
	// begin inline asm
	add.f64 %fd17810, %fd17810, 0.01;
	// end inline asm
	// begin inline asm
	add.f64 %fd17812, %fd17812, 0.01;
	// end inline asm
	// begin inline asm
	add.f64 %fd17810, %fd17810, 0.01;
	// end inline asm
	// begin inline asm
	add.f64 %fd17812, %fd17812, 0.01;
	// end inline asm
	// begin inline asm
	add.f64 %fd17810, %fd17810, 0.01;
	// end inline asm
	// begin inline asm
	add.f64 %fd17812, %fd17812, 0.01;
	// end inline asm
	// begin inline asm
	add.f64 %fd17810, %fd17810, 0.01;
	// end inline asm
	// begin inline asm
	add.f64 %fd17812, %fd17812, 0.01;
	// end inline asm
	// begin inline asm
	add.f64 %fd17810, %fd17810, 0.01;
	// end inline asm
	// begin inline asm
	add.f64 %fd17812, %fd17812, 0.01;
	// end inline asm
	// begin inline asm
	add.f64 %fd17810, %fd17810, 0.01;
	// end inline asm
	// begin inline asm
	add.f64 %fd17812, %fd17812, 0.01;
	// end inline asm
	// begin inline asm
	add.f64 %fd17810, %fd17810, 0.01;
	// end inline asm
	// begin inline asm
	add.f64 %fd17812, %fd17812, 0.01;
	// end inline asm
	// begin inline asm
	add.f64 %fd17810, %fd17810, 0.01;
	// end inline asm
	// begin inline asm
	add.f64 %fd17812, %fd17812, 0.01;
	// end inline asm
	// begin inline asm
	add.f64 %fd17810, %fd17810, 0.01;
	// end inline asm
	// begin inline asm
	add.f64 %fd17812, %fd17812, 0.01;
	// end inline asm
	// begin inline asm
	add.f64 %fd17810, %fd17810, 0.01;
	// end inline asm
	// begin inline asm
	add.f64 %fd17812, %fd17812, 0.01;
	// end inline asm
	// begin inline asm
	add.f64 %fd17810, %fd17810, 0.01;
	// end inline asm
	// begin inline asm
	add.f64 %fd17812, %fd17812, 0.01;
	// end inline asm
	// begin inline asm
	add.f64 %fd17810, %fd17810, 0.01;
	// end inline asm
	// begin inline asm
	add.f64 %fd17812, %fd17812, 0.01;
	// end inline asm
	// begin inline asm
	add.f64 %fd17810, %fd17810, 0.01;
	// end inline asm
	// begin inline asm
	add.f64 %fd17812, %fd17812, 0.01;
	// end inline asm
	// begin inline asm
	add.f64 %fd17810, %fd17810, 0.01;
	// end inline asm
	// begin inline asm
	add.f64 %fd17812, %fd17812, 0.01;
	// end inline asm
	// begin inline asm
	add.f64 %fd17810, %fd17810, 0.01;
	// end inline asm
	// begin inline asm
	add.f64 %fd17812, %fd17812, 0.01;
	// end inline asm
	// begin inline asm
	add.f64 %fd17810, %fd17810, 0.01;
	// end inline asm
	// begin inline asm
	add.f64 %fd17812, %fd17812, 0.01;
	// end inline asm
	// begin inline asm
	add.f64 %fd17810, %fd17810, 0.01;
	// end inline asm
	// begin inline asm
	add.f64 %fd17812, %fd17812, 0.01;
	// end inline asm
	// begin inline asm
	add.f64 %fd17810, %fd17810, 0.01;
	// end inline asm
	// begin inline asm
	add.f64 %fd17812, %fd17812, 0.01;
	// end inline asm
	// begin inline asm
	add.f64 %fd17810, %fd17810, 0.01;
	// end inline asm
	// begin inline asm
	add.f64 %fd17812, %fd17812, 0.01;
	// end inline asm
	// begin inline asm
	add.f64 %fd17810, %fd17810, 0.01;
	// end inline asm
	// begin inline asm
	add.f64 %fd17812, %fd17812, 0.01;
	// end inline asm
	// begin inline asm
	add.f64 %fd17810, %fd17810, 0.01;
	// end inline asm
	// begin inline asm
	add.f64 %fd17812, %fd17812, 0.01;
	// end inline asm
	// begin inline asm
	add.f64 %fd17810, %fd17810, 0.01;
	// end inline asm
	// begin inline asm
	add.f64 %fd17812, %fd17812, 0.01;
	// end inline asm
	// begin inline asm
	add.f64 %fd17810, %fd17810, 0.01;
	// end inline asm
	// begin inline asm
	add.f64 %fd17812, %fd17812, 0.01;
	// end inline asm
	// begin inline asm
	add.f64 %fd17810, %fd17810, 0.01;
	// end inline asm
	// begin inline asm
	add.f64 %fd17812, %fd17812, 0.01;
	// end inline asm
	// begin inline asm
	add.f64 %fd17810, %fd17810, 0.01;
	// end inline asm
	// begin inline asm
	add.f64 %fd17812, %fd17812, 0.01;
	// end inline asm
	// begin inline asm
	add.f64 %fd17810, %fd17810, 0.01;
	// end inline asm
	// begin inline asm
	add.f64 %fd17812, %fd17812, 0.01;
	// end inline asm
	// begin inline asm
	add.f64 %fd17810, %fd17810, 0.01;
	// end inline asm
	// begin inline asm
	add.f64 %fd17812, %fd17812, 0.01;
	// end inline asm
	// begin inline asm
	add.f64 %fd17810, %fd17810, 0.01;
	// end inline asm
	// begin inline asm
	add.f64 %fd17812, %fd17812, 0.01;
	// end inline asm
	// begin inline asm
	add.f64 %fd17810, %fd17810, 0.01;
	// end inline asm
	// begin inline asm
	add.f64 %fd17812, %fd17812, 0.01;
	// end inline asm
	// begin inline asm
	add.f64 %fd17810, %fd17810, 0.01;
	// end inline asm
	// begin inline asm
	add.f64 %fd17812, %fd17812, 0.01;
	// end inline asm
	// begin inline asm
	add.f64 %fd17810, %fd17810, 0.01;
	// end inline asm
	// begin inline asm
	add.f64 %fd17812, %fd17812, 0.01;
	// end inline asm
	// begin inline asm
	add.f64 %fd17810, %fd17810, 0.01;
	// end inline asm
	// begin inline asm
	add.f64 %fd17812, %fd17812, 0.01;
	// end inline asm
	// begin inline asm
	add.f64 %fd17810, %fd17810, 0.01;
	// end inline asm
	// begin inline asm
	add.f64 %fd17812, %fd17812, 0.01;
	// end inline asm
	// begin inline asm
	add.f64 %fd17810, %fd17810, 0.01;
	// end inline asm
	// begin inline asm
	add.f64 %fd17812, %fd17812, 0.01;
	// end inline asm
	// begin inline asm
	add.f64 %fd17810, %fd17810, 0.01;
	// end inline asm
	// begin inline asm
	add.f64 %fd17812, %fd17812, 0.01;
	// end inline asm
	// begin inline asm
	add.f64 %fd17810, %fd17810, 0.01;
	// end inline asm
	// begin inline asm
	add.f64 %fd17812, %fd17812, 0.01;
	// end inline asm
	// begin inline asm
	add.f64 %fd17810, %fd17810, 0.01;
	// end inline asm
	// begin inline asm
	add.f64 %fd17812, %fd17812, 0.01;
	// end inline asm
	// begin inline asm
	add.f64 %fd17810, %fd17810, 0.01;
	// end inline asm
	// begin inline asm
	add.f64 %fd17812, %fd17812, 0.01;
	// end inline asm
	// begin inline asm
	add.f64 %fd17810, %fd17810, 0.01;
	// end inline asm
	// begin inline asm
	add.f64 %fd17812, %fd17812, 0.01;
	// end inline asm
	// begin inline asm
	add.f64 %fd17810, %fd17810, 0.01;
	// end inline asm
	// begin inline asm
	add.f64 %fd17812, %fd17812, 0.01;
	// end inline asm
	// begin inline asm
	add.f64 %fd17810, %fd17810, 0.01;
	// end inline asm
	// begin inline asm
	add.f64 %fd17812, %fd17812, 0.01;
	// end inline asm
	// begin inline asm
	add.f64 %fd17810, %fd17810, 0.01;
	// end inline asm
	// begin inline asm
	add.f64 %fd17812, %fd17812, 0.01;
	// end inline asm
	// begin inline asm
	add.f64 %fd17810, %fd17810, 0.01;
	// end inline asm
	// begin inline asm
	add.f64 %fd17812, %fd17812, 0.01;
	// end inline asm
	// begin inline asm
	add.f64 %fd17810, %fd17810, 0.01;
	// end inline asm
	// begin inline asm
	add.f64 %fd17812, %fd17812, 0.01;
	// end inline asm
	// begin inline asm
	add.f64 %fd17810, %fd17810, 0.01;
	// end inline asm
	// begin inline asm
	add.f64 %fd17812, %fd17812, 0.01;
	// end inline asm
	// begin inline asm
	add.f64 %fd17810, %fd17810, 0.01;
	// end inline asm
	// begin inline asm
	add.f64 %fd17812, %fd17812, 0.01;
	// end inline asm
	// begin inline asm
	add.f64 %fd17810, %fd17810, 0.01;
	// end inline asm
	// begin inline asm
	add.f64 %fd17812, %fd17812, 0.01;
	// end inline asm
	// begin inline asm
	add.f64 %fd17810, %fd17810, 0.01;
	// end inline asm
	// begin inline asm
	add.f64 %fd17812, %fd17812, 0.01;
	// end inline asm
	// begin inline asm
	add.f64 %fd17810, %fd17810, 0.01;
	// end inline asm
	// begin inline asm
	add.f64 %fd17812, %fd17812, 0.01;
	// end inline asm
	// begin inline asm
	add.f64 %fd17810, %fd17810, 0.01;
	// end inline asm
	// begin inline asm
	add.f64 %fd17812, %fd17812, 0.01;
	// end inline asm
	// begin inline asm
	add.f64 %fd17810, %fd17810, 0.01;
	// end inline asm
	// begin inline asm
	add.f64 %fd17812, %fd17812, 0.01;
	// end inline asm
	// begin inline asm
	add.f64 %fd17810, %fd17810, 0.01;
	// end inline asm
	// begin inline asm
	add.f64 %fd17812, %fd17812, 0.01;
	// end inline asm
	// begin inline asm
	add.f64 %fd17810, %fd17810, 0.01;
	// end inline asm
	// begin inline asm
	add.f64 %fd17812, %fd17812, 0.01;
	// end inline asm
	// begin inline asm
	add.f64 %fd17810, %fd17810, 0.01;
	// end inline asm
	// begin inline asm
	add.f64 %fd17812, %fd17812, 0.01;
	// end inline asm
	// begin inline asm
	add.f64 %fd17810, %fd17810, 0.01;
	// end inline asm
	// begin inline asm
	add.f64 %fd17812, %fd17812, 0.01;
	// end inline asm
	// begin inline asm
	add.f64 %fd17810, %fd17810, 0.01;
	// end inline asm
	// begin inline asm
	add.f64 %fd17812, %fd17812, 0.01;
	// end inline asm
	// begin inline asm
	add.f64 %fd17810, %fd17810, 0.01;
	// end inline asm
	// begin inline asm
	add.f64 %fd17812, %fd17812, 0.01;
	// end inline asm
	// begin inline asm
	add.f64 %fd17810, %fd17810, 0.01;
	// end inline asm
	// begin inline asm
	add.f64 %fd17812, %fd17812, 0.01;
	// end inline asm
	// begin inline asm
	add.f64 %fd17810, %fd17810, 0.01;
	// end inline asm
	// begin inline asm
	add.f64 %fd17812, %fd17812, 0.01;
	// end inline asm
	// begin inline asm
	add.f64 %fd17810, %fd17810, 0.01;
	// end inline asm
	// begin inline asm
	add.f64 %fd17812, %fd17812, 0.01;
	// end inline asm
	// begin inline asm
	add.f64 %fd17810, %fd17810, 0.01;
	// end inline asm
	// begin inline asm
	add.f64 %fd17812, %fd17812, 0.01;
	// end inline asm
	// begin inline asm
	add.f64 %fd17810, %fd17810, 0.01;
	// end inline asm
	// begin inline asm
	add.f64 %fd17812, %fd17812, 0.01;
	// end inline asm
	// begin inline asm
	add.f64 %fd17810, %fd17810, 0.01;
	// end inline asm
	// begin inline asm
	add.f64 %fd17812, %fd17812, 0.01;
	// end inline asm
	// begin inline asm
	add.f64 %fd17810, %fd17810, 0.01;
	// end inline asm
	// begin inline asm
	add.f64 %fd17812, %fd17812, 0.01;
	// end inline asm
	// begin inline asm
	add.f64 %fd17810, %fd17810, 0.01;
	// end inline asm
	// begin inline asm
	add.f64 %fd17812, %fd17812, 0.01;
	// end inline asm
	// begin inline asm
	add.f64 %fd17810, %fd17810, 0.01;
	// end inline asm
	// begin inline asm
	add.f64 %fd17812, %fd17812, 0.01;
	// end inline asm
	// begin inline asm
	add.f64 %fd17810, %fd17810, 0.01;
	// end inline asm
	// begin inline asm
	add.f64 %fd17812, %fd17812, 0.01;
	// end inline asm
	// begin inline asm
	add.f64 %fd17810, %fd17810, 0.01;
	// end inline asm
	// begin inline asm
	add.f64 %fd17812, %fd17812, 0.01;
	// end inline asm
	// begin inline asm
	add.f64 %fd17810, %fd17810, 0.01;
	// end inline asm
	// begin inline asm
	add.f64 %fd17812, %fd17812, 0.01;
	// end inline asm
	// begin inline asm
	add.f64 %fd17810, %fd17810, 0.01;
	// end inline asm
	// begin inline asm
	add.f64 %fd17812, %fd17812, 0.01;
	// end inline asm
	// begin inline asm
	add.f64 %fd17810, %fd17810, 0.01;
	// end inline asm
	// begin inline asm
	add.f64 %fd17812, %fd17812, 0.01;
	// end inline asm
	// begin inline asm
	add.f64 %fd17810, %fd17810, 0.01;
	// end inline asm
	// begin inline asm
	add.f64 %fd17812, %fd17812, 0.01;
	// end inline asm
	// begin inline asm
	add.f64 %fd17810, %fd17810, 0.01;
	// end inline asm
	// begin inline asm
	add.f64 %fd17812, %fd17812, 0.01;
	// end inline asm
	// begin inline asm
	add.f64 %fd17810, %fd17810, 0.01;
	// end inline asm
	// begin inline asm
	add.f64 %fd17812, %fd17812, 0.01;
	// end inline asm
	// begin inline asm
	add.f64 %fd17810, %fd17810, 0.01;
	// end inline asm
	// begin inline asm
	add.f64 %fd17812, %fd17812, 0.01;
	// end inline asm
	// begin inline asm
	add.f64 %fd17810, %fd17810, 0.01;
	// end inline asm
	// begin inline asm
	add.f64 %fd17812, %fd17812, 0.01;
	// end inline asm
	// begin inline asm
	add.f64 %fd17810, %fd17810, 0.01;
	// end inline asm
	// begin inline asm
	add.f64 %fd17812, %fd17812, 0.01;
	// end inline asm
	// begin inline asm
	add.f64 %fd17810, %fd17810, 0.01;
	// end inline asm
	// begin inline asm
	add.f64 %fd17812, %fd17812, 0.01;
	// end inline asm
	// begin inline asm
	add.f64 %fd17810, %fd17810, 0.01;
	// end inline asm
	// begin inline asm
	add.f64 %fd17812, %fd17812, 0.01;
	// end inline asm
	// begin inline asm
	add.f64 %fd17810, %fd17810, 0.01;
	// end inline asm
	// begin inline asm
	add.f64 %fd17812, %fd17812, 0.01;
	// end inline asm
	// begin inline asm
	add.f64 %fd17810, %fd17810, 0.01;
	// end inline asm
	// begin inline asm
	add.f64 %fd17812, %fd17812, 0.01;
	// end inline asm
	// begin inline asm
	add.f64 %fd17810, %fd17810, 0.01;
	// end inline asm
	// begin inline asm
	add.f64 %fd17812, %fd17812, 0.01;
	// end inline asm
	// begin inline asm
	add.f64 %fd17810, %fd17810, 0.01;
	// end inline asm
	// begin inline asm
	add.f64 %fd17812, %fd17812, 0.01;
	// end inline asm
	// begin inline asm
	add.f64 %fd17810, %fd17810, 0.01;
	// end inline asm
	// begin inline asm
	add.f64 %fd17812, %fd17812, 0.01;
	// end inline asm
	// begin inline asm
	add.f64 %fd17810, %fd17810, 0.01;
	// end inline asm
	// begin inline asm
	add.f64 %fd17812, %fd17812, 0.01;
	// end inline asm
	// begin inline asm
	add.f64 %fd17810, %fd17810, 0.01;
	// end inline asm
	// begin inline asm
	add.f64 %fd17812, %fd17812, 0.01;
	// end inline asm
	// begin inline asm
	add.f64 %fd17810, %fd17810, 0.01;
	// end inline asm
	// begin inline asm
	add.f64 %fd17812, %fd17812, 0.01;
	// end inline asm
	// begin inline asm
	add.f64 %fd17810, %fd17810, 0.01;
	// end inline asm
	// begin inline asm
	add.f64 %fd17812, %fd17812, 0.01;
	// end inline asm
	// begin inline asm
	add.f64 %fd17810, %fd17810, 0.01;
	// end inline asm
	// begin inline asm
	add.f64 %fd17812, %fd17812, 0.01;
	// end inline asm
	// begin inline asm
	add.f64 %fd17810, %fd17810, 0.01;
	// end inline asm
	// begin inline asm
	add.f64 %fd17812, %fd17812, 0.01;
	// end inline asm
	// begin inline asm
	add.f64 %fd17810, %fd17810, 0.01;
	// end inline asm
	// begin inline asm
	add.f64 %fd17812, %fd17812, 0.01;
	// end inline asm
	// begin inline asm
	add.f64 %fd17810, %fd17810, 0.01;
	// end inline asm
	// begin inline asm
	add.f64 %fd17812, %fd17812, 0.01;
	// end inline asm
	// begin inline asm
	add.f64 %fd17810, %fd17810, 0.01;
	// end inline asm
	// begin inline asm
	add.f64 %fd17812, %fd17812, 0.01;
	// end inline asm
	// begin inline asm
	add.f64 %fd17810, %fd17810, 0.01;
	// end inline asm
	// begin inline asm
	add.f64 %fd17812, %fd17812, 0.01;
	// end inline asm
	// begin inline asm
	add.f64 %fd17810, %fd17810, 0.01;
	// end inline asm
	// begin inline asm
	add.f64 %fd17812, %fd17812, 0.01;
	// end inline asm
	// begin inline asm
	add.f64 %fd17810, %fd17810, 0.01;
	// end inline asm
	// begin inline asm
	add.f64 %fd17812, %fd17812, 0.01;
	// end inline asm
	// begin inline asm
	add.f64 %fd17810, %fd17810, 0.01;
	// end inline asm
	// begin inline asm
	add.f64 %fd17812, %fd17812, 0.01;
	// end inline asm
	// begin inline asm
	add.f64 %fd17810, %fd17810, 0.01;
	// end inline asm
	// begin inline asm
	add.f64 %fd17812, %fd17812, 0.01;
	// end inline asm
	// begin inline asm
	add.f64 %fd17810, %fd17810, 0.01;
	// end inline asm
	// begin inline asm
	add.f64 %fd17812, %fd17812, 0.01;
	// end inline asm
	// begin inline asm
	add.f64 %fd17810, %fd17810, 0.01;
	// end inline asm
	// begin inline asm
	add.f64 %fd17812, %fd17812, 0.01;
	// end inline asm
	// begin inline asm
	add.f64 %fd17810, %fd17810, 0.01;
	// end inline asm
	// begin inline asm
	add.f64 %fd17812, %fd17812, 0.01;
	// end inline asm
	// begin inline asm
	add.f64 %fd17810, %fd17810, 0.01;
	// end inline asm
	// begin inline asm
	add.f64 %fd17812, %fd17812, 0.01;
	// end inline asm
	// begin inline asm
	add.f64 %fd17810, %fd17810, 0.01;
	// end inline asm
	// begin inline asm
	add.f64 %fd17812, %fd17812, 0.01;
	// end inline asm
	// begin inline asm
	add.f64 %fd17810, %fd17810, 0.01;
	// end inline asm
	// begin inline asm
	add.f64 %fd17812, %fd17812, 0.01;
	// end inline asm
	// begin inline asm
	add.f64 %fd17810, %fd17810, 0.01;
	// end inline asm
	// begin inline asm
	add.f64 %fd17812, %fd17812, 0.01;
	// end inline asm
	// begin inline asm
	add.f64 %fd17810, %fd17810, 0.01;
	// end inline asm
	// begin inline asm
	add.f64 %fd17812, %fd17812, 0.01;
	// end inline asm
	// begin inline asm
	add.f64 %fd17810, %fd17810, 0.01;
	// end inline asm
	// begin inline asm
	add.f64 %fd17812, %fd17812, 0.01;
	// end inline asm
	// begin inline asm
	add.f64 %fd17810, %fd17810, 0.01;
	// end inline asm
	// begin inline asm
	add.f64 %fd17812, %fd17812, 0.01;
	// end inline asm
	// begin inline asm
	add.f64 %fd17810, %fd17810, 0.01;
	// end inline asm
	// begin inline asm
	add.f64 %fd17812, %fd17812, 0.01;
	// end inline asm
	// begin inline asm
	add.f64 %fd17810, %fd17810, 0.01;
	// end inline asm
	// begin inline asm
	add.f64 %fd17812, %fd17812, 0.01;
	// end inline asm
	// begin inline asm
	add.f64 %fd17810, %fd17810, 0.01;
	// end inline asm
	// begin inline asm
	add.f64 %fd17812, %fd17812, 0.01;
	// end inline asm
	// begin inline asm
	add.f64 %fd17810, %fd17810, 0.01;
	// end inline asm
	// begin inline asm
	add.f64 %fd17812, %fd17812, 0.01;
	// end inline asm
	// begin inline asm
	add.f64 %fd17810, %fd17810, 0.01;
	// end inline asm
	// begin inline asm
	add.f64 %fd17812, %fd17812, 0.01;
	// end inline asm
	// begin inline asm
	add.f64 %fd17810, %fd17810, 0.01;
	// end inline asm
	// begin inline asm
	add.f64 %fd17812, %fd17812, 0.01;
	// end inline asm
	// begin inline asm
	add.f64 %fd17810, %fd17810, 0.01;
	// end inline asm
	// begin inline asm
	add.f64 %fd17812, %fd17812, 0.01;
	// end inline asm
	// begin inline asm
	add.f64 %fd17810, %fd17810, 0.01;
	// end inline asm
	// begin inline asm
	add.f64 %fd17812, %fd17812, 0.01;
	// end inline asm
	// begin inline asm
	add.f64 %fd17810, %fd17810, 0.01;
	// end inline asm
	// begin inline asm
	add.f64 %fd17812, %fd17812, 0.01;
	// end inline asm
	// begin inline asm
	add.f64 %fd17810, %fd17810, 0.01;
	// end inline asm
	// begin inline asm
	add.f64 %fd17812, %fd17812, 0.01;
	// end inline asm
	// begin inline asm
	add.f64 %fd17810, %fd17810, 0.01;
	// end inline asm
	// begin inline asm
	add.f64 %fd17812, %fd17812, 0.01;
	// end inline asm
	// begin inline asm
	add.f64 %fd17810, %fd17810, 0.01;
	// end inline asm
	// begin inline asm
	add.f64 %fd17812, %fd17812, 0.01;
	// end inline asm
	// begin inline asm
	add.f64 %fd17810, %fd17810, 0.01;
	// end inline asm
	// begin inline asm
	add.f64 %fd17812, %fd17812, 0.01;
	// end inline asm
	// begin inline asm
	add.f64 %fd17810, %fd17810, 0.01;
	// end inline asm
	// begin inline asm
	add.f64 %fd17812, %fd17812, 0.01;
	// end inline asm
	// begin inline asm
	add.f64 %fd17810, %fd17810, 0.01;
	// end inline asm
	// begin inline asm
	add.f64 %fd17812, %fd17812, 0.01;
	// end inline asm
	// begin inline asm
	add.f64 %fd17810, %fd17810, 0.01;
	// end inline asm
	// begin inline asm
	add.f64 %fd17812, %fd17812, 0.01;
	// end inline asm
	// begin inline asm
	add.f64 %fd17810, %fd17810, 0.01;
	// end inline asm
	// begin inline asm
	add.f64 %fd17812, %fd17812, 0.01;
	// end inline asm
	// begin inline asm
	add.f64 %fd17810, %fd17810, 0.01;
	// end inline asm
	// begin inline asm
	add.f64 %fd17812, %fd17812, 0.01;
	// end inline asm
	// begin inline asm
	add.f64 %fd17810, %fd17810, 0.01;
	// end inline asm
	// begin inline asm
	add.f64 %fd17812, %fd17812, 0.01;
	// end inline asm
	// begin inline asm
	add.f64 %fd17810, %fd17810, 0.01;
	// end inline asm
	// begin inline asm
	add.f64 %fd17812, %fd17812, 0.01;
	// end inline asm
	// begin inline asm
	add.f64 %fd17810, %fd17810, 0.01;
	// end inline asm
	// begin inline asm
	add.f64 %fd17812, %fd17812, 0.01;
	// end inline asm
	// begin inline asm
	add.f64 %fd17810, %fd17810, 0.01;
	// end inline asm
	// begin inline asm
	add.f64 %fd17812, %fd17812, 0.01;
	// end inline asm
	// begin inline asm
	add.f64 %fd17810, %fd17810, 0.01;
	// end inline asm
	// begin inline asm
	add.f64 %fd17812, %fd17812, 0.01;
	// end inline asm
	// begin inline asm
	add.f64 %fd17810, %fd17810, 0.01;
	// end inline asm
	// begin inline asm
	add.f64 %fd17812, %fd17812, 0.01;
	// end inline asm
	// begin inline asm
	add.f64 %fd17810, %fd17810, 0.01;
	// end inline asm
	// begin inline asm
	add.f64 %fd17812, %fd17812, 0.01;
	// end inline asm
	// begin inline asm
	add.f64 %fd17810, %fd17810, 0.01;
	// end inline asm
	// begin inline asm
	add.f64 %fd17812, %fd17812, 0.01;
	// end inline asm
	// begin inline asm
	add.f64 %fd17810, %fd17810, 0.01;
	// end inline asm
	// begin inline asm
	add.f64 %fd17812, %fd17812, 0.01;
	// end inline asm
	// begin inline asm
	add.f64 %fd17810, %fd17810, 0.01;
	// end inline asm
	// begin inline asm
	add.f64 %fd17812, %fd17812, 0.01;
	// end inline asm
	// begin inline asm
	add.f64 %fd17810, %fd17810, 0.01;
	// end inline asm
	// begin inline asm
	add.f64 %fd17812, %fd17812, 0.01;
	// end inline asm
	// begin inline asm
	add.f64 %fd17810, %fd17810, 0.01;
	// end inline asm
	// begin inline asm
	add.f64 %fd17812, %fd17812, 0.01;
	// end inline asm
	// begin inline asm
	add.f64 %fd17810, %fd17810, 0.01;
	// end inline asm
	// begin inline asm
	add.f64 %fd17812, %fd17812, 0.01;
	// end inline asm
	// begin inline asm
	add.f64 %fd17810, %fd17810, 0.01;
	// end inline asm
	// begin inline asm
	add.f64 %fd17812, %fd17812, 0.01;
	// end inline asm
	// begin inline asm
	add.f64 %fd17810, %fd17810, 0.01;
	// end inline asm
	// begin inline asm
	add.f64 %fd17812, %fd17812, 0.01;
	// end inline asm
	// begin inline asm
	add.f64 %fd17810, %fd17810, 0.01;
	// end inline asm
	// begin inline asm
	add.f64 %fd17812, %fd17812, 0.01;
	// end inline asm
	// begin inline asm
	add.f64 %fd17810, %fd17810, 0.01;
	// end inline asm
	// begin inline asm
	add.f64 %fd17812, %fd17812, 0.01;
	// end inline asm
	// begin inline asm
	add.f64 %fd17810, %fd17810, 0.01;
	// end inline asm
	// begin inline asm
	add.f64 %fd17812, %fd17812, 0.01;
	// end inline asm
	// begin inline asm
	add.f64 %fd17810, %fd17810, 0.01;
	// end inline asm
	// begin inline asm
	add.f64 %fd17812, %fd17812, 0.01;
	// end inline asm
	// begin inline asm
	add.f64 %fd17810, %fd17810, 0.01;
	// end inline asm
	// begin inline asm
	add.f64 %fd17812, %fd17812, 0.01;
	// end inline asm
	// begin inline asm
	add.f64 %fd17810, %fd17810, 0.01;
	// end inline asm
	// begin inline asm
	add.f64 %fd17812, %fd17812, 0.01;
	// end inline asm
	// begin inline asm
	add.f64 %fd17810, %fd17810, 0.01;
	// end inline asm
	// begin inline asm
	add.f64 %fd17812, %fd17812, 0.01;
	// end inline asm
	// begin inline asm
	add.f64 %fd17810, %fd17810, 0.01;
	// end inline asm
	// begin inline asm
	add.f64 %fd17812, %fd17812, 0.01;
	// end inline asm
	// begin inline asm
	add.f64 %fd17810, %fd17810, 0.01;
	// end inline asm
	// begin inline asm
	add.f64 %fd17812, %fd17812, 0.01;
	// end inline asm
	// begin inline asm
	add.f64 %fd17810, %fd17810, 0.01;
	// end inline asm
	// begin inline asm
	add.f64 %fd17812, %fd17812, 0.01;
	// end inline asm
	// begin inline asm
	add.f64 %fd17810, %fd17810, 0.01;
	// end inline asm
	// begin inline asm
	add.f64 %fd17812, %fd17812, 0.01;
	// end inline asm
	// begin inline asm
	add.f64 %fd17810, %fd17810, 0.01;
	// end inline asm
	// begin inline asm
	add.f64 %fd17812, %fd17812, 0.01;
	// end inline asm
	// begin inline asm
	add.f64 %fd17810, %fd17810, 0.01;
	// end inline asm
	// begin inline asm
	add.f64 %fd17812, %fd17812, 0.01;
	// end inline asm
	// begin inline asm
	add.f64 %fd17810, %fd17810, 0.01;
	// end inline asm
	// begin inline asm
	add.f64 %fd17812, %fd17812, 0.01;
	// end inline asm
	// begin inline asm
	add.f64 %fd17810, %fd17810, 0.01;
	// end inline asm
	// begin inline asm
	add.f64 %fd17812, %fd17812, 0.01;
	// end inline asm
	// begin inline asm
	add.f64 %fd17810, %fd17810, 0.01;
	// end inline asm
	// begin inline asm
	add.f64 %fd17812, %fd17812, 0.01;
	// end inline asm
	// begin inline asm
	add.f64 %fd17810, %fd17810, 0.01;
	// end inline asm
	// begin inline asm
	add.f64 %fd17812, %fd17812, 0.01;
	// end inline asm
	// begin inline asm
	add.f64 %fd17810, %fd17810, 0.01;
	// end inline asm
	// begin inline asm
	add.f64 %fd17812, %fd17812, 0.01;
	// end inline asm
	// begin inline asm
	add.f64 %fd17810, %fd17810, 0.01;
	// end inline asm
	// begin inline asm
	add.f64 %fd17812, %fd17812, 0.01;
	// end inline asm
	// begin inline asm
	add.f64 %fd17810, %fd17810, 0.01;
	// end inline asm
	// begin inline asm
	add.f64 %fd17812, %fd17812, 0.01;
	// end inline asm
	// begin inline asm
	add.f64 %fd17810, %fd17810, 0.01;
	// end inline asm
	// begin inline asm
	add.f64 %fd17812, %fd17812, 0.01;
	// end inline asm
	// begin inline asm
	add.f64 %fd17810, %fd17810, 0.01;
	// end inline asm
	// begin inline asm
	add.f64 %fd17812, %fd17812, 0.01;
	// end inline asm
	// begin inline asm
	add.f64 %fd17810, %fd17810, 0.01;
	// end inline asm
	// begin inline asm
	add.f64 %fd17812, %fd17812, 0.01;
	// end inline asm
	// begin inline asm
	add.f64 %fd17810, %fd17810, 0.01;
	// end inline asm
	// begin inline asm
	add.f64 %fd17812, %fd17812, 0.01;
	// end inline asm
	// begin inline asm
	add.f64 %fd17810, %fd17810, 0.01;
	// end inline asm
	// begin inline asm
	add.f64 %fd17812, %fd17812, 0.01;
	// end inline asm
	// begin inline asm
	add.f64 %fd17810, %fd17810, 0.01;
	// end inline asm
	// begin inline asm
	add.f64 %fd17812, %fd17812, 0.01;
	// end inline asm
	// begin inline asm
	add.f64 %fd17810, %fd17810, 0.01;
	// end inline asm
	// begin inline asm
	add.f64 %fd17812, %fd17812, 0.01;
	// end inline asm
	// begin inline asm
	add.f64 %fd17810, %fd17810, 0.01;
	// end inline asm
	// begin inline asm
	add.f64 %fd17812, %fd17812, 0.01;
	// end inline asm
	// begin inline asm
	add.f64 %fd17810, %fd17810, 0.01;
	// end inline asm
	// begin inline asm
	add.f64 %fd17812, %fd17812, 0.01;
	// end inline asm
	// begin inline asm
	add.f64 %fd17810, %fd17810, 0.01;
	// end inline asm
	// begin inline asm
	add.f64 %fd17812, %fd17812, 0.01;
	// end inline asm
	// begin inline asm
	add.f64 %fd17810, %fd17810, 0.01;
	// end inline asm
	// begin inline asm
	add.f64 %fd17812, %fd17812, 0.01;
	// end inline asm
	// begin inline asm
	add.f64 %fd17810, %fd17810, 0.01;
	// end inline asm
	// begin inline asm
	add.f64 %fd17812, %fd17812, 0.01;
	// end inline asm
	// begin inline asm
	add.f64 %fd17810, %fd17810, 0.01;
	// end inline asm
	// begin inline asm
	add.f64 %fd17812, %fd17812, 0.01;
	// end inline asm
	// begin inline asm
	add.f64 %fd17810, %fd17810, 0.01;
	// end inline asm
	// begin inline asm
	add.f64 %fd17812, %fd17812, 0.01;
	// end inline asm
	// begin inline asm
	add.f64 %fd17810, %fd17810, 0.01;
	// end inline asm
	// begin inline asm
	add.f64 %fd17812, %fd17812, 0.01;
	// end inline asm
	// begin inline asm
	add.f64 %fd17810, %fd17810, 0.01;
	// end inline asm
	// begin inline asm
	add.f64 %fd17812, %fd17812, 0.01;
	// end inline asm
	// begin inline asm
	add.f64 %fd17810, %fd17810, 0.01;
	// end inline asm
	// begin inline asm
	add.f64 %fd17812, %fd17812, 0.01;
	// end inline asm
	// begin inline asm
	add.f64 %fd17810, %fd17810, 0.01;
	// end inline asm
	// begin inline asm
	add.f64 %fd17812, %fd17812, 0.01;
	// end inline asm
	// begin inline asm
	add.f64 %fd17810, %fd17810, 0.01;
	// end inline asm
	// begin inline asm
	add.f64 %fd17812, %fd17812, 0.01;
	// end inline asm
	// begin inline asm
	add.f64 %fd17810, %fd17810, 0.01;
	// end inline asm
	// begin inline asm
	add.f64 %fd17812, %fd17812, 0.01;
	// end inline asm
	// begin inline asm
	add.f64 %fd17810, %fd17810, 0.01;
	// end inline asm
	// begin inline asm
	add.f64 %fd17812, %fd17812, 0.01;
	// end inline asm
	// begin inline asm
	add.f64 %fd17810, %fd17810, 0.01;
	// end inline asm
	// begin inline asm
	add.f64 %fd17812, %fd17812, 0.01;
	// end inline asm
	// begin inline asm
	add.f64 %fd17810, %fd17810, 0.01;
	// end inline asm
	// begin inline asm
	add.f64 %fd17812, %fd17812, 0.01;
	// end inline asm
	// begin inline asm
	add.f64 %fd17810, %fd17810, 0.01;
	// end inline asm
	// begin inline asm
	add.f64 %fd17812, %fd17812, 0.01;
	// end inline asm
	// begin inline asm
	add.f64 %fd17810, %fd17810, 0.01;
	// end inline asm
	// begin inline asm
	add.f64 %fd17812, %fd17812, 0.01;
	// end inline asm
	// begin inline asm
	add.f64 %fd17810, %fd17810, 0.01;
	// end inline asm
	// begin inline asm
	add.f64 %fd17812, %fd17812, 0.01;
	// end inline asm
	// begin inline asm
	add.f64 %fd17810, %fd17810, 0.01;
	// end inline asm
	// begin inline asm
	add.f64 %fd17812, %fd17812, 0.01;
	// end inline asm
	// begin inline asm
	add.f64 %fd17810, %fd17810, 0.01;
	// end inline asm
	// begin inline asm
	add.f64 %fd17812, %fd17812, 0.01;
	// end inline asm
	// begin inline asm
	add.f64 %fd17810, %fd17810, 0.01;
	// end inline asm
	// begin inline asm
	add.f64 %fd17812, %fd17812, 0.01;
	// end inline asm
	// begin inline asm
	add.f64 %fd17810, %fd17810, 0.01;
	// end inline asm
	// begin inline asm
	add.f64 %fd17812, %fd17812, 0.01;
	// end inline asm
	// begin inline asm
	add.f64 %fd17810, %fd17810, 0.01;
	// end inline asm
	// begin inline asm
	add.f64 %fd17812, %fd17812, 0.01;
	// end inline asm
	// begin inline asm
	add.f64 %fd17810, %fd17810, 0.01;
	// end inline asm
	// begin inline asm
	add.f64 %fd17812, %fd17812, 0.01;
	// end inline asm
	// begin inline asm
	add.f64 %fd17810, %fd17810, 0.01;
	// end inline asm
	// begin inline asm
	add.f64 %fd17812, %fd17812, 0.01;
	// end inline asm
	// begin inline asm
	add.f64 %fd17810, %fd17810, 0.01;
	// end inline asm
	// begin inline asm
	add.f64 %fd17812, %fd17812, 0.01;
	// end inline asm
	mov.f64 	%fd19230, %fd17810;
	// begin inline asm
	add.f64 %fd19230, %fd19230, 0.01;
	// end inline asm
	mov.f64 	%fd19232, %fd17812;
	// begin inline asm
	add.f64 %fd19232, %fd19232, 0.01;
	// end inline asm
	// begin inline asm
	add.f64 %fd19230, %fd19230, 0.01;
	// end inline asm
	// begin inline asm
	add.f64 %fd19232, %fd19232, 0.01;
	// end inline asm
	// begin inline asm
	add.f64 %fd19230, %fd19230, 0.01;
	// end inline asm
	// begin inline asm
	add.f64 %fd19232, %fd19232, 0.01;
	// end inline asm
	// begin inline asm
	add.f64 %fd19230, %fd19230, 0.01;
	// end inline asm
	// begin inline asm
	add.f64 %fd19232, %fd19232, 0.01;
	// end inline asm
	// begin inline asm
	add.f64 %fd19230, %fd19230, 0.01;
	// end inline asm
	// begin inline asm
	add.f64 %fd19232, %fd19232, 0.01;
	// end inline asm
	// begin inline asm
	add.f64 %fd19230, %fd19230, 0.01;
	// end inline asm
	// begin inline asm
	add.f64 %fd19232, %fd19232, 0.01;
	// end inline asm
	// begin inline asm
	add.f64 %fd19230, %fd19230, 0.01;
	// end inline asm
	// begin inline asm
	add.f64 %fd19232, %fd19232, 0.01;
	// end inline asm
	// begin inline asm
	add.f64 %fd19230, %fd19230, 0.01;
	// end inline asm
	// begin inline asm
	add.f64 %fd19232, %fd19232, 0.01;
	// end inline asm
	// begin inline asm
	add.f64 %fd19230, %fd19230, 0.01;
	// end inline asm
	// begin inline asm
	add.f64 %fd19232, %fd19232, 0.01;
	// end inline asm
	// begin inline asm
	add.f64 %fd19230, %fd19230, 0.01;
	// end inline asm
	// begin inline asm
	add.f64 %fd19232, %fd19232, 0.01;
	// end inline asm
	// begin inline asm
	add.f64 %fd19230, %fd19230, 0.01;
	// end inline asm
	// begin inline asm
	add.f64 %fd19232, %fd19232, 0.01;
	// end inline asm
	// begin inline asm
	add.f64 %fd19230, %fd19230, 0.01;
	// end inline asm
	// begin inline asm
	add.f64 %fd19232, %fd19232, 0.01;
	// end inline asm
	// begin inline asm
	add.f64 %fd19230, %fd19230, 0.01;
	// end inline asm
	// begin inline asm
	add.f64 %fd19232, %fd19232, 0.01;
	// end inline asm
	// begin inline asm
	add.f64 %fd19230, %fd19230, 0.01;
	// end inline asm
	// begin inline asm
	add.f64 %fd19232, %fd19232, 0.01;
	// end inline asm
	// begin inline asm
	add.f64 %fd19230, %fd19230, 0.01;
	// end inline asm
	// begin inline asm
	add.f64 %fd19232, %fd19232, 0.01;
	// end inline asm
	// begin inline asm
	add.f64 %fd19230, %fd19230, 0.01;
	// end inline asm
	// begin inline asm
	add.f64 %fd19232, %fd19232, 0.01;
	// end inline asm
	// begin inline asm
	add.f64 %fd19230, %fd19230, 0.01;
	// end inline asm
	// begin inline asm
	add.f64 %fd19232, %fd19232, 0.01;
	// end inline asm
	// begin inline asm
	add.f64 %fd19230, %fd19230, 0.01;
	// end inline asm
	// begin inline asm
	add.f64 %fd19232, %fd19232, 0.01;
	// end inline asm
	// begin inline asm
	add.f64 %fd19230, %fd19230, 0.01;
	// end inline asm
	// begin inline asm
	add.f64 %fd19232, %fd19232, 0.01;
	// end inline asm
	// begin inline asm
	add.f64 %fd19230, %fd19230, 0.01;
	// end inline asm
	// begin inline asm
	add.f64 %fd19232, %fd19232, 0.01;
	// end inline asm
	// begin inline asm
	add.f64 %fd19230, %fd19230, 0.01;
	// end inline asm
	// begin inline asm
	add.f64 %fd19232, %fd19232, 0.01;
	// end inline asm
	// begin inline asm
	add.f64 %fd19230, %fd19230, 0.01;
	// end inline asm
	// begin inline asm
	add.f64 %fd19232, %fd19232, 0.01;
	// end inline asm
	// begin inline asm
	add.f64 %fd19230, %fd19230, 0.01;
	// end inline asm
	// begin inline asm
	add.f64 %fd19232, %fd19232, 0.01;
	// end inline asm
	// begin inline asm
	add.f64 %fd19230, %fd19230, 0.01;
	// end inline asm
	// begin inline asm
	add.f64 %fd19232, %fd19232, 0.01;
	// end inline asm
	// begin inline asm
	add.f64 %fd19230, %fd19230, 0.01;
	// end inline asm
	// begin inline asm
	add.f64 %fd19232, %fd19232, 0.01;
	// end inline asm
	// begin inline asm
	add.f64 %fd19230, %fd19230, 0.01;
	// end inline asm
	// begin inline asm
	add.f64 %fd19232, %fd19232, 0.01;
	// end inline asm
	// begin inline asm
	add.f64 %fd19230, %fd19230, 0.01;
	// end inline asm
	// begin inline asm
	add.f64 %fd19232, %fd19232, 0.01;
	// end inline asm
	// begin inline asm
	add.f64 %fd19230, %fd19230, 0.01;
	// end inline asm
	// begin inline asm
	add.f64 %fd19232, %fd19232, 0.01;
	// end inline asm
	// begin inline asm
	add.f64 %fd19230, %fd19230, 0.01;
	// end inline asm
	// begin inline asm
	add.f64 %fd19232, %fd19232, 0.01;
	// end inline asm
	// begin inline asm
	add.f64 %fd19230, %fd19230, 0.01;
	// end inline asm
	// begin inline asm
	add.f64 %fd19232, %fd19232, 0.01;
	// end inline asm
	// begin inline asm
	add.f64 %fd19230, %fd19230, 0.01;
	// end inline asm
	// begin inline asm
	add.f64 %fd19232, %fd19232, 0.01;
	// end inline asm
	// begin inline asm
	add.f64 %fd19230, %fd19230, 0.01;
	// end inline asm
	// begin inline asm
	add.f64 %fd19232, %fd19232, 0.01;
	// end inline asm
	// begin inline asm
	add.f64 %fd19230, %fd19230, 0.01;
	// end inline asm
	// begin inline asm
	add.f64 %fd19232, %fd19232, 0.01;
	// end inline asm
	// begin inline asm
	add.f64 %fd19230, %fd19230, 0.01;
	// end inline asm
	// begin inline asm
	add.f64 %fd19232, %fd19232, 0.01;
	// end inline asm
	// begin inline asm
	add.f64 %fd19230, %fd19230, 0.01;
	// end inline asm
	// begin inline asm
	add.f64 %fd19232, %fd19232, 0.01;
	// end inline asm
	// begin inline asm
	add.f64 %fd19230, %fd19230, 0.01;
	// end inline asm
	// begin inline asm
	add.f64 %fd19232, %fd19232, 0.01;
	// end inline asm
	// begin inline asm
	add.f64 %fd19230, %fd19230, 0.01;
	// end inline asm
	// begin inline asm
	add.f64 %fd19232, %fd19232, 0.01;
	// end inline asm
	// begin inline asm
	add.f64 %fd19230, %fd19230, 0.01;
	// end inline asm
	// begin inline asm
	add.f64 %fd19232, %fd19232, 0.01;
	// end inline asm
	// begin inline asm
	add.f64 %fd19230, %fd19230, 0.01;
	// end inline asm
	// begin inline asm
	add.f64 %fd19232, %fd19232, 0.01;
	// end inline asm
	// begin inline asm
	add.f64 %fd19230, %fd19230, 0.01;
	// end inline asm
	// begin inline asm
	add.f64 %fd19232, %fd19232, 0.01;
	// end inline asm
	// begin inline asm
	add.f64 %fd19230, %fd19230, 0.01;
	// end inline asm
	// begin inline asm
	add.f64 %fd19232, %fd19232, 0.01;
	// end inline asm
	// begin inline asm
	add.f64 %fd19230, %fd19230, 0.01;
	// end inline asm
	// begin inline asm
	add.f64 %fd19232, %fd19232, 0.01;
	// end inline asm
	// begin inline asm
	add.f64 %fd19230, %fd19230, 0.01;
	// end inline asm
	// begin inline asm
	add.f64 %fd19232, %fd19232, 0.01;
	// end inline asm
	// begin inline asm
	add.f64 %fd19230, %fd19230, 0.01;
	// end inline asm
	// begin inline asm
	add.f64 %fd19232, %fd19232, 0.01;
	// end inline asm
	// begin inline asm
	add.f64 %fd19230, %fd19230, 0.01;
	// end inline asm
	// begin inline asm
	add.f64 %fd19232, %fd19232, 0.01;
	// end inline asm
	// begin inline asm
	add.f64 %fd19230, %fd19230, 0.01;
	// end inline asm
	// begin inline asm
	add.f64 %fd19232, %fd19232, 0.01;
	// end inline asm
	// begin inline asm
	add.f64 %fd19230, %fd19230, 0.01;
	// end inline asm
	// begin inline asm
	add.f64 %fd19232, %fd19232, 0.01;
	// end inline asm
	// begin inline asm
	add.f64 %fd19230, %fd19230, 0.01;
	// end inline asm
	// begin inline asm
	add.f64 %fd19232, %fd19232, 0.01;
	// end inline asm
	// begin inline asm
	add.f64 %fd19230, %fd19230, 0.01;
	// end inline asm
	// begin inline asm
	add.f64 %fd19232, %fd19232, 0.01;
	// end inline asm
	// begin inline asm
	add.f64 %fd19230, %fd19230, 0.01;
	// end inline asm
	// begin inline asm
	add.f64 %fd19232, %fd19232, 0.01;
	// end inline asm
	// begin inline asm
	add.f64 %fd19230, %fd19230, 0.01;
	// end inline asm
	// begin inline asm
	add.f64 %fd19232, %fd19232, 0.01;
	// end inline asm
	// begin inline asm
	add.f64 %fd19230, %fd19230, 0.01;
	// end inline asm
	// begin inline asm
	add.f64 %fd19232, %fd19232, 0.01;
	// end inline asm
	// begin inline asm
	add.f64 %fd19230, %fd19230, 0.01;
	// end inline asm
	// begin inline asm
	add.f64 %fd19232, %fd19232, 0.01;
	// end inline asm
	// begin inline asm
	add.f64 %fd19230, %fd19230, 0.01;
	// end inline asm
	// begin inline asm
	add.f64 %fd19232, %fd19232, 0.01;
	// end inline asm
	// begin inline asm
	add.f64 %fd19230, %fd19230, 0.01;
	// end inline asm
	// begin inline asm
	add.f64 %fd19232, %fd19232, 0.01;
	// end inline asm
	// begin inline asm
	add.f64 %fd19230, %fd19230, 0.01;
	// end inline asm
	// begin inline asm
	add.f64 %fd19232, %fd19232, 0.01;
	// end inline asm
	// begin inline asm
	add.f64 %fd19230, %fd19230, 0.01;
	// end inline asm
	// begin inline asm
	add.f64 %fd19232, %fd19232, 0.01;
	// end inline asm
	// begin inline asm
	add.f64 %fd19230, %fd19230, 0.01;
	// end inline asm
	// begin inline asm
	add.f64 %fd19232, %fd19232, 0.01;
	// end inline asm
	// begin inline asm
	add.f64 %fd19230, %fd19230, 0.01;
	// end inline asm
	// begin inline asm
	add.f64 %fd19232, %fd19232, 0.01;
	// end inline asm
	// begin inline asm
	add.f64 %fd19230, %fd19230, 0.01;
	// end inline asm
	// begin inline asm
	add.f64 %fd19232, %fd19232, 0.01;
	// end inline asm
	// begin inline asm
	add.f64 %fd19230, %fd19230, 0.01;
	// end inline asm
	// begin inline asm
	add.f64 %fd19232, %fd19232, 0.01;
	// end inline asm
	// begin inline asm
	add.f64 %fd19230, %fd19230, 0.01;
	// end inline asm
	// begin inline asm
	add.f64 %fd19232, %fd19232, 0.01;
	// end inline asm
	// begin inline asm
	add.f64 %fd19230, %fd19230, 0.01;
	// end inline asm
	// begin inline asm
	add.f64 %fd19232, %fd19232, 0.01;
	// end inline asm
	// begin inline asm
	add.f64 %fd19230, %fd19230, 0.01;
	// end inline asm
	// begin inline asm
	add.f64 %fd19232, %fd19232, 0.01;
	// end inline asm
	// begin inline asm
	add.f64 %fd19230, %fd19230, 0.01;
	// end inline asm
	// begin inline asm
	add.f64 %fd19232, %fd19232, 0.01;
	// end inline asm
	// begin inline asm
	add.f64 %fd19230, %fd19230, 0.01;
	// end inline asm
	// begin inline asm
	add.f64 %fd19232, %fd19232, 0.01;
	// end inline asm
	// begin inline asm
	add.f64 %fd19230, %fd19230, 0.01;
	// end inline asm
	// begin inline asm
	add.f64 %fd19232, %fd19232, 0.01;
	// end inline asm
	// begin inline asm
	add.f64 %fd19230, %fd19230, 0.01;
	// end inline asm
	// begin inline asm
	add.f64 %fd19232, %fd19232, 0.01;
	// end inline asm
	// begin inline asm
	add.f64 %fd19230, %fd19230, 0.01;
	// end inline asm
	// begin inline asm
	add.f64 %fd19232, %fd19232, 0.01;
	// end inline asm
	// begin inline asm
	add.f64 %fd19230, %fd19230, 0.01;
	// end inline asm
	// begin inline asm
	add.f64 %fd19232, %fd19232, 0.01;
	// end inline asm
	// begin inline asm
	add.f64 %fd19230, %fd19230, 0.01;
	// end inline asm
	// begin inline asm
	add.f64 %fd19232, %fd19232, 0.01;
	// end inline asm
	// begin inline asm
	add.f64 %fd19230, %fd19230, 0.01;
	// end inline asm
	// begin inline asm
	add.f64 %fd19232, %fd19232, 0.01;
	// end inline asm
	// begin inline asm
	add.f64 %fd19230, %fd19230, 0.01;
	// end inline asm
	// begin inline asm
	add.f64 %fd19232, %fd19232, 0.01;
	// end inline asm
	// begin inline asm
	add.f64 %fd19230, %fd19230, 0.01;
	// end inline asm
	// begin inline asm
	add.f64 %fd19232, %fd19232, 0.01;
	// end inline asm
	// begin inline asm
	add.f64 %fd19230, %fd19230, 0.01;
	// end inline asm
	// begin inline asm
	add.f64 %fd19232, %fd19232, 0.01;
	// end inline asm
	// begin inline asm
	add.f64 %fd19230, %fd19230, 0.01;
	// end inline asm
	// begin inline asm
	add.f64 %fd19232, %fd19232, 0.01;
	// end inline asm
	// begin inline asm
	add.f64 %fd19230, %fd19230, 0.01;
	// end inline asm
	// begin inline asm
	add.f64 %fd19232, %fd19232, 0.01;
	// end inline asm
	// begin inline asm
	add.f64 %fd19230, %fd19230, 0.01;
	// end inline asm
	// begin inline asm
	add.f64 %fd19232, %fd19232, 0.01;
	// end inline asm
	// begin inline asm
	add.f64 %fd19230, %fd19230, 0.01;
	// end inline asm
	// begin inline asm
	add.f64 %fd19232, %fd19232, 0.01;
	// end inline asm
	// begin inline asm
	add.f64 %fd19230, %fd19230, 0.01;
	// end inline asm
	// begin inline asm
	add.f64 %fd19232, %fd19232, 0.01;
	// end inline asm
	// begin inline asm
	add.f64 %fd19230, %fd19230, 0.01;
	// end inline asm
	// begin inline asm
	add.f64 %fd19232, %fd19232, 0.01;
	// end inline asm
	// begin inline asm
	add.f64 %fd19230, %fd19230, 0.01;
	// end inline asm
	// begin inline asm
	add.f64 %fd19232, %fd19232, 0.01;
	// end inline asm
	// begin inline asm
	add.f64 %fd19230, %fd19230, 0.01;
	// end inline asm
	// begin inline asm
	add.f64 %fd19232, %fd19232, 0.01;
	// end inline asm
	// begin inline asm
	add.f64 %fd19230, %fd19230, 0.01;
	// end inline asm
	// begin inline asm
	add.f64 %fd19232, %fd19232, 0.01;
	// end inline asm
	// begin inline asm
	add.f64 %fd19230, %fd19230, 0.01;
	// end inline asm
	// begin inline asm
	add.f64 %fd19232, %fd19232, 0.01;
	// end inline asm
	// begin inline asm
	add.f64 %fd19230, %fd19230, 0.01;
	// end inline asm
	// begin inline asm
	add.f64 %fd19232, %fd19232, 0.01;
	// end inline asm
	// begin inline asm
	add.f64 %fd19230, %fd19230, 0.01;
	// end inline asm
	// begin inline asm
	add.f64 %fd19232, %fd19232, 0.01;
	// end inline asm
	// begin inline asm
	add.f64 %fd19230, %fd19230, 0.01;
	// end inline asm
	// begin inline asm
	add.f64 %fd19232, %fd19232, 0.01;
	// end inline asm
	// begin inline asm
	add.f64 %fd19230, %fd19230, 0.01;
	// end inline asm
	// begin inline asm
	add.f64 %fd19232, %fd19232, 0.01;
	// end inline asm
	// begin inline asm
	add.f64 %fd19230, %fd19230, 0.01;
	// end inline asm
	// begin inline asm
	add.f64 %fd19232, %fd19232, 0.01;
	// end inline asm
	// begin inline asm
	add.f64 %fd19230, %fd19230, 0.01;
	// end inline asm
	// begin inline asm
	add.f64 %fd19232, %fd19232, 0.01;
	// end inline asm
	// begin inline asm
	add.f64 %fd19230, %fd19230, 0.01;
	// end inline asm
	// begin inline asm
	add.f64 %fd19232, %fd19232, 0.01;
	// end inline asm
	// begin inline asm
	add.f64 %fd19230, %fd19230, 0.01;
	// end inline asm
	// begin inline asm
	add.f64 %fd19232, %fd19232, 0.01;
	// end inline asm
	// begin inline asm
	add.f64 %fd19230, %fd19230, 0.01;
	// end inline asm
	// begin inline asm
	add.f64 %fd19232, %fd19232, 0.01;
	// end inline asm
	// begin inline asm
	add.f64 %fd19230, %fd19230, 0.01;
	// end inline asm
	// begin inline asm
	add.f64 %fd19232, %fd19232, 0.01;
	// end inline asm
	// begin inline asm
	add.f64 %fd19230, %fd19230, 0.01;
	// end inline asm
	// begin inline asm
	add.f64 %fd19232, %fd19232, 0.01;
	// end inline asm
	// begin inline asm
	add.f64 %fd19230, %fd19230, 0.01;
	// end inline asm
	// begin inline asm
	add.f64 %fd19232, %fd19232, 0.01;
	// end inline asm
	// begin inline asm
	add.f64 %fd19230, %fd19230, 0.01;
	// end inline asm
	// begin inline asm
	add.f64 %fd19232, %fd19232, 0.01;
	// end inline asm
	// begin inline asm
	add.f64 %fd19230, %fd19230, 0.01;
	// end inline asm
	// begin inline asm
	add.f64 %fd19232, %fd19232, 0.01;
	// end inline asm
	// begin inline asm
	add.f64 %fd19230, %fd19230, 0.01;
	// end inline asm
	// begin inline asm
	add.f64 %fd19232, %fd19232, 0.01;
	// end inline asm
	// begin inline asm
	add.f64 %fd19230, %fd19230, 0.01;
	// end inline asm
	// begin inline asm
	add.f64 %fd19232, %fd19232, 0.01;
	// end inline asm
	// begin inline asm
	add.f64 %fd19230, %fd19230, 0.01;
	// end inline asm
	// begin inline asm
	add.f64 %fd19232, %fd19232, 0.01;
	// end inline asm
	// begin inline asm
	add.f64 %fd19230, %fd19230, 0.01;
	// end inline asm
	// begin inline asm
	add.f64 %fd19232, %fd19232, 0.01;
	// end inline asm
	// begin inline asm
	add.f64 %fd19230, %fd19230, 0.01;
	// end inline asm
	// begin inline asm
	add.f64 %fd19232, %fd19232, 0.01;
	// end inline asm
	// begin inline asm
	add.f64 %fd19230, %fd19230, 0.01;
	// end inline asm
	// begin inline asm
	add.f64 %fd19232, %fd19232, 0.01;
	// end inline asm
	// begin inline asm
	add.f64 %fd19230, %fd19230, 0.01;
	// end inline asm
	// begin inline asm
	add.f64 %fd19232, %fd19232, 0.01;
	// end inline asm
	// begin inline asm
	add.f64 %fd19230, %fd19230, 0.01;
	// end inline asm
	// begin inline asm
	add.f64 %fd19232, %fd19232, 0.01;
	// end inline asm
	// begin inline asm
	add.f64 %fd19230, %fd19230, 0.01;
	// end inline asm
	// begin inline asm
	add.f64 %fd19232, %fd19232, 0.01;
	// end inline asm
	// begin inline asm
	add.f64 %fd19230, %fd19230, 0.01;
	// end inline asm
	// begin inline asm
	add.f64 %fd19232, %fd19232, 0.01;
	// end inline asm
	// begin inline asm
	add.f64 %fd19230, %fd19230, 0.01;
	// end inline asm
	// begin inline asm
	add.f64 %fd19232, %fd19232, 0.01;
	// end inline asm
	// begin inline asm
	add.f64 %fd19230, %fd19230, 0.01;
	// end inline asm
	// begin inline asm
	add.f64 %fd19232, %fd19232, 0.01;
	// end inline asm
	// begin inline asm
	add.f64 %fd19230, %fd19230, 0.01;
	// end inline asm
	// begin inline asm
	add.f64 %fd19232, %fd19232, 0.01;
	// end inline asm
	// begin inline asm
	add.f64 %fd19230, %fd19230, 0.01;
	// end inline asm
	// begin inline asm
	add.f64 %fd19232, %fd19232, 0.01;
	// end inline asm
	// begin inline asm
	add.f64 %fd19230, %fd19230, 0.01;
	// end inline asm
	// begin inline asm
	add.f64 %fd19232, %fd19232, 0.01;
	// end inline asm
	// begin inline asm
	add.f64 %fd19230, %fd19230, 0.01;
	// end inline asm
	// begin inline asm
	add.f64 %fd19232, %fd19232, 0.01;
	// end inline asm
	// begin inline asm
	add.f64 %fd19230, %fd19230, 0.01;
	// end inline asm
	// begin inline asm
	add.f64 %fd19232, %fd19232, 0.01;
	// end inline asm
	// begin inline asm
	add.f64 %fd19230, %fd19230, 0.01;
	// end inline asm
	// begin inline asm
	add.f64 %fd19232, %fd19232, 0.01;
	// end inline asm
	// begin inline asm
	add.f64 %fd19230, %fd19230, 0.01;
	// end inline asm
	// begin inline asm
	add.f64 %fd19232, %fd19232, 0.01;
	// end inline asm
	// begin inline asm
	add.f64 %fd19230, %fd19230, 0.01;
	// end inline asm
	// begin inline asm
	add.f64 %fd19232, %fd19232, 0.01;
	// end inline asm
	// begin inline asm
	add.f64 %fd19230, %fd19230, 0.01;
	// end inline asm
	// begin inline asm
	add.f64 %fd19232, %fd19232, 0.01;
	// end inline asm
	// begin inline asm
	add.f64 %fd19230, %fd19230, 0.01;
	// end inline asm
	// begin inline asm
	add.f64 %fd19232, %fd19232, 0.01;
	// end inline asm
	// begin inline asm
	add.f64 %fd19230, %fd19230, 0.01;
	// end inline asm
	// begin inline asm
	add.f64 %fd19232, %fd19232, 0.01;
	// end inline asm
	// begin inline asm
	add.f64 %fd19230, %fd19230, 0.01;
	// end inline asm
	// begin inline asm
	add.f64 %fd19232, %fd19232, 0.01;
	// end inline asm
	// begin inline asm
	add.f64 %fd19230, %fd19230, 0.01;
	// end inline asm
	// begin inline asm
	add.f64 %fd19232, %fd19232, 0.01;
	// end inline asm
	// begin inline asm
	add.f64 %fd19230, %fd19230, 0.01;
	// end inline asm
	// begin inline asm
	add.f64 %fd19232, %fd19232, 0.01;
	// end inline asm
	// begin inline asm
	add.f64 %fd19230, %fd19230, 0.01;
	// end inline asm
	// begin inline asm
	add.f64 %fd19232, %fd19232, 0.01;
	// end inline asm
	// begin inline asm
	add.f64 %fd19230, %fd19230, 0.01;
	// end inline asm
	// begin inline asm
	add.f64 %fd19232, %fd19232, 0.01;
	// end inline asm
	// begin inline asm
	add.f64 %fd19230, %fd19230, 0.01;
	// end inline asm
	// begin inline asm
	add.f64 %fd19232, %fd19232, 0.01;
	// end inline asm
	// begin inline asm
	add.f64 %fd19230, %fd19230, 0.01;
	// end inline asm
	// begin inline asm
	add.f64 %fd19232, %fd19232, 0.01;
	// end inline asm
	// begin inline asm
	add.f64 %fd19230, %fd19230, 0.01;
	// end inline asm
	// begin inline asm
	add.f64 %fd19232, %fd19232, 0.01;
	// end inline asm
	// begin inline asm
	add.f64 %fd19230, %fd19230, 0.01;
	// end inline asm
	// begin inline asm
	add.f64 %fd19232, %fd19232, 0.01;
	// end inline asm
	// begin inline asm
	add.f64 %fd19230, %fd19230, 0.01;
	// end inline asm
	// begin inline asm
	add.f64 %fd19232, %fd19232, 0.01;
	// end inline asm
	// begin inline asm
	add.f64 %fd19230, %fd19230, 0.01;
	// end inline asm
	// begin inline asm
	add.f64 %fd19232, %fd19232, 0.01;
	// end inline asm
	// begin inline asm
	add.f64 %fd19230, %fd19230, 0.01;
	// end inline asm
	// begin inline asm
	add.f64 %fd19232, %fd19232, 0.01;
	// end inline asm
	// begin inline asm
	add.f64 %fd19230, %fd19230, 0.01;
	// end inline asm
	// begin inline asm
	add.f64 %fd19232, %fd19232, 0.01;
	// end inline asm
	// begin inline asm
	add.f64 %fd19230, %fd19230, 0.01;
	// end inline asm
	// begin inline asm
	add.f64 %fd19232, %fd19232, 0.01;
	// end inline asm
	// begin inline asm
	add.f64 %fd19230, %fd19230, 0.01;
	// end inline asm
	// begin inline asm
	add.f64 %fd19232, %fd19232, 0.01;
	// end inline asm
	// begin inline asm
	add.f64 %fd19230, %fd19230, 0.01;
	// end inline asm
	// begin inline asm
	add.f64 %fd19232, %fd19232, 0.01;
	// end inline asm
	// begin inline asm
	add.f64 %fd19230, %fd19230, 0.01;
	// end inline asm
	// begin inline asm
	add.f64 %fd19232, %fd19232, 0.01;
	// end inline asm
	// begin inline asm
	add.f64 %fd19230, %fd19230, 0.01;
	// end inline asm
	// begin inline asm
	add.f64 %fd19232, %fd19232, 0.01;
	// end inline asm
	// begin inline asm
	add.f64 %fd19230, %fd19230, 0.01;
	// end inline asm
	// begin inline asm
	add.f64 %fd19232, %fd19232, 0.01;
	// end inline asm
	// begin inline asm
	add.f64 %fd19230, %fd19230, 0.01;
	// end inline asm
	// begin inline asm
	add.f64 %fd19232, %fd19232, 0.01;
	// end inline asm
	// begin inline asm
	add.f64 %fd19230, %fd19230, 0.01;
	// end inline asm
	// begin inline asm
	add.f64 %fd19232, %fd19232, 0.01;
	// end inline asm
	// begin inline asm
	add.f64 %fd19230, %fd19230, 0.01;
	// end inline asm
	// begin inline asm
	add.f64 %fd19232, %fd19232, 0.01;
	// end inline asm
	// begin inline asm
	add.f64 %fd19230, %fd19230, 0.01;
	// end inline asm
	// begin inline asm
	add.f64 %fd19232, %fd19232, 0.01;
	// end inline asm
	// begin inline asm
	add.f64 %fd19230, %fd19230, 0.01;
	// end inline asm
	// begin inline asm
	add.f64 %fd19232, %fd19232, 0.01;
	// end inline asm
	// begin inline asm
	add.f64 %fd19230, %fd19230, 0.01;
	// end inline asm
	// begin inline asm
	add.f64 %fd19232, %fd19232, 0.01;
	// end inline asm
	// begin inline asm
	add.f64 %fd19230, %fd19230, 0.01;
	// end inline asm
	// begin inline asm
	add.f64 %fd19232, %fd19232, 0.01;
	// end inline asm
	// begin inline asm
	add.f64 %fd19230, %fd19230, 0.01;
	// end inline asm
	// begin inline asm
	add.f64 %fd19232, %fd19232, 0.01;
	// end inline asm
	// begin inline asm
	add.f64 %fd19230, %fd19230, 0.01;
	// end inline asm
	// begin inline asm
	add.f64 %fd19232, %fd19232, 0.01;
	// end inline asm
	// begin inline asm
	add.f64 %fd19230, %fd19230, 0.01;
	// end inline asm
	// begin inline asm
	add.f64 %fd19232, %fd19232, 0.01;
	// end inline asm
	// begin inline asm
	add.f64 %fd19230, %fd19230, 0.01;
	// end inline asm
	// begin inline asm
	add.f64 %fd19232, %fd19232, 0.01;
	// end inline asm
	// begin inline asm
	add.f64 %fd19230, %fd19230, 0.01;
	// end inline asm
	// begin inline asm
	add.f64 %fd19232, %fd19232, 0.01;
	// end inline asm
	// begin inline asm
	add.f64 %fd19230, %fd19230, 0.01;
	// end inline asm
	// begin inline asm
	add.f64 %fd19232, %fd19232, 0.01;
	// end inline asm
	// begin inline asm
	add.f64 %fd19230, %fd19230, 0.01;
	// end inline asm
	// begin inline asm
	add.f64 %fd19232, %fd19232, 0.01;
	// end inline asm
	// begin inline asm
	add.f64 %fd19230, %fd19230, 0.01;
	// end inline asm
	// begin inline asm
	add.f64 %fd19232, %fd19232, 0.01;
	// end inline asm
	// begin inline asm
	add.f64 %fd19230, %fd19230, 0.01;
	// end inline asm
	// begin inline asm
	add.f64 %fd19232, %fd19232, 0.01;
	// end inline asm
	// begin inline asm
	add.f64 %fd19230, %fd19230, 0.01;
	// end inline asm
	// begin inline asm
	add.f64 %fd19232, %fd19232, 0.01;
	// end inline asm
	// begin inline asm
	add.f64 %fd19230, %fd19230, 0.01;
	// end inline asm
	// begin inline asm
	add.f64 %fd19232, %fd19232, 0.01;
	// end inline asm
	// begin inline asm
	add.f64 %fd19230, %fd19230, 0.01;
	// end inline asm
	// begin inline asm
	add.f64 %fd19232, %fd19232, 0.01;
	// end inline asm
	// begin inline asm
	add.f64 %fd19230, %fd19230, 0.01;
	// end inline asm
	// begin inline asm
	add.f64 %fd19232, %fd19232, 0.01;
	// end inline asm
	// begin inline asm
	add.f64 %fd19230, %fd19230, 0.01;
	// end inline asm
	// begin inline asm
	add.f64 %fd19232, %fd19232, 0.01;
	// end inline asm
	// begin inline asm
	add.f64 %fd19230, %fd19230, 0.01;
	// end inline asm
	// begin inline asm
	add.f64 %fd19232, %fd19232, 0.01;
	// end inline asm
	// begin inline asm
	add.f64 %fd19230, %fd19230, 0.01;
	// end inline asm
	// begin inline asm
	add.f64 %fd19232, %fd19232, 0.01;
	// end inline asm
	// begin inline asm
	add.f64 %fd19230, %fd19230, 0.01;
	// end inline asm
	// begin inline asm
	add.f64 %fd19232, %fd19232, 0.01;
	// end inline asm
	// begin inline asm
	add.f64 %fd19230, %fd19230, 0.01;
	// end inline asm
	// begin inline asm
	add.f64 %fd19232, %fd19232, 0.01;
	// end inline asm
	// begin inline asm
	add.f64 %fd19230, %fd19230, 0.01;
	// end inline asm
	// begin inline asm
	add.f64 %fd19232, %fd19232, 0.01;
	// end inline asm
	// begin inline asm
	add.f64 %fd19230, %fd19230, 0.01;
	// end inline asm
	// begin inline asm
	add.f64 %fd19232, %fd19232, 0.01;
	// end inline asm
	// begin inline asm
	add.f64 %fd19230, %fd19230, 0.01;
	// end inline asm
	// begin inline asm
	add.f64 %fd19232, %fd19232, 0.01;
	// end inline asm
	// begin inline asm
	add.f64 %fd19230, %fd19230, 0.01;
	// end inline asm
	// begin inline asm
	add.f64 %fd19232, %fd19232, 0.01;
	// end inline asm
	// begin inline asm
	add.f64 %fd19230, %fd19230, 0.01;
	// end inline asm
	// begin inline asm
	add.f64 %fd19232, %fd19232, 0.01;
	// end inline asm
	// begin inline asm
	add.f64 %fd19230, %fd19230, 0.01;
	// end inline asm
	// begin inline asm
	add.f64 %fd19232, %fd19232, 0.01;
	// end inline asm
	// begin inline asm
	add.f64 %fd19230, %fd19230, 0.01;
	// end inline asm
	// begin inline asm
	add.f64 %fd19232, %fd19232, 0.01;
	// end inline asm
	// begin inline asm
	add.f64 %fd19230, %fd19230, 0.01;
	// end inline asm
	// begin inline asm
	add.f64 %fd19232, %fd19232, 0.01;
	// end inline asm
	// begin inline asm
	add.f64 %fd19230, %fd19230, 0.01;
	// end inline asm
	// begin inline asm
	add.f64 %fd19232, %fd19232, 0.01;
	// end inline asm
	// begin inline asm
	add.f64 %fd19230, %fd19230, 0.01;
	// end inline asm
	// begin inline asm
	add.f64 %fd19232, %fd19232, 0.01;
	// end inline asm
	// begin inline asm
	add.f64 %fd19230, %fd19230, 0.01;
	// end inline asm
	// begin inline asm
	add.f64 %fd19232, %fd19232, 0.01;
	// end inline asm
	// begin inline asm
	add.f64 %fd19230, %fd19230, 0.01;
	// end inline asm
	// begin inline asm
	add.f64 %fd19232, %fd19232, 0.01;
	// end inline asm
	// begin inline asm
	add.f64 %fd19230, %fd19230, 0.01;
	// end inline asm
	// begin inline asm
	add.f64 %fd19232, %fd19232, 0.01;
	// end inline asm
	// begin inline asm
	add.f64 %fd19230, %fd19230, 0.01;
	// end inline asm
	// begin inline asm
	add.f64 %fd19232, %fd19232, 0.01;
	// end inline asm
	// begin inline asm
	add.f64 %fd19230, %fd19230, 0.01;
	// end inline asm
	// begin inline asm
	add.f64 %fd19232, %fd19232, 0.01;
	// end inline asm
	// begin inline asm
	add.f64 %fd19230, %fd19230, 0.01;
	// end inline asm
	// begin inline asm
	add.f64 %fd19232, %fd19232, 0.01;
	// end inline asm
	// begin inline asm
	add.f64 %fd19230, %fd19230, 0.01;
	// end inline asm
	// begin inline asm
	add.f64 %fd19232, %fd19232, 0.01;
	// end inline asm
	// begin inline asm
	add.f64 %fd19230, %fd19230, 0.01;
	// end inline asm
	// begin inline asm
	add.f64 %fd19232, %fd19232, 0.01;
	// end inline asm
	// begin inline asm
	add.f64 %fd19230, %fd19230, 0.01;
	// end inline asm
	// begin inline asm
	add.f64 %fd19232, %fd19232, 0.01;
	// end inline asm
	// begin inline asm
	add.f64 %fd19230, %fd19230, 0.01;
	// end inline asm
	// begin inline asm
	add.f64 %fd19232, %fd19232, 0.01;
	// end inline asm
	// begin inline asm
	add.f64 %fd19230, %fd19230, 0.01;
	// end inline asm
	// begin inline asm
	add.f64 %fd19232, %fd19232, 0.01;
	// end inline asm
	// begin inline asm
	add.f64 %fd19230, %fd19230, 0.01;
	// end inline asm
	// begin inline asm
	add.f64 %fd19232, %fd19232, 0.01;
	// end inline asm
	// begin inline asm
	add.f64 %fd19230, %fd19230, 0.01;
	// end inline asm
	// begin inline asm
	add.f64 %fd19232, %fd19232, 0.01;
	// end inline asm
	// begin inline asm
	add.f64 %fd19230, %fd19230, 0.01;
	// end inline asm
	// begin inline asm
	add.f64 %fd19232, %fd19232, 0.01;
	// end inline asm
	// begin inline asm
	add.f64 %fd19230, %fd19230, 0.01;
	// end inline asm
	// begin inline asm
	add.f64 %fd19232, %fd19232, 0.01;
	// end inline asm
	// begin inline asm
	add.f64 %fd19230, %fd19230, 0.01;
	// end inline asm
	// begin inline asm
	add.f64 %fd19232, %fd19232, 0.01;
	// end inline asm
	// begin inline asm
	add.f64 %fd19230, %fd19230, 0.01;
	// end inline asm
	// begin inline asm
	add.f64 %fd19232, %fd19232, 0.01;
	// end inline asm
	// begin inline asm
	add.f64 %fd19230, %fd19230, 0.01;
	// end inline asm
	// begin inline asm
	add.f64 %fd19232, %fd19232, 0.01;
	// end inline asm
	// begin inline asm
	add.f64 %fd19230, %fd19230, 0.01;
	// end inline asm
	// begin inline asm
	add.f64 %fd19232, %fd19232, 0.01;
	// end inline asm
	// begin inline asm
	add.f64 %fd19230, %fd19230, 0.01;
	// end inline asm
	// begin inline asm
	add.f64 %fd19232, %fd19232, 0.01;
	// end inline asm
	// begin inline asm
	add.f64 %fd19230, %fd19230, 0.01;
	// end inline asm
	// begin inline asm
	add.f64 %fd19232, %fd19232, 0.01;
	// end inline asm
	// begin inline asm
	add.f64 %fd19230, %fd19230, 0.01;
	// end inline asm
	// begin inline asm
	add.f64 %fd19232, %fd19232, 0.01;
	// end inline asm
	// begin inline asm
	add.f64 %fd19230, %fd19230, 0.01;
	// end inline asm
	// begin inline asm
	add.f64 %fd19232, %fd19232, 0.01;
	// end inline asm
	// begin inline asm
	add.f64 %fd19230, %fd19230, 0.01;
	// end inline asm
	// begin inline asm
	add.f64 %fd19232, %fd19232, 0.01;
	// end inline asm
	// begin inline asm
	add.f64 %fd19230, %fd19230, 0.01;
	// end inline asm
	// begin inline asm
	add.f64 %fd19232, %fd19232, 0.01;
	// end inline asm
	// begin inline asm
	add.f64 %fd19230, %fd19230, 0.01;
	// end inline asm
	// begin inline asm
	add.f64 %fd19232, %fd19232, 0.01;
	// end inline asm
	// begin inline asm
	add.f64 %fd19230, %fd19230, 0.01;
	// end inline asm
	// begin inline asm
	add.f64 %fd19232, %fd19232, 0.01;
	// end inline asm
	// begin inline asm
	add.f64 %fd19230, %fd19230, 0.01;
	// end inline asm
	// begin inline asm
	add.f64 %fd19232, %fd19232, 0.01;
	// end inline asm
	// begin inline asm
	add.f64 %fd19230, %fd19230, 0.01;
	// end inline asm
	// begin inline asm
	add.f64 %fd19232, %fd19232, 0.01;
	// end inline asm
	// begin inline asm
	add.f64 %fd19230, %fd19230, 0.01;
	// end inline asm
	// begin inline asm
	add.f64 %fd19232, %fd19232, 0.01;
	// end inline asm
	// begin inline asm
	add.f64 %fd19230, %fd19230, 0.01;
	// end inline asm
	// begin inline asm
	add.f64 %fd19232, %fd19232, 0.01;
	// end inline asm
	// begin inline asm
	add.f64 %fd19230, %fd19230, 0.01;
	// end inline asm
	// begin inline asm
	add.f64 %fd19232, %fd19232, 0.01;
	// end inline asm
	// begin inline asm
	add.f64 %fd19230, %fd19230, 0.01;
	// end inline asm
	// begin inline asm
	add.f64 %fd19232, %fd19232, 0.01;
	// end inline asm
	// begin inline asm
	add.f64 %fd19230, %fd19230, 0.01;
	// end inline asm
	// begin inline asm
	add.f64 %fd19232, %fd19232, 0.01;
	// end inline asm
	// begin inline asm
	add.f64 %fd19230, %fd19230, 0.01;
	// end inline asm
	// begin inline asm
	add.f64 %fd19232, %fd19232, 0.01;
	// end inline asm
	// begin inline asm
	add.f64 %fd19230, %fd19230, 0.01;
	// end inline asm
	// begin inline asm
	add.f64 %fd19232, %fd19232, 0.01;
	// end inline asm
	// begin inline asm
	add.f64 %fd19230, %fd19230, 0.01;
	// end inline asm
	// begin inline asm
	add.f64 %fd19232, %fd19232, 0.01;
	// end inline asm
	// begin inline asm
	add.f64 %fd19230, %fd19230, 0.01;
	// end inline asm
	// begin inline asm
	add.f64 %fd19232, %fd19232, 0.01;
	// end inline asm
	// begin inline asm
	add.f64 %fd19230, %fd19230, 0.01;
	// end inline asm
	// begin inline asm
	add.f64 %fd19232, %fd19232, 0.01;
	// end inline asm
	// begin inline asm
	add.f64 %fd19230, %fd19230, 0.01;
	// end inline asm
	// begin inline asm
	add.f64 %fd19232, %fd19232, 0.01;
	// end inline asm
	// begin inline asm
	add.f64 %fd19230, %fd19230, 0.01;
	// end inline asm
	// begin inline asm
	add.f64 %fd19232, %fd19232, 0.01;
	// end inline asm
	// begin inline asm
	add.f64 %fd19230, %fd19230, 0.01;
	// end inline asm
	// begin inline asm
	add.f64 %fd19232, %fd19232, 0.01;
	// end inline asm
	// begin inline asm
	add.f64 %fd19230, %fd19230, 0.01;
	// end inline asm
	// begin inline asm
	add.f64 %fd19232, %fd19232, 0.01;
	// end inline asm
	// begin inline asm
	add.f64 %fd19230, %fd19230, 0.01;
	// end inline asm
	// begin inline asm
	add.f64 %fd19232, %fd19232, 0.01;
	// end inline asm
	// begin inline asm
	add.f64 %fd19230, %fd19230, 0.01;
	// end inline asm
	// begin inline asm
	add.f64 %fd19232, %fd19232, 0.01;
	// end inline asm
	// begin inline asm
	add.f64 %fd19230, %fd19230, 0.01;
	// end inline asm
	// begin inline asm
	add.f64 %fd19232, %fd19232, 0.01;
	// end inline asm
	// begin inline asm
	add.f64 %fd19230, %fd19230, 0.01;
	// end inline asm
	// begin inline asm
	add.f64 %fd19232, %fd19232, 0.01;
	// end inline asm
	// begin inline asm
	add.f64 %fd19230, %fd19230, 0.01;
	// end inline asm
	// begin inline asm
	add.f64 %fd19232, %fd19232, 0.01;
	// end inline asm
	// begin inline asm
	add.f64 %fd19230, %fd19230, 0.01;
	// end inline asm
	// begin inline asm
	add.f64 %fd19232, %fd19232, 0.01;
	// end inline asm
	// begin inline asm
	add.f64 %fd19230, %fd19230, 0.01;
	// end inline asm
	// begin inline asm
	add.f64 %fd19232, %fd19232, 0.01;
	// end inline asm
	// begin inline asm
	add.f64 %fd19230, %fd19230, 0.01;
	// end inline asm
	// begin inline asm
	add.f64 %fd19232, %fd19232, 0.01;
	// end inline asm
	// begin inline asm
	add.f64 %fd19230, %fd19230, 0.01;
	// end inline asm
	// begin inline asm
	add.f64 %fd19232, %fd19232, 0.01;
	// end inline asm
	// begin inline asm
	add.f64 %fd19230, %fd19230, 0.01;
	// end inline asm
	// begin inline asm
	add.f64 %fd19232, %fd19232, 0.01;
	// end inline asm
	// begin inline asm
	add.f64 %fd19230, %fd19230, 0.01;
	// end inline asm
	// begin inline asm
	add.f64 %fd19232, %fd19232, 0.01;
	// end inline asm
	// begin inline asm
	add.f64 %fd19230, %fd19230, 0.01;
	// end inline asm
	// begin inline asm
	add.f64 %fd19232, %fd19232, 0.01;
	// end inline asm
	// begin inline asm
	add.f64 %fd19230, %fd19230, 0.01;
	// end inline asm
	// begin inline asm
	add.f64 %fd19232, %fd19232, 0.01;
	// end inline asm
	// begin inline asm
	add.f64 %fd19230, %fd19230, 0.01;
	// end inline asm
	// begin inline asm
	add.f64 %fd19232, %fd19232, 0.01;
	// end inline asm
	// begin inline asm
	add.f64 %fd19230, %fd19230, 0.01;
	// end inline asm
	// begin inline asm
	add.f64 %fd19232, %fd19232, 0.01;
	// end inline asm
	// begin inline asm
	add.f64 %fd19230, %fd19230, 0.01;
	// end inline asm
	// begin inline asm
	add.f64 %fd19232, %fd19232, 0.01;
	// end inline asm
	// begin inline asm
	add.f64 %fd19230, %fd19230, 0.01;
	// end inline asm
	// begin inline asm
	add.f64 %fd19232, %fd19232, 0.01;
	// end inline asm
	// begin inline asm
	add.f64 %fd19230, %fd19230, 0.01;
	// end inline asm
	// begin inline asm
	add.f64 %fd19232, %fd19232, 0.01;
	// end inline asm
	// begin inline asm
	add.f64 %fd19230, %fd19230, 0.01;
	// end inline asm
	// begin inline asm
	add.f64 %fd19232, %fd19232, 0.01;
	// end inline asm
	// begin inline asm
	add.f64 %fd19230, %fd19230, 0.01;
	// end inline asm
	// begin inline asm
	add.f64 %fd19232, %fd19232, 0.01;
	// end inline asm
	// begin inline asm
	add.f64 %fd19230, %fd19230, 0.01;
	// end inline asm
	// begin inline asm
	add.f64 %fd19232, %fd19232, 0.01;
	// end inline asm
	// begin inline asm
	add.f64 %fd19230, %fd19230, 0.01;
	// end inline asm
	// begin inline asm
	add.f64 %fd19232, %fd19232, 0.01;
	// end inline asm
	// begin inline asm
	add.f64 %fd19230, %fd19230, 0.01;
	// end inline asm
	// begin inline asm
	add.f64 %fd19232, %fd19232, 0.01;
	// end inline asm
	// begin inline asm
	add.f64 %fd19230, %fd19230, 0.01;
	// end inline asm
	// begin inline asm
	add.f64 %fd19232, %fd19232, 0.01;
	// end inline asm
	// begin inline asm
	add.f64 %fd19230, %fd19230, 0.01;
	// end inline asm
	// begin inline asm
	add.f64 %fd19232, %fd19232, 0.01;
	// end inline asm
	// begin inline asm
	add.f64 %fd19230, %fd19230, 0.01;
	// end inline asm
	// begin inline asm
	add.f64 %fd19232, %fd19232, 0.01;
	// end inline asm
	// begin inline asm
	add.f64 %fd19230, %fd19230, 0.01;
	// end inline asm
	// begin inline asm
	add.f64 %fd19232, %fd19232, 0.01;
	// end inline asm
	// begin inline asm
	add.f64 %fd19230, %fd19230, 0.01;
	// end inline asm
	// begin inline asm
	add.f64 %fd19232, %fd19232, 0.01;
	// end inline asm
	// begin inline asm
	add.f64 %fd19230, %fd19230, 0.01;
	// end inline asm
	// begin inline asm
	add.f64 %fd19232, %fd19232, 0.01;
	// end inline asm
	// begin inline asm
	add.f64 %fd19230, %fd19230, 0.01;
	// end inline asm
	// begin inline asm
	add.f64 %fd19232, %fd19232, 0.01;
	// end inline asm
	// begin inline asm
	add.f64 %fd19230, %fd19230, 0.01;
	// end inline asm
	// begin inline asm
	add.f64 %fd19232, %fd19232, 0.01;
	// end inline asm
	// begin inline asm
	add.f64 %fd19230, %fd19230, 0.01;
	// end inline asm
	// begin inline asm
	add.f64 %fd19232, %fd19232, 0.01;
	// end inline asm
	// begin inline asm
	add.f64 %fd19230, %fd19230, 0.01;
	// end inline asm
	// begin inline asm
	add.f64 %fd19232, %fd19232, 0.01;
	// end inline asm
	// begin inline asm
	add.f64 %fd19230, %fd19230, 0.01;
	// end inline asm
	// begin inline asm
	add.f64 %fd19232, %fd19232, 0.01;
	// end inline asm
	// begin inline asm
	add.f64 %fd19230, %fd19230, 0.01;
	// end inline asm
	// begin inline asm
	add.f64 %fd19232, %fd19232, 0.01;
	// end inline asm
	// begin inline asm
	add.f64 %fd19230, %fd19230, 0.01;
	// end inline asm
	// begin inline asm
	add.f64 %fd19232, %fd19232, 0.01;
	// end inline asm
	// begin inline asm
	add.f64 %fd19230, %fd19230, 0.01;
	// end inline asm
	// begin inline asm
	add.f64 %fd19232, %fd19232, 0.01;
	// end inline asm
	// begin inline asm
	add.f64 %fd19230, %fd19230, 0.01;
	// end inline asm
	// begin inline asm
	add.f64 %fd19232, %fd19232, 0.01;
	// end inline asm
	// begin inline asm
	add.f64 %fd19230, %fd19230, 0.01;
	// end inline asm
	// begin inline asm
	add.f64 %fd19232, %fd19232, 0.01;
	// end inline asm
	// begin inline asm
	add.f64 %fd19230, %fd19230, 0.01;
	// end inline asm
	// begin inline asm
	add.f64 %fd19232, %fd19232, 0.01;
	// end inline asm
	// begin inline asm
	add.f64 %fd19230, %fd19230, 0.01;
	// end inline asm
	// begin inline asm
	add.f64 %fd19232, %fd19232, 0.01;
	// end inline asm
	// begin inline asm
	add.f64 %fd19230, %fd19230, 0.01;
	// end inline asm
	// begin inline asm
	add.f64 %fd19232, %fd19232, 0.01;
	// end inline asm
	// begin inline asm
	add.f64 %fd19230, %fd19230, 0.01;
	// end inline asm
	// begin inline asm
	add.f64 %fd19232, %fd19232, 0.01;
	// end inline asm
	// begin inline asm
	add.f64 %fd19230, %fd19230, 0.01;
	// end inline asm
	// begin inline asm
	add.f64 %fd19232, %fd19232, 0.01;
	// end inline asm
	// begin inline asm
	add.f64 %fd19230, %fd19230, 0.01;
	// end inline asm
	// begin inline asm
	add.f64 %fd19232, %fd19232, 0.01;
	// end inline asm
	// begin inline asm
	add.f64 %fd19230, %fd19230, 0.01;
	// end inline asm
	// begin inline asm
	add.f64 %fd19232, %fd19232, 0.01;
	// end inline asm
	// begin inline asm
	add.f64 %fd19230, %fd19230, 0.01;
	// end inline asm
	// begin inline asm
	add.f64 %fd19232, %fd19232, 0.01;
	// end inline asm
	// begin inline asm
	add.f64 %fd19230, %fd19230, 0.01;
	// end inline asm
	// begin inline asm
	add.f64 %fd19232, %fd19232, 0.01;
	// end inline asm
	// begin inline asm
	add.f64 %fd19230, %fd19230, 0.01;
	// end inline asm
	// begin inline asm
	add.f64 %fd19232, %fd19232, 0.01;
	// end inline asm
	// begin inline asm
	add.f64 %fd19230, %fd19230, 0.01;
	// end inline asm
	// begin inline asm
	add.f64 %fd19232, %fd19232, 0.01;
	// end inline asm
	// begin inline asm
	add.f64 %fd19230, %fd19230, 0.01;
	// end inline asm
	// begin inline asm
	add.f64 %fd19232, %fd19232, 0.01;
	// end inline asm
	// begin inline asm
	add.f64 %fd19230, %fd19230, 0.01;
	// end inline asm
	// begin inline asm
	add.f64 %fd19232, %fd19232, 0.01;
	// end inline asm
	// begin inline asm
	add.f64 %fd19230, %fd19230, 0.01;
	// end inline asm
	// begin inline asm
	add.f64 %fd19232, %fd19232, 0.01;
	// end inline asm
	// begin inline asm
	add.f64 %fd19230, %fd19230, 0.01;
	// end inline asm
	// begin inline asm
	add.f64 %fd19232, %fd19232, 0.01;
	// end inline asm
	// begin inline asm
	add.f64 %fd19230, %fd19230, 0.01;
	// end inline asm
	// begin inline asm
	add.f64 %fd19232, %fd19232, 0.01;
	// end inline asm
	// begin inline asm
	add.f64 %fd19230, %fd19230, 0.01;
	// end inline asm
	// begin inline asm
	add.f64 %fd19232, %fd19232, 0.01;
	// end inline asm
	// begin inline asm
	add.f64 %fd19230, %fd19230, 0.01;
	// end inline asm
	// begin inline asm
	add.f64 %fd19232, %fd19232, 0.01;
	// end inline asm
	// begin inline asm
	add.f64 %fd19230, %fd19230, 0.01;
	// end inline asm
	// begin inline asm
	add.f64 %fd19232, %fd19232, 0.01;
	// end inline asm
	// begin inline asm
	add.f64 %fd19230, %fd19230, 0.01;
	// end inline asm
	// begin inline asm
	add.f64 %fd19232, %fd19232, 0.01;
	// end inline asm
	// begin inline asm
	add.f64 %fd19230, %fd19230, 0.01;
	// end inline asm
	// begin inline asm
	add.f64 %fd19232, %fd19232, 0.01;
	// end inline asm
	// begin inline asm
	add.f64 %fd19230, %fd19230, 0.01;
	// end inline asm
	// begin inline asm
	add.f64 %fd19232, %fd19232, 0.01;
	// end inline asm
	// begin inline asm
	add.f64 %fd19230, %fd19230, 0.01;
	// end inline asm
	// begin inline asm
	add.f64 %fd19232, %fd19232, 0.01;
	// end inline asm
	// begin inline asm
	add.f64 %fd19230, %fd19230, 0.01;
	// end inline asm
	// begin inline asm
	add.f64 %fd19232, %fd19232, 0.01;
	// end inline asm
	// begin inline asm
	add.f64 %fd19230, %fd19230, 0.01;
	// end inline asm
	// begin inline asm
	add.f64 %fd19232, %fd19232, 0.01;
	// end inline asm
	// begin inline asm
	add.f64 %fd19230, %fd19230, 0.01;
	// end inline asm
	// begin inline asm
	add.f64 %fd19232, %fd19232, 0.01;
	// end inline asm
	// begin inline asm
	add.f64 %fd19230, %fd19230, 0.01;
	// end inline asm
	// begin inline asm
	add.f64 %fd19232, %fd19232, 0.01;
	// end inline asm
	// begin inline asm
	add.f64 %fd19230, %fd19230, 0.01;
	// end inline asm
	// begin inline asm
	add.f64 %fd19232, %fd19232, 0.01;
	// end inline asm
	// begin inline asm
	add.f64 %fd19230, %fd19230, 0.01;
	// end inline asm
	// begin inline asm
	add.f64 %fd19232, %fd19232, 0.01;
	// end inline asm
	// begin inline asm
	add.f64 %fd19230, %fd19230, 0.01;
	// end inline asm
	// begin inline asm
	add.f64 %fd19232, %fd19232, 0.01;
	// end inline asm
	// begin inline asm
	add.f64 %fd19230, %fd19230, 0.01;
	// end inline asm
	// begin inline asm
	add.f64 %fd19232, %fd19232, 0.01;
	// end inline asm
	// begin inline asm
	add.f64 %fd19230, %fd19230, 0.01;
	// end inline asm
	// begin inline asm
	add.f64 %fd19232, %fd19232, 0.01;
	// end inline asm
	// begin inline asm
	add.f64 %fd19230, %fd19230, 0.01;
	// end inline asm
	// begin inline asm
	add.f64 %fd19232, %fd19232, 0.01;
	// end inline asm
	// begin inline asm
	add.f64 %fd19230, %fd19230, 0.01;
	// end inline asm
	// begin inline asm
	add.f64 %fd19232, %fd19232, 0.01;
	// end inline asm
	// begin inline asm
	add.f64 %fd19230, %fd19230, 0.01;
	// end inline asm
	// begin inline asm
	add.f64 %fd19232, %fd19232, 0.01;
	// end inline asm
	// begin inline asm
	add.f64 %fd19230, %fd19230, 0.01;
	// end inline asm
	// begin inline asm
	add.f64 %fd19232, %fd19232, 0.01;
	// end inline asm
	// begin inline asm
	add.f64 %fd19230, %fd19230, 0.01;
	// end inline asm
	// begin inline asm
	add.f64 %fd19232, %fd19232, 0.01;
	// end inline asm
	// begin inline asm
	add.f64 %fd19230, %fd19230, 0.01;
	// end inline asm
	// begin inline asm
	add.f64 %fd19232, %fd19232, 0.01;
	// end inline asm
	// begin inline asm
	add.f64 %fd19230, %fd19230, 0.01;
	// end inline asm
	// begin inline asm
	add.f64 %fd19232, %fd19232, 0.01;
	// end inline asm
	// begin inline asm
	add.f64 %fd19230, %fd19230, 0.01;
	// end inline asm
	// begin inline asm
	add.f64 %fd19232, %fd19232, 0.01;
	// end inline asm
	// begin inline asm
	add.f64 %fd19230, %fd19230, 0.01;
	// end inline asm
	// begin inline asm
	add.f64 %fd19232, %fd19232, 0.01;
	// end inline asm
	// begin inline asm
	add.f64 %fd19230, %fd19230, 0.01;
	// end inline asm
	// begin inline asm
	add.f64 %fd19232, %fd19232, 0.01;
	// end inline asm
	// begin inline asm
	add.f64 %fd19230, %fd19230, 0.01;
	// end inline asm
	// begin inline asm
	add.f64 %fd19232, %fd19232, 0.01;
	// end inline asm
	// begin inline asm
	add.f64 %fd19230, %fd19230, 0.01;
	// end inline asm
	// begin inline asm
	add.f64 %fd19232, %fd19232, 0.01;
	// end inline asm
	// begin inline asm
	add.f64 %fd19230, %fd19230, 0.01;
	// end inline asm
	// begin inline asm
	add.f64 %fd19232, %fd19232, 0.01;
	// end inline asm
	// begin inline asm
	add.f64 %fd19230, %fd19230, 0.01;
	// end inline asm
	// begin inline asm
	add.f64 %fd19232, %fd19232, 0.01;
	// end inline asm
	// begin inline asm
	add.f64 %fd19230, %fd19230, 0.01;
	// end inline asm
	// begin inline asm
	add.f64 %fd19232, %fd19232, 0.01;
	// end inline asm
	// begin inline asm
	add.f64 %fd19230, %fd19230, 0.01;
	// end inline asm
	// begin inline asm
	add.f64 %fd19232, %fd19232, 0.01;
	// end inline asm
	// begin inline asm
	add.f64 %fd19230, %fd19230, 0.01;
	// end inline asm
	// begin inline asm
	add.f64 %fd19232, %fd19232, 0.01;
	// end inline asm
	// begin inline asm
	add.f64 %fd19230, %fd19230, 0.01;
	// end inline asm
	// begin inline asm
	add.f64 %fd19232, %fd19232, 0.01;
	// end inline asm
	// begin inline asm
	add.f64 %fd19230, %fd19230, 0.01;
	// end inline asm
	// begin inline asm
	add.f64 %fd19232, %fd19232, 0.01;
	// end inline asm
	// begin inline asm
	add.f64 %fd19230, %fd19230, 0.01;
	// end inline asm
	// begin inline asm
	add.f64 %fd19232, %fd19232, 0.01;
	// end inline asm
	// begin inline asm
	add.f64 %fd19230, %fd19230, 0.01;
	// end inline asm
	// begin inline asm
	add.f64 %fd19232, %fd19232, 0.01;
	// end inline asm
	// begin inline asm
	add.f64 %fd19230, %fd19230, 0.01;
	// end inline asm
	// begin inline asm
	add.f64 %fd19232, %fd19232, 0.01;
	// end inline asm
	// begin inline asm
	add.f64 %fd19230, %fd19230, 0.01;
	// end inline asm
	// begin inline asm
	add.f64 %fd19232, %fd19232, 0.01;
	// end inline asm
	// begin inline asm
	add.f64 %fd19230, %fd19230, 0.01;
	// end inline asm
	// begin inline asm
	add.f64 %fd19232, %fd19232, 0.01;
	// end inline asm
	// begin inline asm
	add.f64 %fd19230, %fd19230, 0.01;
	// end inline asm
	// begin inline asm
	add.f64 %fd19232, %fd19232, 0.01;
	// end inline asm
	// begin inline asm
	add.f64 %fd19230, %fd19230, 0.01;
	// end inline asm
	// begin inline asm
	add.f64 %fd19232, %fd19232, 0.01;
	// end inline asm
	// begin inline asm
	add.f64 %fd19230, %fd19230, 0.01;
	// end inline asm
	// begin inline asm
	add.f64 %fd19232, %fd19232, 0.01;
	// end inline asm
	// begin inline asm
	add.f64 %fd19230, %fd19230, 0.01;
	// end inline asm
	// begin inline asm
	add.f64 %fd19232, %fd19232, 0.01;
	// end inline asm
	// begin inline asm
	add.f64 %fd19230, %fd19230, 0.01;
	// end inline asm
	// begin inline asm
	add.f64 %fd19232, %fd19232, 0.01;
	// end inline asm
	// begin inline asm
	add.f64 %fd19230, %fd19230, 0.01;
	// end inline asm
	// begin inline asm
	add.f64 %fd19232, %fd19232, 0.01;
	// end inline asm
	// begin inline asm
	add.f64 %fd19230, %fd19230, 0.01;
	// end inline asm
	// begin inline asm
	add.f64 %fd19232, %fd19232, 0.01;
	// end inline asm
	// begin inline asm
	add.f64 %fd19230, %fd19230, 0.01;
	// end inline asm
	// begin inline asm
	add.f64 %fd19232, %fd19232, 0.01;
	// end inline asm
	// begin inline asm
	add.f64 %fd19230, %fd19230, 0.01;
	// end inline asm
	// begin inline asm
	add.f64 %fd19232, %fd19232, 0.01;
	// end inline asm
	// begin inline asm
	add.f64 %fd19230, %fd19230, 0.01;
	// end inline asm
	// begin inline asm
	add.f64 %fd19232, %fd19232, 0.01;
	// end inline asm
	// begin inline asm
	add.f64 %fd19230, %fd19230, 0.01;
	// end inline asm
	// begin inline asm
	add.f64 %fd19232, %fd19232, 0.01;
	// end inline asm
	// begin inline asm
	add.f64 %fd19230, %fd19230, 0.01;
	// end inline asm
	// begin inline asm
	add.f64 %fd19232, %fd19232, 0.01;
	// end inline asm
	// begin inline asm
	add.f64 %fd19230, %fd19230, 0.01;
	// end inline asm
	// begin inline asm
	add.f64 %fd19232, %fd19232, 0.01;
	// end inline asm
	// begin inline asm
	add.f64 %fd19230, %fd19230, 0.01;
	// end inline asm
	// begin inline asm
	add.f64 %fd19232, %fd19232, 0.01;
	// end inline asm
	// begin inline asm
	add.f64 %fd19230, %fd19230, 0.01;
	// end inline asm
	// begin inline asm
	add.f64 %fd19232, %fd19232, 0.01;
	// end inline asm
	// begin inline asm
	add.f64 %fd19230, %fd19230, 0.01;
	// end inline asm
	// begin inline asm
	add.f64 %fd19232, %fd19232, 0.01;
	// end inline asm
	// begin inline asm
	add.f64 %fd19230, %fd19230, 0.01;
	// end inline asm
	// begin inline asm
	add.f64 %fd19232, %fd19232, 0.01;
	// end inline asm
	// begin inline asm
	add.f64 %fd19230, %fd19230, 0.01;
	// end inline asm
	// begin inline asm
	add.f64 %fd19232, %fd19232, 0.01;
	// end inline asm
	// begin inline asm
	add.f64 %fd19230, %fd19230, 0.01;
	// end inline asm
	// begin inline asm
	add.f64 %fd19232, %fd19232, 0.01;
	// end inline asm
	// begin inline asm
	add.f64 %fd19230, %fd19230, 0.01;
	// end inline asm
	// begin inline asm
	add.f64 %fd19232, %fd19232, 0.01;
	// end inline asm
	// begin inline asm
	add.f64 %fd19230, %fd19230, 0.01;
	// end inline asm
	// begin inline asm
	add.f64 %fd19232, %fd19232, 0.01;
	// end inline asm
	// begin inline asm
	add.f64 %fd19230, %fd19230, 0.01;
	// end inline asm
	// begin inline asm
	add.f64 %fd19232, %fd19232, 0.01;
	// end inline asm
	// begin inline asm
	add.f64 %fd19230, %fd19230, 0.01;
	// end inline asm
	// begin inline asm
	add.f64 %fd19232, %fd19232, 0.01;
	// end inline asm
	// begin inline asm
	add.f64 %fd19230, %fd19230, 0.01;
	// end inline asm
	// begin inline asm
	add.f64 %fd19232, %fd19232, 0.01;
	// end inline asm
	// begin inline asm
	add.f64 %fd19230, %fd19230, 0.01;
	// end inline asm
	// begin inline asm
	add.f64 %fd19232, %fd19232, 0.01;
	// end inline asm
	// begin inline asm
	add.f64 %fd19230, %fd19230, 0.01;
	// end inline asm
	// begin inline asm
	add.f64 %fd19232, %fd19232, 0.01;
	// end inline asm
	// begin inline asm
	add.f64 %fd19230, %fd19230, 0.01;
	// end inline asm
	// begin inline asm
	add.f64 %fd19232, %fd19232, 0.01;
	// end inline asm
	// begin inline asm
	add.f64 %fd19230, %fd19230, 0.01;
	// end inline asm
	// begin inline asm
	add.f64 %fd19232, %fd19232, 0.01;
	// end inline asm
	// begin inline asm
	add.f64 %fd19230, %fd19230, 0.01;
	// end inline asm
	// begin inline asm
	add.f64 %fd19232, %fd19232, 0.01;
	// end inline asm
	// begin inline asm
	add.f64 %fd19230, %fd19230, 0.01;
	// end inline asm
	// begin inline asm
	add.f64 %fd19232, %fd19232, 0.01;
	// end inline asm
	// begin inline asm
	add.f64 %fd19230, %fd19230, 0.01;
	// end inline asm
	// begin inline asm
	add.f64 %fd19232, %fd19232, 0.01;
	// end inline asm
	// begin inline asm
	add.f64 %fd19230, %fd19230, 0.01;
	// end inline asm
	// begin inline asm
	add.f64 %fd19232, %fd19232, 0.01;
	// end inline asm
	// begin inline asm
	add.f64 %fd19230, %fd19230, 0.01;
	// end inline asm
	// begin inline asm
	add.f64 %fd19232, %fd19232, 0.01;
	// end inline asm
	// begin inline asm
	add.f64 %fd19230, %fd19230, 0.01;
	// end inline asm
	// begin inline asm
	add.f64 %fd19232, %fd19232, 0.01;
	// end inline asm
	// begin inline asm
	add.f64 %fd19230, %fd19230, 0.01;
	// end inline asm
	// begin inline asm
	add.f64 %fd19232, %fd19232, 0.01;
	// end inline asm
	// begin inline asm
	add.f64 %fd19230, %fd19230, 0.01;
	// end inline asm
	// begin inline asm
	add.f64 %fd19232, %fd19232, 0.01;
	// end inline asm
	// begin inline asm
	add.f64 %fd19230, %fd19230, 0.01;
	// end inline asm
	// begin inline asm
	add.f64 %fd19232, %fd19232, 0.01;
	// end inline asm
	// begin inline asm
	add.f64 %fd19230, %fd19230, 0.01;
	// end inline asm
	// begin inline asm
	add.f64 %fd19232, %fd19232, 0.01;
	// end inline asm
	// begin inline asm
	add.f64 %fd19230, %fd19230, 0.01;
	// end inline asm
	// begin inline asm
	add.f64 %fd19232, %fd19232, 0.01;
	// end inline asm
	// begin inline asm
	add.f64 %fd19230, %fd19230, 0.01;
	// end inline asm
	// begin inline asm
	add.f64 %fd19232, %fd19232, 0.01;
	// end inline asm
	// begin inline asm
	add.f64 %fd19230, %fd19230, 0.01;
	// end inline asm
	// begin inline asm
	add.f64 %fd19232, %fd19232, 0.01;
	// end inline asm
	mov.f64 	%fd20650, %fd19230;
	// begin inline asm
	add.f64 %fd20650, %fd20650, 0.01;
	// end inline asm
	mov.f64 	%fd20652, %fd19232;
	// begin inline asm
	add.f64 %fd20652, %fd20652, 0.01;
	// end inline asm
	// begin inline asm
	add.f64 %fd20650, %fd20650, 0.01;
	// end inline asm
	// begin inline asm
	add.f64 %fd20652, %fd20652, 0.01;
	// end inline asm
	// begin inline asm
	add.f64 %fd20650, %fd20650, 0.01;
	// end inline asm
	// begin inline asm
	add.f64 %fd20652, %fd20652, 0.01;
	// end inline asm
	// begin inline asm
	add.f64 %fd20650, %fd20650, 0.01;
	// end inline asm
	// begin inline asm
	add.f64 %fd20652, %fd20652, 0.01;
	// end inline asm
	// begin inline asm
	add.f64 %fd20650, %fd20650, 0.01;
	// end inline asm
	// begin inline asm
	add.f64 %fd20652, %fd20652, 0.01;
	// end inline asm
	// begin inline asm
	add.f64 %fd20650, %fd20650, 0.01;
	// end inline asm
	// begin inline asm
	add.f64 %fd20652, %fd20652, 0.01;
	// end inline asm
	// begin inline asm
	add.f64 %fd20650, %fd20650, 0.01;
	// end inline asm
	// begin inline asm
	add.f64 %fd20652, %fd20652, 0.01;
	// end inline asm
	// begin inline asm
	add.f64 %fd20650, %fd20650, 0.01;
	// end inline asm
	// begin inline asm
	add.f64 %fd20652, %fd20652, 0.01;
	// end inline asm
	// begin inline asm
	add.f64 %fd20650, %fd20650, 0.01;
	// end inline asm
	// begin inline asm
	add.f64 %fd20652, %fd20652, 0.01;
	// end inline asm
	// begin inline asm
	add.f64 %fd20650, %fd20650, 0.01;
	// end inline asm
	// begin inline asm
	add.f64 %fd20652, %fd20652, 0.01;
	// end inline asm
	// begin inline asm
	add.f64 %fd20650, %fd20650, 0.01;
	// end inline asm
	// begin inline asm
	add.f64 %fd20652, %fd20652, 0.01;
	// end inline asm
	// begin inline asm
	add.f64 %fd20650, %fd20650, 0.01;
	// end inline asm
	// begin inline asm
	add.f64 %fd20652, %fd20652, 0.01;
	// end inline asm
	// begin inline asm
	add.f64 %fd20650, %fd20650, 0.01;
	// end inline asm
	// begin inline asm
	add.f64 %fd20652, %fd20652, 0.01;
	// end inline asm
	// begin inline asm
	add.f64 %fd20650, %fd20650, 0.01;
	// end inline asm
	// begin inline asm
	add.f64 %fd20652, %fd20652, 0.01;
	// end inline asm
	// begin inline asm
	add.f64 %fd20650, %fd20650, 0.01;
	// end inline asm
	// begin inline asm
	add.f64 %fd20652, %fd20652, 0.01;
	// end inline asm
	// begin inline asm
	add.f64 %fd20650, %fd20650, 0.01;
	// end inline asm
	// begin inline asm
	add.f64 %fd20652, %fd20652, 0.01;
	// end inline asm
	// begin inline asm
	add.f64 %fd20650, %fd20650, 0.01;
	// end inline asm
	// begin inline asm
	add.f64 %fd20652, %fd20652, 0.01;
	// end inline asm
	// begin inline asm
	add.f64 %fd20650, %fd20650, 0.01;
	// end inline asm
	// begin inline asm
	add.f64 %fd20652, %fd20652, 0.01;
	// end inline asm
	// begin inline asm
	add.f64 %fd20650, %fd20650, 0.01;
	// end inline asm
	// begin inline asm
	add.f64 %fd20652, %fd20652, 0.01;
	// end inline asm
	// begin inline asm
	add.f64 %fd20650, %fd20650, 0.01;
	// end inline asm
	// begin inline asm
	add.f64 %fd20652, %fd20652, 0.01;
	// end inline asm
	// begin inline asm
	add.f64 %fd20650, %fd20650, 0.01;
	// end inline asm
	// begin inline asm
	add.f64 %fd20652, %fd20652, 0.01;
	// end inline asm
	// begin inline asm
	add.f64 %fd20650, %fd20650, 0.01;
	// end inline asm
	// begin inline asm
	add.f64 %fd20652, %fd20652, 0.01;
	// end inline asm
	// begin inline asm
	add.f64 %fd20650, %fd20650, 0.01;
	// end inline asm
	// begin inline asm
	add.f64 %fd20652, %fd20652, 0.01;
	// end inline asm
	// begin inline asm
	add.f64 %fd20650, %fd20650, 0.01;
	// end inline asm
	// begin inline asm
	add.f64 %fd20652, %fd20652, 0.01;
	// end inline asm
	// begin inline asm
	add.f64 %fd20650, %fd20650, 0.01;
	// end inline asm
	// begin inline asm
	add.f64 %fd20652, %fd20652, 0.01;
	// end inline asm
	// begin inline asm
	add.f64 %fd20650, %fd20650, 0.01;
	// end inline asm
	// begin inline asm
	add.f64 %fd20652, %fd20652, 0.01;
	// end inline asm
	// begin inline asm
	add.f64 %fd20650, %fd20650, 0.01;
	// end inline asm
	// begin inline asm
	add.f64 %fd20652, %fd20652, 0.01;
	// end inline asm
	// begin inline asm
	add.f64 %fd20650, %fd20650, 0.01;
	// end inline asm
	// begin inline asm
	add.f64 %fd20652, %fd20652, 0.01;
	// end inline asm
	// begin inline asm
	add.f64 %fd20650, %fd20650, 0.01;
	// end inline asm
	// begin inline asm
	add.f64 %fd20652, %fd20652, 0.01;
	// end inline asm
	// begin inline asm
	add.f64 %fd20650, %fd20650, 0.01;
	// end inline asm
	// begin inline asm
	add.f64 %fd20652, %fd20652, 0.01;
	// end inline asm
	// begin inline asm
	add.f64 %fd20650, %fd20650, 0.01;
	// end inline asm
	// begin inline asm
	add.f64 %fd20652, %fd20652, 0.01;
	// end inline asm
	// begin inline asm
	add.f64 %fd20650, %fd20650, 0.01;
	// end inline asm
	// begin inline asm
	add.f64 %fd20652, %fd20652, 0.01;
	// end inline asm
	// begin inline asm
	add.f64 %fd20650, %fd20650, 0.01;
	// end inline asm
	// begin inline asm
	add.f64 %fd20652, %fd20652, 0.01;
	// end inline asm
	// begin inline asm
	add.f64 %fd20650, %fd20650, 0.01;
	// end inline asm
	// begin inline asm
	add.f64 %fd20652, %fd20652, 0.01;
	// end inline asm
	// begin inline asm
	add.f64 %fd20650, %fd20650, 0.01;
	// end inline asm
	// begin inline asm
	add.f64 %fd20652, %fd20652, 0.01;
	// end inline asm
	// begin inline asm
	add.f64 %fd20650, %fd20650, 0.01;
	// end inline asm
	// begin inline asm
	add.f64 %fd20652, %fd20652, 0.01;
	// end inline asm
	// begin inline asm
	add.f64 %fd20650, %fd20650, 0.01;
	// end inline asm
	// begin inline asm
	add.f64 %fd20652, %fd20652, 0.01;
	// end inline asm
	// begin inline asm
	add.f64 %fd20650, %fd20650, 0.01;
	// end inline asm
	// begin inline asm
	add.f64 %fd20652, %fd20652, 0.01;
	// end inline asm
	// begin inline asm
	add.f64 %fd20650, %fd20650, 0.01;
	// end inline asm
	// begin inline asm
	add.f64 %fd20652, %fd20652, 0.01;
	// end inline asm
	// begin inline asm
	add.f64 %fd20650, %fd20650, 0.01;
	// end inline asm
	// begin inline asm
	add.f64 %fd20652, %fd20652, 0.01;
	// end inline asm
	// begin inline asm
	add.f64 %fd20650, %fd20650, 0.01;
	// end inline asm
	// begin inline asm
	add.f64 %fd20652, %fd20652, 0.01;
	// end inline asm
	// begin inline asm
	add.f64 %fd20650, %fd20650, 0.01;
	// end inline asm
	// begin inline asm
	add.f64 %fd20652, %fd20652, 0.01;
	// end inline asm
	// begin inline asm
	add.f64 %fd20650, %fd20650, 0.01;
	// end inline asm
	// begin inline asm
	add.f64 %fd20652, %fd20652, 0.01;
	// end inline asm
	// begin inline asm
	add.f64 %fd20650, %fd20650, 0.01;
	// end inline asm
	// begin inline asm
	add.f64 %fd20652, %fd20652, 0.01;
	// end inline asm
	// begin inline asm
	add.f64 %fd20650, %fd20650, 0.01;
	// end inline asm
	// begin inline asm
	add.f64 %fd20652, %fd20652, 0.01;
	// end inline asm
	// begin inline asm
	add.f64 %fd20650, %fd20650, 0.01;
	// end inline asm
	// begin inline asm
	add.f64 %fd20652, %fd20652, 0.01;
	// end inline asm
	// begin inline asm
	add.f64 %fd20650, %fd20650, 0.01;
	// end inline asm
	// begin inline asm
	add.f64 %fd20652, %fd20652, 0.01;
	// end inline asm
	// begin inline asm
	add.f64 %fd20650, %fd20650, 0.01;
	// end inline asm
	// begin inline asm
	add.f64 %fd20652, %fd20652, 0.01;
	// end inline asm
	// begin inline asm
	add.f64 %fd20650, %fd20650, 0.01;
	// end inline asm
	// begin inline asm
	add.f64 %fd20652, %fd20652, 0.01;
	// end inline asm
	// begin inline asm
	add.f64 %fd20650, %fd20650, 0.01;
	// end inline asm
	// begin inline asm
	add.f64 %fd20652, %fd20652, 0.01;
	// end inline asm
	// begin inline asm
	add.f64 %fd20650, %fd20650, 0.01;
	// end inline asm
	// begin inline asm
	add.f64 %fd20652, %fd20652, 0.01;
	// end inline asm
	// begin inline asm
	add.f64 %fd20650, %fd20650, 0.01;
	// end inline asm
	// begin inline asm
	add.f64 %fd20652, %fd20652, 0.01;
	// end inline asm
	// begin inline asm
	add.f64 %fd20650, %fd20650, 0.01;
	// end inline asm
	// begin inline asm
	add.f64 %fd20652, %fd20652, 0.01;
	// end inline asm
	// begin inline asm
	add.f64 %fd20650, %fd20650, 0.01;
	// end inline asm
	// begin inline asm
	add.f64 %fd20652, %fd20652, 0.01;
	// end inline asm
	// begin inline asm
	add.f64 %fd20650, %fd20650, 0.01;
	// end inline asm
	// begin inline asm
	add.f64 %fd20652, %fd20652, 0.01;
	// end inline asm
	// begin inline asm
	add.f64 %fd20650, %fd20650, 0.01;
	// end inline asm
	// begin inline asm
	add.f64 %fd20652, %fd20652, 0.01;
	// end inline asm
	// begin inline asm
	add.f64 %fd20650, %fd20650, 0.01;
	// end inline asm
	// begin inline asm
	add.f64 %fd20652, %fd20652, 0.01;
	// end inline asm
	// begin inline asm
	add.f64 %fd20650, %fd20650, 0.01;
	// end inline asm
	// begin inline asm
	add.f64 %fd20652, %fd20652, 0.01;
	// end inline asm
	// begin inline asm
	add.f64 %fd20650, %fd20650, 0.01;
	// end inline asm
	// begin inline asm
	add.f64 %fd20652, %fd20652, 0.01;
	// end inline asm
	// begin inline asm
	add.f64 %fd20650, %fd20650, 0.01;
	// end inline asm
	// begin inline asm
	add.f64 %fd20652, %fd20652, 0.01;
	// end inline asm
	// begin inline asm
	add.f64 %fd20650, %fd20650, 0.01;
	// end inline asm
	// begin inline asm
	add.f64 %fd20652, %fd20652, 0.01;
	// end inline asm
	// begin inline asm
	add.f64 %fd20650, %fd20650, 0.01;
	// end inline asm
	// begin inline asm
	add.f64 %fd20652, %fd20652, 0.01;
	// end inline asm
	// begin inline asm
	add.f64 %fd20650, %fd20650, 0.01;
	// end inline asm
	// begin inline asm
	add.f64 %fd20652, %fd20652, 0.01;
	// end inline asm
	// begin inline asm
	add.f64 %fd20650, %fd20650, 0.01;
	// end inline asm
	// begin inline asm
	add.f64 %fd20652, %fd20652, 0.01;
	// end inline asm
	// begin inline asm
	add.f64 %fd20650, %fd20650, 0.01;
	// end inline asm
	// begin inline asm
	add.f64 %fd20652, %fd20652, 0.01;
	// end inline asm
	// begin inline asm
	add.f64 %fd20650, %fd20650, 0.01;
	// end inline asm
	// begin inline asm
	add.f64 %fd20652, %fd20652, 0.01;
	// end inline asm
	// begin inline asm
	add.f64 %fd20650, %fd20650, 0.01;
	// end inline asm
	// begin inline asm
	add.f64 %fd20652, %fd20652, 0.01;
	// end inline asm
	// begin inline asm
	add.f64 %fd20650, %fd20650, 0.01;
	// end inline asm
	// begin inline asm
	add.f64 %fd20652, %fd20652, 0.01;
	// end inline asm
	// begin inline asm
	add.f64 %fd20650, %fd20650, 0.01;
	// end inline asm
	// begin inline asm
	add.f64 %fd20652, %fd20652, 0.01;
	// end inline asm
	// begin inline asm
	add.f64 %fd20650, %fd20650, 0.01;
	// end inline asm
	// begin inline asm
	add.f64 %fd20652, %fd20652, 0.01;
	// end inline asm
	// begin inline asm
	add.f64 %fd20650, %fd20650, 0.01;
	// end inline asm
	// begin inline asm
	add.f64 %fd20652, %fd20652, 0.01;
	// end inline asm
	// begin inline asm
	add.f64 %fd20650, %fd20650, 0.01;
	// end inline asm
	// begin inline asm
	add.f64 %fd20652, %fd20652, 0.01;
	// end inline asm
	// begin inline asm
	add.f64 %fd20650, %fd20650, 0.01;
	// end inline asm
	// begin inline asm
	add.f64 %fd20652, %fd20652, 0.01;
	// end inline asm
	// begin inline asm
	add.f64 %fd20650, %fd20650, 0.01;
	// end inline asm
	// begin inline asm
	add.f64 %fd20652, %fd20652, 0.01;
	// end inline asm
	// begin inline asm
	add.f64 %fd20650, %fd20650, 0.01;
	// end inline asm
	// begin inline asm
	add.f64 %fd20652, %fd20652, 0.01;
	// end inline asm
	// begin inline asm
	add.f64 %fd20650, %fd20650, 0.01;
	// end inline asm
	// begin inline asm
	add.f64 %fd20652, %fd20652, 0.01;
	// end inline asm
	// begin inline asm
	add.f64 %fd20650, %fd20650, 0.01;
	// end inline asm
	// begin inline asm
	add.f64 %fd20652, %fd20652, 0.01;
	// end inline asm
	// begin inline asm
	add.f64 %fd20650, %fd20650, 0.01;
	// end inline asm
	// begin inline asm
	add.f64 %fd20652, %fd20652, 0.01;
	// end inline asm
	// begin inline asm
	add.f64 %fd20650, %fd20650, 0.01;
	// end inline asm
	// begin inline asm
	add.f64 %fd20652, %fd20652, 0.01;
	// end inline asm
	// begin inline asm
	add.f64 %fd20650, %fd20650, 0.01;
	// end inline asm
	// begin inline asm
	add.f64 %fd20652, %fd20652, 0.01;
	// end inline asm
	// begin inline asm
	add.f64 %fd20650, %fd20650, 0.01;
	// end inline asm
	// begin inline asm
	add.f64 %fd20652, %fd20652, 0.01;
	// end inline asm
	// begin inline asm
	add.f64 %fd20650, %fd20650, 0.01;
	// end inline asm
	// begin inline asm
	add.f64 %fd20652, %fd20652, 0.01;
	// end inline asm
	// begin inline asm
	add.f64 %fd20650, %fd20650, 0.01;
	// end inline asm
	// begin inline asm
	add.f64 %fd20652, %fd20652, 0.01;
	// end inline asm
	// begin inline asm
	add.f64 %fd20650, %fd20650, 0.01;
	// end inline asm
	// begin inline asm
	add.f64 %fd20652, %fd20652, 0.01;
	// end inline asm
	// begin inline asm
	add.f64 %fd20650, %fd20650, 0.01;
	// end inline asm
	// begin inline asm
	add.f64 %fd20652, %fd20652, 0.01;
	// end inline asm
	// begin inline asm
	add.f64 %fd20650, %fd20650, 0.01;
	// end inline asm
	// begin inline asm
	add.f64 %fd20652, %fd20652, 0.01;
	// end inline asm
	// begin inline asm
	add.f64 %fd20650, %fd20650, 0.01;
	// end inline asm
	// begin inline asm
	add.f64 %fd20652, %fd20652, 0.01;
	// end inline asm
	// begin inline asm
	add.f64 %fd20650, %fd20650, 0.01;
	// end inline asm
	// begin inline asm
	add.f64 %fd20652, %fd20652, 0.01;
	// end inline asm
	// begin inline asm
	add.f64 %fd20650, %fd20650, 0.01;
	// end inline asm
	// begin inline asm
	add.f64 %fd20652, %fd20652, 0.01;
	// end inline asm
	// begin inline asm
	add.f64 %fd20650, %fd20650, 0.01;
	// end inline asm
	// begin inline asm
	add.f64 %fd20652, %fd20652, 0.01;
	// end inline asm
	// begin inline asm
	add.f64 %fd20650, %fd20650, 0.01;
	// end inline asm
	// begin inline asm
	add.f64 %fd20652, %fd20652, 0.01;
	// end inline asm
	// begin inline asm
	add.f64 %fd20650, %fd20650, 0.01;
	// end inline asm
	// begin inline asm
	add.f64 %fd20652, %fd20652, 0.01;
	// end inline asm
	// begin inline asm
	add.f64 %fd20650, %fd20650, 0.01;
	// end inline asm
	// begin inline asm
	add.f64 %fd20652, %fd20652, 0.01;
	// end inline asm
	// begin inline asm
	add.f64 %fd20650, %fd20650, 0.01;
	// end inline asm
	// begin inline asm
	add.f64 %fd20652, %fd20652, 0.01;
	// end inline asm
	// begin inline asm
	add.f64 %fd20650, %fd20650, 0.01;
	// end inline asm
	// begin inline asm
	add.f64 %fd20652, %fd20652, 0.01;
	// end inline asm
	// begin inline asm
	add.f64 %fd20650, %fd20650, 0.01;
	// end inline asm
	// begin inline asm
	add.f64 %fd20652, %fd20652, 0.01;
	// end inline asm
	// begin inline asm
	add.f64 %fd20650, %fd20650, 0.01;
	// end inline asm
	// begin inline asm
	add.f64 %fd20652, %fd20652, 0.01;
	// end inline asm
	// begin inline asm
	add.f64 %fd20650, %fd20650, 0.01;
	// end inline asm
	// begin inline asm
	add.f64 %fd20652, %fd20652, 0.01;
	// end inline asm
	// begin inline asm
	add.f64 %fd20650, %fd20650, 0.01;
	// end inline asm
	// begin inline asm
	add.f64 %fd20652, %fd20652, 0.01;
	// end inline asm
	// begin inline asm
	add.f64 %fd20650, %fd20650, 0.01;
	// end inline asm
	// begin inline asm
	add.f64 %fd20652, %fd20652, 0.01;
	// end inline asm
	// begin inline asm
	add.f64 %fd20650, %fd20650, 0.01;
	// end inline asm
	// begin inline asm
	add.f64 %fd20652, %fd20652, 0.01;
	// end inline asm
	// begin inline asm
	add.f64 %fd20650, %fd20650, 0.01;
	// end inline asm
	// begin inline asm
	add.f64 %fd20652, %fd20652, 0.01;
	// end inline asm
	// begin inline asm
	add.f64 %fd20650, %fd20650, 0.01;
	// end inline asm
	// begin inline asm
	add.f64 %fd20652, %fd20652, 0.01;
	// end inline asm
	// begin inline asm
	add.f64 %fd20650, %fd20650, 0.01;
	// end inline asm
	// begin inline asm
	add.f64 %fd20652, %fd20652, 0.01;
	// end inline asm
	// begin inline asm
	add.f64 %fd20650, %fd20650, 0.01;
	// end inline asm
	// begin inline asm
	add.f64 %fd20652, %fd20652, 0.01;
	// end inline asm
	// begin inline asm
	add.f64 %fd20650, %fd20650, 0.01;
	// end inline asm
	// begin inline asm
	add.f64 %fd20652, %fd20652, 0.01;
	// end inline asm
	// begin inline asm
	add.f64 %fd20650, %fd20650, 0.01;
	// end inline asm
	// begin inline asm
	add.f64 %fd20652, %fd20652, 0.01;
	// end inline asm
	// begin inline asm
	add.f64 %fd20650, %fd20650, 0.01;
	// end inline asm
	// begin inline asm
	add.f64 %fd20652, %fd20652, 0.01;
	// end inline asm
	// begin inline asm
	add.f64 %fd20650, %fd20650, 0.01;
	// end inline asm
	// begin inline asm
	add.f64 %fd20652, %fd20652, 0.01;
	// end inline asm
	// begin inline asm
	add.f64 %fd20650, %fd20650, 0.01;
	// end inline asm
	// begin inline asm
	add.f64 %fd20652, %fd20652, 0.01;
	// end inline asm
	// begin inline asm
	add.f64 %fd20650, %fd20650, 0.01;
	// end inline asm
	// begin inline asm
	add.f64 %fd20652, %fd20652, 0.01;
	// end inline asm
	// begin inline asm
	add.f64 %fd20650, %fd20650, 0.01;
	// end inline asm
	// begin inline asm
	add.f64 %fd20652, %fd20652, 0.01;
	// end inline asm
	// begin inline asm
	add.f64 %fd20650, %fd20650, 0.01;
	// end inline asm
	// begin inline asm
	add.f64 %fd20652, %fd20652, 0.01;
	// end inline asm
	// begin inline asm
	add.f64 %fd20650, %fd20650, 0.01;
	// end inline asm
	// begin inline asm
	add.f64 %fd20652, %fd20652, 0.01;
	// end inline asm
	// begin inline asm
	add.f64 %fd20650, %fd20650, 0.01;
	// end inline asm
	// begin inline asm
	add.f64 %fd20652, %fd20652, 0.01;
	// end inline asm
	// begin inline asm
	add.f64 %fd20650, %fd20650, 0.01;
	// end inline asm
	// begin inline asm
	add.f64 %fd20652, %fd20652, 0.01;
	// end inline asm
	// begin inline asm
	add.f64 %fd20650, %fd20650, 0.01;
	// end inline asm
	// begin inline asm
	add.f64 %fd20652, %fd20652, 0.01;
	// end inline asm
	// begin inline asm
	add.f64 %fd20650, %fd20650, 0.01;
	// end inline asm
	// begin inline asm
	add.f64 %fd20652, %fd20652, 0.01;
	// end inline asm
	// begin inline asm
	add.f64 %fd20650, %fd20650, 0.01;
	// end inline asm
	// begin inline asm
	add.f64 %fd20652, %fd20652, 0.01;
	// end inline asm
	// begin inline asm
	add.f64 %fd20650, %fd20650, 0.01;
	// end inline asm
	// begin inline asm
	add.f64 %fd20652, %fd20652, 0.01;
	// end inline asm
	// begin inline asm
	add.f64 %fd20650, %fd20650, 0.01;
	// end inline asm
	// begin inline asm
	add.f64 %fd20652, %fd20652, 0.01;
	// end inline asm
	// begin inline asm
	add.f64 %fd20650, %fd20650, 0.01;
	// end inline asm
	// begin inline asm
	add.f64 %fd20652, %fd20652, 0.01;
	// end inline asm
	// begin inline asm
	add.f64 %fd20650, %fd20650, 0.01;
	// end inline asm
	// begin inline asm
	add.f64 %fd20652, %fd20652, 0.01;
	// end inline asm
	// begin inline asm
	add.f64 %fd20650, %fd20650, 0.01;
	// end inline asm
	// begin inline asm
	add.f64 %fd20652, %fd20652, 0.01;
	// end inline asm
	// begin inline asm
	add.f64 %fd20650, %fd20650, 0.01;
	// end inline asm
	// begin inline asm
	add.f64 %fd20652, %fd20652, 0.01;
	// end inline asm
	// begin inline asm
	add.f64 %fd20650, %fd20650, 0.01;
	// end inline asm
	// begin inline asm
	add.f64 %fd20652, %fd20652, 0.01;
	// end inline asm
	// begin inline asm
	add.f64 %fd20650, %fd20650, 0.01;
	// end inline asm
	// begin inline asm
	add.f64 %fd20652, %fd20652, 0.01;
	// end inline asm
	// begin inline asm
	add.f64 %fd20650, %fd20650, 0.01;
	// end inline asm
	// begin inline asm
	add.f64 %fd20652, %fd20652, 0.01;
	// end inline asm
	// begin inline asm
	add.f64 %fd20650, %fd20650, 0.01;
	// end inline asm
	// begin inline asm
	add.f64 %fd20652, %fd20652, 0.01;
	// end inline asm
	// begin inline asm
	add.f64 %fd20650, %fd20650, 0.01;
	// end inline asm
	// begin inline asm
	add.f64 %fd20652, %fd20652, 0.01;
	// end inline asm
	// begin inline asm
	add.f64 %fd20650, %fd20650, 0.01;
	// end inline asm
	// begin inline asm
	add.f64 %fd20652, %fd20652, 0.01;
	// end inline asm
	// begin inline asm
	add.f64 %fd20650, %fd20650, 0.01;
	// end inline asm
	// begin inline asm
	add.f64 %fd20652, %fd20652, 0.01;
	// end inline asm
	// begin inline asm
	add.f64 %fd20650, %fd20650, 0.01;
	// end inline asm
	// begin inline asm
	add.f64 %fd20652, %fd20652, 0.01;
	// end inline asm
	// begin inline asm
	add.f64 %fd20650, %fd20650, 0.01;
	// end inline asm
	// begin inline asm
	add.f64 %fd20652, %fd20652, 0.01;
	// end inline asm
	// begin inline asm
	add.f64 %fd20650, %fd20650, 0.01;
	// end inline asm
	// begin inline asm
	add.f64 %fd20652, %fd20652, 0.01;
	// end inline asm
	// begin inline asm
	add.f64 %fd20650, %fd20650, 0.01;
	// end inline asm
	// begin inline asm
	add.f64 %fd20652, %fd20652, 0.01;
	// end inline asm
	// begin inline asm
	add.f64 %fd20650, %fd20650, 0.01;
	// end inline asm
	// begin inline asm
	add.f64 %fd20652, %fd20652, 0.01;
	// end inline asm
	// begin inline asm
	add.f64 %fd20650, %fd20650, 0.01;
	// end inline asm
	// begin inline asm
	add.f64 %fd20652, %fd20652, 0.01;
	// end inline asm
	// begin inline asm
	add.f64 %fd20650, %fd20650, 0.01;
	// end inline asm
	// begin inline asm
	add.f64 %fd20652, %fd20652, 0.01;
	// end inline asm
	// begin inline asm
	add.f64 %fd20650, %fd20650, 0.01;
	// end inline asm
	// begin inline asm
	add.f64 %fd20652, %fd20652, 0.01;
	// end inline asm
	// begin inline asm
	add.f64 %fd20650, %fd20650, 0.01;
	// end inline asm
	// begin inline asm
	add.f64 %fd20652, %fd20652, 0.01;
	// end inline asm
	// begin inline asm
	add.f64 %fd20650, %fd20650, 0.01;
	// end inline asm
	// begin inline asm
	add.f64 %fd20652, %fd20652, 0.01;
	// end inline asm
	// begin inline asm
	add.f64 %fd20650, %fd20650, 0.01;
	// end inline asm
	// begin inline asm
	add.f64 %fd20652, %fd20652, 0.01;
	// end inline asm
	// begin inline asm
	add.f64 %fd20650, %fd20650, 0.01;
	// end inline asm
	// begin inline asm
	add.f64 %fd20652, %fd20652, 0.01;
	// end inline asm
	// begin inline asm
	add.f64 %fd20650, %fd20650, 0.01;
	// end inline asm
	// begin inline asm
	add.f64 %fd20652, %fd20652, 0.01;
	// end inline asm
	// begin inline asm
	add.f64 %fd20650, %fd20650, 0.01;
	// end inline asm
	// begin inline asm
	add.f64 %fd20652, %fd20652, 0.01;
	// end inline asm
	// begin inline asm
	add.f64 %fd20650, %fd20650, 0.01;
	// end inline asm
	// begin inline asm
	add.f64 %fd20652, %fd20652, 0.01;
	// end inline asm
	// begin inline asm
	add.f64 %fd20650, %fd20650, 0.01;
	// end inline asm
	// begin inline asm
	add.f64 %fd20652, %fd20652, 0.01;
	// end inline asm
	// begin inline asm
	add.f64 %fd20650, %fd20650, 0.01;
	// end inline asm
	// begin inline asm
	add.f64 %fd20652, %fd20652, 0.01;
	// end inline asm
	// begin inline asm
	add.f64 %fd20650, %fd20650, 0.01;
	// end inline asm
	// begin inline asm
	add.f64 %fd20652, %fd20652, 0.01;
	// end inline asm
	// begin inline asm
	add.f64 %fd20650, %fd20650, 0.01;
	// end inline asm
	// begin inline asm
	add.f64 %fd20652, %fd20652, 0.01;
	// end inline asm
	// begin inline asm
	add.f64 %fd20650, %fd20650, 0.01;
	// end inline asm
	// begin inline asm
	add.f64 %fd20652, %fd20652, 0.01;
	// end inline asm
	// begin inline asm
	add.f64 %fd20650, %fd20650, 0.01;
	// end inline asm
	// begin inline asm
	add.f64 %fd20652, %fd20652, 0.01;
	// end inline asm
	// begin inline asm
	add.f64 %fd20650, %fd20650, 0.01;
	// end inline asm
	// begin inline asm
	add.f64 %fd20652, %fd20652, 0.01;
	// end inline asm
	// begin inline asm
	add.f64 %fd20650, %fd20650, 0.01;
	// end inline asm
	// begin inline asm
	add.f64 %fd20652, %fd20652, 0.01;
	// end inline asm
	// begin inline asm
	add.f64 %fd20650, %fd20650, 0.01;
	// end inline asm
	// begin inline asm
	add.f64 %fd20652, %fd20652, 0.01;
	// end inline asm
	// begin inline asm
	add.f64 %fd20650, %fd20650, 0.01;
	// end inline asm
	// begin inline asm
	add.f64 %fd20652, %fd20652, 0.01;
	// end inline asm
	// begin inline asm
	add.f64 %fd20650, %fd20650, 0.01;
	// end inline asm
	// begin inline asm
	add.f64 %fd20652, %fd20652, 0.01;
	// end inline asm
	// begin inline asm
	add.f64 %fd20650, %fd20650, 0.01;
	// end inline asm
	// begin inline asm
	add.f64 %fd20652, %fd20652, 0.01;
	// end inline asm
	// begin inline asm
	add.f64 %fd20650, %fd20650, 0.01;
	// end inline asm
	// begin inline asm
	add.f64 %fd20652, %fd20652, 0.01;
	// end inline asm
	// begin inline asm
	add.f64 %fd20650, %fd20650, 0.01;
	// end inline asm
	// begin inline asm
	add.f64 %fd20652, %fd20652, 0.01;
	// end inline asm
	// begin inline asm
	add.f64 %fd20650, %fd20650, 0.01;
	// end inline asm
	// begin inline asm
	add.f64 %fd20652, %fd20652, 0.01;
	// end inline asm
	// begin inline asm
	add.f64 %fd20650, %fd20650, 0.01;
	// end inline asm
	// begin inline asm
	add.f64 %fd20652, %fd20652, 0.01;
	// end inline asm
	// begin inline asm
	add.f64 %fd20650, %fd20650, 0.01;
	// end inline asm
	// begin inline asm
	add.f64 %fd20652, %fd20652, 0.01;
	// end inline asm
	// begin inline asm
	add.f64 %fd20650, %fd20650, 0.01;
	// end inline asm
	// begin inline asm
	add.f64 %fd20652, %fd20652, 0.01;
	// end inline asm
	// begin inline asm
	add.f64 %fd20650, %fd20650, 0.01;
	// end inline asm
	// begin inline asm
	add.f64 %fd20652, %fd20652, 0.01;
	// end inline asm
	// begin inline asm
	add.f64 %fd20650, %fd20650, 0.01;
	// end inline asm
	// begin inline asm
	add.f64 %fd20652, %fd20652, 0.01;
	// end inline asm
	// begin inline asm
	add.f64 %fd20650, %fd20650, 0.01;
	// end inline asm
	// begin inline asm
	add.f64 %fd20652, %fd20652, 0.01;
	// end inline asm
	// begin inline asm
	add.f64 %fd20650, %fd20650, 0.01;
	// end inline asm
	// begin inline asm
	add.f64 %fd20652, %fd20652, 0.01;
	// end inline asm
	// begin inline asm
	add.f64 %fd20650, %fd20650, 0.01;
	// end inline asm
	// begin inline asm
	add.f64 %fd20652, %fd20652, 0.01;
	// end inline asm
	// begin inline asm
	add.f64 %fd20650, %fd20650, 0.01;
	// end inline asm
	// begin inline asm
	add.f64 %fd20652, %fd20652, 0.01;
	// end inline asm
	// begin inline asm
	add.f64 %fd20650, %fd20650, 0.01;
	// end inline asm
	// begin inline asm
	add.f64 %fd20652, %fd20652, 0.01;
	// end inline asm
	// begin inline asm
	add.f64 %fd20650, %fd20650, 0.01;
	// end inline asm
	// begin inline asm
	add.f64 %fd20652, %fd20652, 0.01;
	// end inline asm
	// begin inline asm
	add.f64 %fd20650, %fd20650, 0.01;
	// end inline asm
	// begin inline asm
	add.f64 %fd20652, %fd20652, 0.01;
	// end inline asm
	// begin inline asm
	add.f64 %fd20650, %fd20650, 0.01;
	// end inline asm
	// begin inline asm
	add.f64 %fd20652, %fd20652, 0.01;
	// end inline asm
	// begin inline asm
	add.f64 %fd20650, %fd20650, 0.01;
	// end inline asm
	// begin inline asm
	add.f64 %fd20652, %fd20652, 0.01;
	// end inline asm
	// begin inline asm
	add.f64 %fd20650, %fd20650, 0.01;
	// end inline asm
	// begin inline asm
	add.f64 %fd20652, %fd20652, 0.01;
	// end inline asm
	// begin inline asm
	add.f64 %fd20650, %fd20650, 0.01;
	// end inline asm
	// begin inline asm
	add.f64 %fd20652, %fd20652, 0.01;
	// end inline asm
	// begin inline asm
	add.f64 %fd20650, %fd20650, 0.01;
	// end inline asm
	// begin inline asm
	add.f64 %fd20652, %fd20652, 0.01;
	// end inline asm
	// begin inline asm
	add.f64 %fd20650, %fd20650, 0.01;
	// end inline asm
	// begin inline asm
	add.f64 %fd20652, %fd20652, 0.01;
	// end inline asm
	// begin inline asm
	add.f64 %fd20650, %fd20650, 0.01;
	// end inline asm
	// begin inline asm
	add.f64 %fd20652, %fd20652, 0.01;
	// end inline asm
	// begin inline asm
	add.f64 %fd20650, %fd20650, 0.01;
	// end inline asm
	// begin inline asm
	add.f64 %fd20652, %fd20652, 0.01;
	// end inline asm
	// begin inline asm
	add.f64 %fd20650, %fd20650, 0.01;
	// end inline asm
	// begin inline asm
	add.f64 %fd20652, %fd20652, 0.01;
	// end inline asm
	// begin inline asm
	add.f64 %fd20650, %fd20650, 0.01;
	// end inline asm
	// begin inline asm
	add.f64 %fd20652, %fd20652, 0.01;
	// end inline asm
	// begin inline asm
	add.f64 %fd20650, %fd20650, 0.01;
	// end inline asm
	// begin inline asm
	add.f64 %fd20652, %fd20652, 0.01;
	// end inline asm
	// begin inline asm
	add.f64 %fd20650, %fd20650, 0.01;
	// end inline asm
	// begin inline asm
	add.f64 %fd20652, %fd20652, 0.01;
	// end inline asm
	// begin inline asm
	add.f64 %fd20650, %fd20650, 0.01;
	// end inline asm
	// begin inline asm
	add.f64 %fd20652, %fd20652, 0.01;
	// end inline asm
	// begin inline asm
	add.f64 %fd20650, %fd20650, 0.01;
	// end inline asm
	// begin inline asm
	add.f64 %fd20652, %fd20652, 0.01;
	// end inline asm
	// begin inline asm
	add.f64 %fd20650, %fd20650, 0.01;
	// end inline asm
	// begin inline asm
	add.f64 %fd20652, %fd20652, 0.01;
	// end inline asm
	// begin inline asm
	add.f64 %fd20650, %fd20650, 0.01;
	// end inline asm
	// begin inline asm
	add.f64 %fd20652, %fd20652, 0.01;
	// end inline asm
	// begin inline asm
	add.f64 %fd20650, %fd20650, 0.01;
	// end inline asm
	// begin inline asm
	add.f64 %fd20652, %fd20652, 0.01;
	// end inline asm
	// begin inline asm
	add.f64 %fd20650, %fd20650, 0.01;
	// end inline asm
	// begin inline asm
	add.f64 %fd20652, %fd20652, 0.01;
	// end inline asm
	// begin inline asm
	add.f64 %fd20650, %fd20650, 0.01;
	// end inline asm
	// begin inline asm
	add.f64 %fd20652, %fd20652, 0.01;
	// end inline asm
	// begin inline asm
	add.f64 %fd20650, %fd20650, 0.01;
	// end inline asm
	// begin inline asm
	add.f64 %fd20652, %fd20652, 0.01;
	// end inline asm
	// begin inline asm
	add.f64 %fd20650, %fd20650, 0.01;
	// end inline asm
	// begin inline asm
	add.f64 %fd20652, %fd20652, 0.01;
	// end inline asm
	// begin inline asm
	add.f64 %fd20650, %fd20650, 0.01;
	// end inline asm
	// begin inline asm
	add.f64 %fd20652, %fd20652, 0.01;
	// end inline asm
	// begin inline asm
	add.f64 %fd20650, %fd20650, 0.01;
	// end inline asm
	// begin inline asm
	add.f64 %fd20652, %fd20652, 0.01;
	// end inline asm
	// begin inline asm
	add.f64 %fd20650, %fd20650, 0.01;
	// end inline asm
	// begin inline asm
	add.f64 %fd20652, %fd20652, 0.01;
	// end inline asm
	// begin inline asm
	add.f64 %fd20650, %fd20650, 0.01;
	// end inline asm
	// begin inline asm
	add.f64 %fd20652, %fd20652, 0.01;
	// end inline asm
	// begin inline asm
	add.f64 %fd20650, %fd20650, 0.01;
	// end inline asm
	// begin inline asm
	add.f64 %fd20652, %fd20652, 0.01;
	// end inline asm
	// begin inline asm
	add.f64 %fd20650, %fd20650, 0.01;
	// end inline asm
	// begin inline asm
	add.f64 %fd20652, %fd20652, 0.01;
	// end inline asm
	// begin inline asm
	add.f64 %fd20650, %fd20650, 0.01;
	// end inline asm
	// begin inline asm
	add.f64 %fd20652, %fd20652, 0.01;
	// end inline asm
	// begin inline asm
	add.f64 %fd20650, %fd20650, 0.01;
	// end inline asm
	// begin inline asm
	add.f64 %fd20652, %fd20652, 0.01;
	// end inline asm
	// begin inline asm
	add.f64 %fd20650, %fd20650, 0.01;
	// end inline asm
	// begin inline asm
	add.f64 %fd20652, %fd20652, 0.01;
	// end inline asm
	// begin inline asm
	add.f64 %fd20650, %fd20650, 0.01;
	// end inline asm
	// begin inline asm
	add.f64 %fd20652, %fd20652, 0.01;
	// end inline asm
	// begin inline asm
	add.f64 %fd20650, %fd20650, 0.01;
	// end inline asm
	// begin inline asm
	add.f64 %fd20652, %fd20652, 0.01;
	// end inline asm
	// begin inline asm
	add.f64 %fd20650, %fd20650, 0.01;
	// end inline asm
	// begin inline asm
	add.f64 %fd20652, %fd20652, 0.01;
	// end inline asm
	// begin inline asm
	add.f64 %fd20650, %fd20650, 0.01;
	// end inline asm
	// begin inline asm
	add.f64 %fd20652, %fd20652, 0.01;
	// end inline asm
	// begin inline asm
	add.f64 %fd20650, %fd20650, 0.01;
	// end inline asm
	// begin inline asm
	add.f64 %fd20652, %fd20652, 0.01;
	// end inline asm
	// begin inline asm
	add.f64 %fd20650, %fd20650, 0.01;
	// end inline asm
	// begin inline asm
	add.f64 %fd20652, %fd20652, 0.01;
	// end inline asm
	// begin inline asm
	add.f64 %fd20650, %fd20650, 0.01;
	// end inline asm
	// begin inline asm
	add.f64 %fd20652, %fd20652, 0.01;
	// end inline asm
	// begin inline asm
	add.f64 %fd20650, %fd20650, 0.01;
	// end inline asm
	// begin inline asm
	add.f64 %fd20652, %fd20652, 0.01;
	// end inline asm
	// begin inline asm
	add.f64 %fd20650, %fd20650, 0.01;
	// end inline asm
	// begin inline asm
	add.f64 %fd20652, %fd20652, 0.01;
	// end inline asm
	// begin inline asm
	add.f64 %fd20650, %fd20650, 0.01;
	// end inline asm
	// begin inline asm
	add.f64 %fd20652, %fd20652, 0.01;
	// end inline asm
	// begin inline asm
	add.f64 %fd20650, %fd20650, 0.01;
	// end inline asm
	// begin inline asm
	add.f64 %fd20652, %fd20652, 0.01;
	// end inline asm
	// begin inline asm
	add.f64 %fd20650, %fd20650, 0.01;
	// end inline asm
	// begin inline asm
	add.f64 %fd20652, %fd20652, 0.01;
	// end inline asm
	// begin inline asm
	add.f64 %fd20650, %fd20650, 0.01;
	// end inline asm
	// begin inline asm
	add.f64 %fd20652, %fd20652, 0.01;
	// end inline asm
	// begin inline asm
	add.f64 %fd20650, %fd20650, 0.01;
	// end inline asm
	// begin inline asm
	add.f64 %fd20652, %fd20652, 0.01;
	// end inline asm
	// begin inline asm
	add.f64 %fd20650, %fd20650, 0.01;
	// end inline asm
	// begin inline asm
	add.f64 %fd20652, %fd20652, 0.01;
	// end inline asm
	// begin inline asm
	add.f64 %fd20650, %fd20650, 0.01;
	// end inline asm
	// begin inline asm
	add.f64 %fd20652, %fd20652, 0.01;
	// end inline asm
	// begin inline asm
	add.f64 %fd20650, %fd20650, 0.01;
	// end inline asm
	// begin inline asm
	add.f64 %fd20652, %fd20652, 0.01;
	// end inline asm
	// begin inline asm
	add.f64 %fd20650, %fd20650, 0.01;
	// end inline asm
	// begin inline asm
	add.f64 %fd20652, %fd20652, 0.01;
	// end inline asm
	// begin inline asm
	add.f64 %fd20650, %fd20650, 0.01;
	// end inline asm
	// begin inline asm
	add.f64 %fd20652, %fd20652, 0.01;
	// end inline asm
	// begin inline asm
	add.f64 %fd20650, %fd20650, 0.01;
	// end inline asm
	// begin inline asm
	add.f64 %fd20652, %fd20652, 0.01;
	// end inline asm
	// begin inline asm
	add.f64 %fd20650, %fd20650, 0.01;
	// end inline asm
	// begin inline asm
	add.f64 %fd20652, %fd20652, 0.01;
	// end inline asm
	// begin inline asm
	add.f64 %fd20650, %fd20650, 0.01;
	// end inline asm
	// begin inline asm
	add.f64 %fd20652, %fd20652, 0.01;
	// end inline asm
	// begin inline asm
	add.f64 %fd20650, %fd20650, 0.01;
	// end inline asm
	// begin inline asm
	add.f64 %fd20652, %fd20652, 0.01;
	// end inline asm
	// begin inline asm
	add.f64 %fd20650, %fd20650, 0.01;
	// end inline asm
	// begin inline asm
	add.f64 %fd20652, %fd20652, 0.01;
	// end inline asm
	// begin inline asm
	add.f64 %fd20650, %fd20650, 0.01;
	// end inline asm
	// begin inline asm
	add.f64 %fd20652, %fd20652, 0.01;
	// end inline asm
	// begin inline asm
	add.f64 %fd20650, %fd20650, 0.01;
	// end inline asm
	// begin inline asm
	add.f64 %fd20652, %fd20652, 0.01;
	// end inline asm
	// begin inline asm
	add.f64 %fd20650, %fd20650, 0.01;
	// end inline asm
	// begin inline asm
	add.f64 %fd20652, %fd20652, 0.01;
	// end inline asm
	// begin inline asm
	add.f64 %fd20650, %fd20650, 0.01;
	// end inline asm
	// begin inline asm
	add.f64 %fd20652, %fd20652, 0.01;
	// end inline asm
	// begin inline asm
	add.f64 %fd20650, %fd20650, 0.01;
	// end inline asm
	// begin inline asm
	add.f64 %fd20652, %fd20652, 0.01;
	// end inline asm
	// begin inline asm
	add.f64 %fd20650, %fd20650, 0.01;
	// end inline asm
	// begin inline asm
	add.f64 %fd20652, %fd20652, 0.01;
	// end inline asm
	// begin inline asm
	add.f64 %fd20650, %fd20650, 0.01;
	// end inline asm
	// begin inline asm
	add.f64 %fd20652, %fd20652, 0.01;
	// end inline asm
	// begin inline asm
	add.f64 %fd20650, %fd20650, 0.01;
	// end inline asm
	// begin inline asm
	add.f64 %fd20652, %fd20652, 0.01;
	// end inline asm
	// begin inline asm
	add.f64 %fd20650, %fd20650, 0.01;
	// end inline asm
	// begin inline asm
	add.f64 %fd20652, %fd20652, 0.01;
	// end inline asm
	// begin inline asm
	add.f64 %fd20650, %fd20650, 0.01;
	// end inline asm
	// begin inline asm
	add.f64 %fd20652, %fd20652, 0.01;
	// end inline asm
	// begin inline asm
	add.f64 %fd20650, %fd20650, 0.01;
	// end inline asm
	// begin inline asm
	add.f64 %fd20652, %fd20652, 0.01;
	// end inline asm
	// begin inline asm
	add.f64 %fd20650, %fd20650, 0.01;
	// end inline asm
	// begin inline asm
	add.f64 %fd20652, %fd20652, 0.01;
	// end inline asm
	// begin inline asm
	add.f64 %fd20650, %fd20650, 0.01;
	// end inline asm
	// begin inline asm
	add.f64 %fd20652, %fd20652, 0.01;
	// end inline asm
	// begin inline asm
	add.f64 %fd20650, %fd20650, 0.01;
	// end inline asm
	// begin inline asm
	add.f64 %fd20652, %fd20652, 0.01;
	// end inline asm
	// begin inline asm
	add.f64 %fd20650, %fd20650, 0.01;
	// end inline asm
	// begin inline asm
	add.f64 %fd20652, %fd20652, 0.01;
	// end inline asm
	// begin inline asm
	add.f64 %fd20650, %fd20650, 0.01;
	// end inline asm
	// begin inline asm
	add.f64 %fd20652, %fd20652, 0.01;
	// end inline asm
	// begin inline asm
	add.f64 %fd20650, %fd20650, 0.01;
	// end inline asm
	// begin inline asm
	add.f64 %fd20652, %fd20652, 0.01;
	// end inline asm
	// begin inline asm
	add.f64 %fd20650, %fd20650, 0.01;
	// end inline asm
	// begin inline asm
	add.f64 %fd20652, %fd20652, 0.01;
	// end inline asm
	// begin inline asm
	add.f64 %fd20650, %fd20650, 0.01;
	// end inline asm
	// begin inline asm
	add.f64 %fd20652, %fd20652, 0.01;
	// end inline asm
	// begin inline asm
	add.f64 %fd20650, %fd20650, 0.01;
	// end inline asm
	// begin inline asm
	add.f64 %fd20652, %fd20652, 0.01;
	// end inline asm
	// begin inline asm
	add.f64 %fd20650, %fd20650, 0.01;
	// end inline asm
	// begin inline asm
	add.f64 %fd20652, %fd20652, 0.01;
	// end inline asm
	// begin inline asm
	add.f64 %fd20650, %fd20650, 0.01;
	// end inline asm
	// begin inline asm
	add.f64 %fd20652, %fd20652, 0.01;
	// end inline asm
	// begin inline asm
	add.f64 %fd20650, %fd20650, 0.01;
	// end inline asm
	// begin inline asm
	add.f64 %fd20652, %fd20652, 0.01;
	// end inline asm
	// begin inline asm
	add.f64 %fd20650, %fd20650, 0.01;
	// end inline asm
	// begin inline asm
	add.f64 %fd20652, %fd20652, 0.01;
	// end inline asm
	// begin inline asm
	add.f64 %fd20650, %fd20650, 0.01;
	// end inline asm
	// begin inline asm
	add.f64 %fd20652, %fd20652, 0.01;
	// end inline asm
	// begin inline asm
	add.f64 %fd20650, %fd20650, 0.01;
	// end inline asm
	// begin inline asm
	add.f64 %fd20652, %fd20652, 0.01;
	// end inline asm
	// begin inline asm
	add.f64 %fd20650, %fd20650, 0.01;
	// end inline asm
	// begin inline asm
	add.f64 %fd20652, %fd20652, 0.01;
	// end inline asm
	// begin inline asm
	add.f64 %fd20650, %fd20650, 0.01;
	// end inline asm
	// begin inline asm
	add.f64 %fd20652, %fd20652, 0.01;
	// end inline asm
	// begin inline asm
	add.f64 %fd20650, %fd20650, 0.01;
	// end inline asm
	// begin inline asm
	add.f64 %fd20652, %fd20652, 0.01;
	// end inline asm
	// begin inline asm
	add.f64 %fd20650, %fd20650, 0.01;
	// end inline asm
	// begin inline asm
	add.f64 %fd20652, %fd20652, 0.01;
	// end inline asm
	// begin inline asm
	add.f64 %fd20650, %fd20650, 0.01;
	// end inline asm
	// begin inline asm
	add.f64 %fd20652, %fd20652, 0.01;
	// end inline asm
	// begin inline asm
	add.f64 %fd20650, %fd20650, 0.01;
	// end inline asm
	// begin inline asm
	add.f64 %fd20652, %fd20652, 0.01;
	// end inline asm
	// begin inline asm
	add.f64 %fd20650, %fd20650, 0.01;
	// end inline asm
	// begin inline asm
	add.f64 %fd20652, %fd20652, 0.01;
	// end inline asm
	// begin inline asm
	add.f64 %fd20650, %fd20650, 0.01;
	// end inline asm
	// begin inline asm
	add.f64 %fd20652, %fd20652, 0.01;
	// end inline asm
	// begin inline asm
	add.f64 %fd20650, %fd20650, 0.01;
	// end inline asm
	// begin inline asm
	add.f64 %fd20652, %fd20652, 0.01;
	// end inline asm
	// begin inline asm
	add.f64 %fd20650, %fd20650, 0.01;
	// end inline asm
	// begin inline asm
	add.f64 %fd20652, %fd20652, 0.01;
	// end inline asm
	// begin inline asm
	add.f64 %fd20650, %fd20650, 0.01;
	// end inline asm
	// begin inline asm
	add.f64 %fd20652, %fd20652, 0.01;
	// end inline asm
	// begin inline asm
	add.f64 %fd20650, %fd20650, 0.01;
	// end inline asm
	// begin inline asm
	add.f64 %fd20652, %fd20652, 0.01;
	// end inline asm
	// begin inline asm
	add.f64 %fd20650, %fd20650, 0.01;
	// end inline asm
	// begin inline asm
	add.f64 %fd20652, %fd20652, 0.01;
	// end inline asm
	// begin inline asm
	add.f64 %fd20650, %fd20650, 0.01;
	// end inline asm
	// begin inline asm
	add.f64 %fd20652, %fd20652, 0.01;
	// end inline asm
	// begin inline asm
	add.f64 %fd20650, %fd20650, 0.01;
	// end inline asm
	// begin inline asm
	add.f64 %fd20652, %fd20652, 0.01;
	// end inline asm
	// begin inline asm
	add.f64 %fd20650, %fd20650, 0.01;
	// end inline asm
	// begin inline asm
	add.f64 %fd20652, %fd20652, 0.01;
	// end inline asm
	// begin inline asm
	add.f64 %fd20650, %fd20650, 0.01;
	// end inline asm
	// begin inline asm
	add.f64 %fd20652, %fd20652, 0.01;
	// end inline asm
	// begin inline asm
	add.f64 %fd20650, %fd20650, 0.01;
	// end inline asm
	// begin inline asm
	add.f64 %fd20652, %fd20652, 0.01;
	// end inline asm
	// begin inline asm
	add.f64 %fd20650, %fd20650, 0.01;
	// end inline asm
	// begin inline asm
	add.f64 %fd20652, %fd20652, 0.01;
	// end inline asm
	// begin inline asm
	add.f64 %fd20650, %fd20650, 0.01;
	// end inline asm
	// begin inline asm
	add.f64 %fd20652, %fd20652, 0.01;
	// end inline asm
	// begin inline asm
	add.f64 %fd20650, %fd20650, 0.01;
	// end inline asm
	// begin inline asm
	add.f64 %fd20652, %fd20652, 0.01;
	// end inline asm
	// begin inline asm
	add.f64 %fd20650, %fd20650, 0.01;
	// end inline asm
	// begin inline asm
	add.f64 %fd20652, %fd20652, 0.01;
	// end inline asm
	// begin inline asm
	add.f64 %fd20650, %fd20650, 0.01;
	// end inline asm
	// begin inline asm
	add.f64 %fd20652, %fd20652, 0.01;
	// end inline asm
	// begin inline asm
	add.f64 %fd20650, %fd20650, 0.01;
	// end inline asm
	// begin inline asm
	add.f64 %fd20652, %fd20652, 0.01;
	// end inline asm
	// begin inline asm
	add.f64 %fd20650, %fd20650, 0.01;
	// end inline asm
	// begin inline asm
	add.f64 %fd20652, %fd20652, 0.01;
	// end inline asm
	// begin inline asm
	add.f64 %fd20650, %fd20650, 0.01;
	// end inline asm
	// begin inline asm
	add.f64 %fd20652, %fd20652, 0.01;
	// end inline asm
	// begin inline asm
	add.f64 %fd20650, %fd20650, 0.01;
	// end inline asm
	// begin inline asm
	add.f64 %fd20652, %fd20652, 0.01;
	// end inline asm
	// begin inline asm
	add.f64 %fd20650, %fd20650, 0.01;
	// end inline asm
	// begin inline asm
	add.f64 %fd20652, %fd20652, 0.01;
	// end inline asm
	// begin inline asm
	add.f64 %fd20650, %fd20650, 0.01;
	// end inline asm
	// begin inline asm
	add.f64 %fd20652, %fd20652, 0.01;
	// end inline asm
	// begin inline asm
	add.f64 %fd20650, %fd20650, 0.01;
	// end inline asm
	// begin inline asm
	add.f64 %fd20652, %fd20652, 0.01;
	// end inline asm
	// begin inline asm
	add.f64 %fd20650, %fd20650, 0.01;
	// end inline asm
	// begin inline asm
	add.f64 %fd20652, %fd20652, 0.01;
	// end inline asm
	// begin inline asm
	add.f64 %fd20650, %fd20650, 0.01;
	// end inline asm
	// begin inline asm
	add.f64 %fd20652, %fd20652, 0.01;
	// end inline asm
	// begin inline asm
	add.f64 %fd20650, %fd20650, 0.01;
	// end inline asm
	// begin inline asm
	add.f64 %fd20652, %fd20652, 0.01;
	// end inline asm
	// begin inline asm
	add.f64 %fd20650, %fd20650, 0.01;
	// end inline asm
	// begin inline asm
	add.f64 %fd20652, %fd20652, 0.01;
	// end inline asm
	// begin inline asm
	add.f64 %fd20650, %fd20650, 0.01;
	// end inline asm
	// begin inline asm
	add.f64 %fd20652, %fd20652, 0.01;
	// end inline asm
	// begin inline asm
	add.f64 %fd20650, %fd20650, 0.01;
	// end inline asm
	// begin inline asm
	add.f64 %fd20652, %fd20652, 0.01;
	// end inline asm
	// begin inline asm
	add.f64 %fd20650, %fd20650, 0.01;
	// end inline asm
	// begin inline asm
	add.f64 %fd20652, %fd20652, 0.01;
	// end inline asm
	// begin inline asm
	add.f64 %fd20650, %fd20650, 0.01;
	// end inline asm
	// begin inline asm
	add.f64 %fd20652, %fd20652, 0.01;
	// end inline asm
	// begin inline asm
	add.f64 %fd20650, %fd20650, 0.01;
	// end inline asm
	// begin inline asm
	add.f64 %fd20652, %fd20652, 0.01;
	// end inline asm
	// begin inline asm
	add.f64 %fd20650, %fd20650, 0.01;
	// end inline asm
	// begin inline asm
	add.f64 %fd20652, %fd20652, 0.01;
	// end inline asm
	// begin inline asm
	add.f64 %fd20650, %fd20650, 0.01;
	// end inline asm
	// begin inline asm
	add.f64 %fd20652, %fd20652, 0.01;
	// end inline asm
	// begin inline asm
	add.f64 %fd20650, %fd20650, 0.01;
	// end inline asm
	// begin inline asm
	add.f64 %fd20652, %fd20652, 0.01;
	// end inline asm
	// begin inline asm
	add.f64 %fd20650, %fd20650, 0.01;
	// end inline asm
	// begin inline asm
	add.f64 %fd20652, %fd20652, 0.01;
	// end inline asm
	// begin inline asm
	add.f64 %fd20650, %fd20650, 0.01;
	// end inline asm
	// begin inline asm
	add.f64 %fd20652, %fd20652, 0.01;
	// end inline asm
	// begin inline asm
	add.f64 %fd20650, %fd20650, 0.01;
	// end inline asm
	// begin inline asm
	add.f64 %fd20652, %fd20652, 0.01;
	// end inline asm
	// begin inline asm
	add.f64 %fd20650, %fd20650, 0.01;
	// end inline asm
	// begin inline asm
	add.f64 %fd20652, %fd20652, 0.01;
	// end inline asm
	// begin inline asm
	add.f64 %fd20650, %fd20650, 0.01;
	// end inline asm
	// begin inline asm
	add.f64 %fd20652, %fd20652, 0.01;
	// end inline asm
	// begin inline asm
	add.f64 %fd20650, %fd20650, 0.01;
	// end inline asm
	// begin inline asm
	add.f64 %fd20652, %fd20652, 0.01;
	// end inline asm
	// begin inline asm
	add.f64 %fd20650, %fd20650, 0.01;
	// end inline asm
	// begin inline asm
	add.f64 %fd20652, %fd20652, 0.01;
	// end inline asm
	// begin inline asm
	add.f64 %fd20650, %fd20650, 0.01;
	// end inline asm
	// begin inline asm
	add.f64 %fd20652, %fd20652, 0.01;
	// end inline asm
	// begin inline asm
	add.f64 %fd20650, %fd20650, 0.01;
	// end inline asm
	// begin inline asm
	add.f64 %fd20652, %fd20652, 0.01;
	// end inline asm
	// begin inline asm
	add.f64 %fd20650, %fd20650, 0.01;
	// end inline asm
	// begin inline asm
	add.f64 %fd20652, %fd20652, 0.01;
	// end inline asm
	// begin inline asm
	add.f64 %fd20650, %fd20650, 0.01;
	// end inline asm
	// begin inline asm
	add.f64 %fd20652, %fd20652, 0.01;
	// end inline asm
	// begin inline asm
	add.f64 %fd20650, %fd20650, 0.01;
	// end inline asm
	// begin inline asm
	add.f64 %fd20652, %fd20652, 0.01;
	// end inline asm
	// begin inline asm
	add.f64 %fd20650, %fd20650, 0.01;
	// end inline asm
	// begin inline asm
	add.f64 %fd20652, %fd20652, 0.01;
	// end inline asm
	// begin inline asm
	add.f64 %fd20650, %fd20650, 0.01;
	// end inline asm
	// begin inline asm
	add.f64 %fd20652, %fd20652, 0.01;
	// end inline asm
	// begin inline asm
	add.f64 %fd20650, %fd20650, 0.01;
	// end inline asm
	// begin inline asm
	add.f64 %fd20652, %fd20652, 0.01;
	// end inline asm
	// begin inline asm
	add.f64 %fd20650, %fd20650, 0.01;
	// end inline asm
	// begin inline asm
	add.f64 %fd20652, %fd20652, 0.01;
	// end inline asm
	// begin inline asm
	add.f64 %fd20650, %fd20650, 0.01;
	// end inline asm
	// begin inline asm
	add.f64 %fd20652, %fd20652, 0.01;
	// end inline asm
	// begin inline asm
	add.f64 %fd20650, %fd20650, 0.01;
	// end inline asm
	// begin inline asm
	add.f64 %fd20652, %fd20652, 0.01;
	// end inline asm
	// begin inline asm
	add.f64 %fd20650, %fd20650, 0.01;
	// end inline asm
	// begin inline asm
	add.f64 %fd20652, %fd20652, 0.01;
	// end inline asm
	// begin inline asm
	add.f64 %fd20650, %fd20650, 0.01;
	// end inline asm
	// begin inline asm
	add.f64 %fd20652, %fd20652, 0.01;
	// end inline asm
	// begin inline asm
	add.f64 %fd20650, %fd20650, 0.01;
	// end inline asm
	// begin inline asm
	add.f64 %fd20652, %fd20652, 0.01;
	// end inline asm
	// begin inline asm
	add.f64 %fd20650, %fd20650, 0.01;
	// end inline asm
	// begin inline asm
	add.f64 %fd20652, %fd20652, 0.01;
	// end inline asm
	// begin inline asm
	add.f64 %fd20650, %fd20650, 0.01;
	// end inline asm
	// begin inline asm
	add.f64 %fd20652, %fd20652, 0.01;
	// end inline asm
	// begin inline asm
	add.f64 %fd20650, %fd20650, 0.01;
	// end inline asm
	// begin inline asm
	add.f64 %fd20652, %fd20652, 0.01;
	// end inline asm
	// begin inline asm
	add.f64 %fd20650, %fd20650, 0.01;
	// end inline asm
	// begin inline asm
	add.f64 %fd20652, %fd20652, 0.01;
	// end inline asm
	// begin inline asm
	add.f64 %fd20650, %fd20650, 0.01;
	// end inline asm
	// begin inline asm
	add.f64 %fd20652, %fd20652, 0.01;
	// end inline asm
	// begin inline asm
	add.f64 %fd20650, %fd20650, 0.01;
	// end inline asm
	// begin inline asm
	add.f64 %fd20652, %fd20652, 0.01;
	// end inline asm
	// begin inline asm
	add.f64 %fd20650, %fd20650, 0.01;
	// end inline asm
	// begin inline asm
	add.f64 %fd20652, %fd20652, 0.01;
	// end inline asm
	// begin inline asm
	add.f64 %fd20650, %fd20650, 0.01;
	// end inline asm
	// begin inline asm
	add.f64 %fd20652, %fd20652, 0.01;
	// end inline asm
	// begin inline asm
	add.f64 %fd20650, %fd20650, 0.01;
	// end inline asm
	// begin inline asm
	add.f64 %fd20652, %fd20652, 0.01;
	// end inline asm
	// begin inline asm
	add.f64 %fd20650, %fd20650, 0.01;
	// end inline asm
	// begin inline asm
	add.f64 %fd20652, %fd20652, 0.01;
	// end inline asm
	// begin inline asm
	add.f64 %fd20650, %fd20650, 0.01;
	// end inline asm
	// begin inline asm
	add.f64 %fd20652, %fd20652, 0.01;
	// end inline asm
	// begin inline asm
	add.f64 %fd20650, %fd20650, 0.01;
	// end inline asm
	// begin inline asm
	add.f64 %fd20652, %fd20652, 0.01;
	// end inline asm
	// begin inline asm
	add.f64 %fd20650, %fd20650, 0.01;
	// end inline asm
	// begin inline asm
	add.f64 %fd20652, %fd20652, 0.01;
	// end inline asm
	// begin inline asm
	add.f64 %fd20650, %fd20650, 0.01;
	// end inline asm
	// begin inline asm
	add.f64 %fd20652, %fd20652, 0.01;
	// end inline asm
	// begin inline asm
	add.f64 %fd20650, %fd20650, 0.01;
	// end inline asm
	// begin inline asm
	add.f64 %fd20652, %fd20652, 0.01;
	// end inline asm
	// begin inline asm
	add.f64 %fd20650, %fd20650, 0.01;
	// end inline asm
	// begin inline asm
	add.f64 %fd20652, %fd20652, 0.01;
	// end inline asm
	// begin inline asm
	add.f64 %fd20650, %fd20650, 0.01;
	// end inline asm
	// begin inline asm
	add.f64 %fd20652, %fd20652, 0.01;
	// end inline asm
	// begin inline asm
	add.f64 %fd20650, %fd20650, 0.01;
	// end inline asm
	// begin inline asm
	add.f64 %fd20652, %fd20652, 0.01;
	// end inline asm
	// begin inline asm
	add.f64 %fd20650, %fd20650, 0.01;
	// end inline asm
	// begin inline asm
	add.f64 %fd20652, %fd20652, 0.01;
	// end inline asm
	// begin inline asm
	add.f64 %fd20650, %fd20650, 0.01;
	// end inline asm
	// begin inline asm
	add.f64 %fd20652, %fd20652, 0.01;
	// end inline asm
	// begin inline asm
	add.f64 %fd20650, %fd20650, 0.01;
	// end inline asm
	// begin inline asm
	add.f64 %fd20652, %fd20652, 0.01;
	// end inline asm
	// begin inline asm
	add.f64 %fd20650, %fd20650, 0.01;
	// end inline asm
	// begin inline asm
	add.f64 %fd20652, %fd20652, 0.01;
	// end inline asm
	// begin inline asm
	add.f64 %fd20650, %fd20650, 0.01;
	// end inline asm
	// begin inline asm
	add.f64 %fd20652, %fd20652, 0.01;
	// end inline asm
	// begin inline asm
	add.f64 %fd20650, %fd20650, 0.01;
	// end inline asm
	// begin inline asm
	add.f64 %fd20652, %fd20652, 0.01;
	// end inline asm
	// begin inline asm
	add.f64 %fd20650, %fd20650, 0.01;
	// end inline asm
	// begin inline asm
	add.f64 %fd20652, %fd20652, 0.01;
	// end inline asm
	// begin inline asm
	add.f64 %fd20650, %fd20650, 0.01;
	// end inline asm
	// begin inline asm
	add.f64 %fd20652, %fd20652, 0.01;
	// end inline asm
	// begin inline asm
	add.f64 %fd20650, %fd20650, 0.01;
	// end inline asm
	// begin inline asm
	add.f64 %fd20652, %fd20652, 0.01;
	// end inline asm
	// begin inline asm
	add.f64 %fd20650, %fd20650, 0.01;
	// end inline asm
	// begin inline asm
	add.f64 %fd20652, %fd20652, 0.01;
	// end inline asm
	// begin inline asm
	add.f64 %fd20650, %fd20650, 0.01;
	// end inline asm
	// begin inline asm
	add.f64 %fd20652, %fd20652, 0.01;
	// end inline asm
	// begin inline asm
	add.f64 %fd20650, %fd20650, 0.01;
	// end inline asm
	// begin inline asm
	add.f64 %fd20652, %fd20652, 0.01;
	// end inline asm
	// begin inline asm
	add.f64 %fd20650, %fd20650, 0.01;
	// end inline asm
	// begin inline asm
	add.f64 %fd20652, %fd20652, 0.01;
	// end inline asm
	// begin inline asm
	add.f64 %fd20650, %fd20650, 0.01;
	// end inline asm
	// begin inline asm
	add.f64 %fd20652, %fd20652, 0.01;
	// end inline asm
	// begin inline asm
	add.f64 %fd20650, %fd20650, 0.01;
	// end inline asm
	// begin inline asm
	add.f64 %fd20652, %fd20652, 0.01;
	// end inline asm
	// begin inline asm
	add.f64 %fd20650, %fd20650, 0.01;
	// end inline asm
	// begin inline asm
	add.f64 %fd20652, %fd20652, 0.01;
	// end inline asm
	// begin inline asm
	add.f64 %fd20650, %fd20650, 0.01;
	// end inline asm
	// begin inline asm
	add.f64 %fd20652, %fd20652, 0.01;
	// end inline asm
	// begin inline asm
	add.f64 %fd20650, %fd20650, 0.01;
	// end inline asm
	// begin inline asm
	add.f64 %fd20652, %fd20652, 0.01;
	// end inline asm
	// begin inline asm
	add.f64 %fd20650, %fd20650, 0.01;
	// end inline asm
	// begin inline asm
	add.f64 %fd20652, %fd20652, 0.01;
	// end inline asm
	// begin inline asm
	add.f64 %fd20650, %fd20650, 0.01;
	// end inline asm
	// begin inline asm
	add.f64 %fd20652, %fd20652, 0.01;
	// end inline asm
	mov.f64 	%fd22070, %fd20650;
	// begin inline asm
	add.f64 %fd22070, %fd22070, 0.01;
	// end inline asm
	mov.f64 	%fd22072, %fd20652;
	// begin inline asm
	add.f64 %fd22072, %fd22072, 0.01;
	// end inline asm
	// begin inline asm
	add.f64 %fd22070, %fd22070, 0.01;
	// end inline asm
	// begin inline asm
	add.f64 %fd22072, %fd22072, 0.01;
	// end inline asm
	// begin inline asm
	add.f64 %fd22070, %fd22070, 0.01;
	// end inline asm
	// begin inline asm
	add.f64 %fd22072, %fd22072, 0.01;
	// end inline asm
	// begin inline asm
	add.f64 %fd22070, %fd22070, 0.01;
	// end inline asm
	// begin inline asm
	add.f64 %fd22072, %fd22072, 0.01;
	// end inline asm
	// begin inline asm
	add.f64 %fd22070, %fd22070, 0.01;
	// end inline asm
	// begin inline asm
	add.f64 %fd22072, %fd22072, 0.01;
	// end inline asm
	// begin inline asm
	add.f64 %fd22070, %fd22070, 0.01;
	// end inline asm
	// begin inline asm
	add.f64 %fd22072, %fd22072, 0.01;
	// end inline asm
	// begin inline asm
	add.f64 %fd22070, %fd22070, 0.01;
	// end inline asm
	// begin inline asm
	add.f64 %fd22072, %fd22072, 0.01;
	// end inline asm
	// begin inline asm
	add.f64 %fd22070, %fd22070, 0.01;
	// end inline asm
	// begin inline asm
	add.f64 %fd22072, %fd22072, 0.01;
	// end inline asm
	// begin inline asm
	add.f64 %fd22070, %fd22070, 0.01;
	// end inline asm
	// begin inline asm
	add.f64 %fd22072, %fd22072, 0.01;
	// end inline asm
	// begin inline asm
	add.f64 %fd22070, %fd22070, 0.01;
	// end inline asm
	// begin inline asm
	add.f64 %fd22072, %fd22072, 0.01;
	// end inline asm
	// begin inline asm
	add.f64 %fd22070, %fd22070, 0.01;
	// end inline asm
	// begin inline asm
	add.f64 %fd22072, %fd22072, 0.01;
	// end inline asm
	// begin inline asm
	add.f64 %fd22070, %fd22070, 0.01;
	// end inline asm
	// begin inline asm
	add.f64 %fd22072, %fd22072, 0.01;
	// end inline asm
	// begin inline asm
	add.f64 %fd22070, %fd22070, 0.01;
	// end inline asm
	// begin inline asm
	add.f64 %fd22072, %fd22072, 0.01;
	// end inline asm
	// begin inline asm
	add.f64 %fd22070, %fd22070, 0.01;
	// end inline asm
	// begin inline asm
	add.f64 %fd22072, %fd22072, 0.01;
	// end inline asm
	// begin inline asm
	add.f64 %fd22070, %fd22070, 0.01;
	// end inline asm
	// begin inline asm
	add.f64 %fd22072, %fd22072, 0.01;
	// end inline asm
	// begin inline asm
	add.f64 %fd22070, %fd22070, 0.01;
	// end inline asm
	// begin inline asm
	add.f64 %fd22072, %fd22072, 0.01;
	// end inline asm
	// begin inline asm
	add.f64 %fd22070, %fd22070, 0.01;
	// end inline asm
	// begin inline asm
	add.f64 %fd22072, %fd22072, 0.01;
	// end inline asm
	// begin inline asm
	add.f64 %fd22070, %fd22070, 0.01;
	// end inline asm
	// begin inline asm
	add.f64 %fd22072, %fd22072, 0.01;
	// end inline asm
	// begin inline asm
	add.f64 %fd22070, %fd22070, 0.01;
	// end inline asm
	// begin inline asm
	add.f64 %fd22072, %fd22072, 0.01;
	// end inline asm
	// begin inline asm
	add.f64 %fd22070, %fd22070, 0.01;
	// end inline asm
	// begin inline asm
	add.f64 %fd22072, %fd22072, 0.01;
	// end inline asm
	// begin inline asm
	add.f64 %fd22070, %fd22070, 0.01;
	// end inline asm
	// begin inline asm
	add.f64 %fd22072, %fd22072, 0.01;
	// end inline asm
	// begin inline asm
	add.f64 %fd22070, %fd22070, 0.01;
	// end inline asm
	// begin inline asm
	add.f64 %fd22072, %fd22072, 0.01;
	// end inline asm
	// begin inline asm
	add.f64 %fd22070, %fd22070, 0.01;
	// end inline asm
	// begin inline asm
	add.f64 %fd22072, %fd22072, 0.01;
	// end inline asm
	// begin inline asm
	add.f64 %fd22070, %fd22070, 0.01;
	// end inline asm
	// begin inline asm
	add.f64 %fd22072, %fd22072, 0.01;
	// end inline asm
	// begin inline asm
	add.f64 %fd22070, %fd22070, 0.01;
	// end inline asm
	// begin inline asm
	add.f64 %fd22072, %fd22072, 0.01;
	// end inline asm
	// begin inline asm
	add.f64 %fd22070, %fd22070, 0.01;
	// end inline asm
	// begin inline asm
	add.f64 %fd22072, %fd22072, 0.01;
	// end inline asm
	// begin inline asm
	add.f64 %fd22070, %fd22070, 0.01;
	// end inline asm
	// begin inline asm
	add.f64 %fd22072, %fd22072, 0.01;
	// end inline asm
	// begin inline asm
	add.f64 %fd22070, %fd22070, 0.01;
	// end inline asm
	// begin inline asm
	add.f64 %fd22072, %fd22072, 0.01;
	// end inline asm
	// begin inline asm
	add.f64 %fd22070, %fd22070, 0.01;
	// end inline asm
	// begin inline asm
	add.f64 %fd22072, %fd22072, 0.01;
	// end inline asm
	// begin inline asm
	add.f64 %fd22070, %fd22070, 0.01;
	// end inline asm
	// begin inline asm
	add.f64 %fd22072, %fd22072, 0.01;
	// end inline asm
	// begin inline asm
	add.f64 %fd22070, %fd22070, 0.01;
	// end inline asm
	// begin inline asm
	add.f64 %fd22072, %fd22072, 0.01;
	// end inline asm
	// begin inline asm
	add.f64 %fd22070, %fd22070, 0.01;
	// end inline asm
	// begin inline asm
	add.f64 %fd22072, %fd22072, 0.01;
	// end inline asm
	// begin inline asm
	add.f64 %fd22070, %fd22070, 0.01;
	// end inline asm
	// begin inline asm
	add.f64 %fd22072, %fd22072, 0.01;
	// end inline asm
	// begin inline asm
	add.f64 %fd22070, %fd22070, 0.01;
	// end inline asm
	// begin inline asm
	add.f64 %fd22072, %fd22072, 0.01;
	// end inline asm
	// begin inline asm
	add.f64 %fd22070, %fd22070, 0.01;
	// end inline asm
	// begin inline asm
	add.f64 %fd22072, %fd22072, 0.01;
	// end inline asm
	// begin inline asm
	add.f64 %fd22070, %fd22070, 0.01;
	// end inline asm
	// begin inline asm
	add.f64 %fd22072, %fd22072, 0.01;
	// end inline asm
	// begin inline asm
	add.f64 %fd22070, %fd22070, 0.01;
	// end inline asm
	// begin inline asm
	add.f64 %fd22072, %fd22072, 0.01;
	// end inline asm
	// begin inline asm
	add.f64 %fd22070, %fd22070, 0.01;
	// end inline asm
	// begin inline asm
	add.f64 %fd22072, %fd22072, 0.01;
	// end inline asm
	// begin inline asm
	add.f64 %fd22070, %fd22070, 0.01;
	// end inline asm
	// begin inline asm
	add.f64 %fd22072, %fd22072, 0.01;
	// end inline asm
	// begin inline asm
	add.f64 %fd22070, %fd22070, 0.01;
	// end inline asm
	// begin inline asm
	add.f64 %fd22072, %fd22072, 0.01;
	// end inline asm
	// begin inline asm
	add.f64 %fd22070, %fd22070, 0.01;
	// end inline asm
	// begin inline asm
	add.f64 %fd22072, %fd22072, 0.01;
	// end inline asm
	// begin inline asm
	add.f64 %fd22070, %fd22070, 0.01;
	// end inline asm
	// begin inline asm
	add.f64 %fd22072, %fd22072, 0.01;
	// end inline asm
	// begin inline asm
	add.f64 %fd22070, %fd22070, 0.01;
	// end inline asm
	// begin inline asm
	add.f64 %fd22072, %fd22072, 0.01;
	// end inline asm
	// begin inline asm
	add.f64 %fd22070, %fd22070, 0.01;
	// end inline asm
	// begin inline asm
	add.f64 %fd22072, %fd22072, 0.01;
	// end inline asm
	// begin inline asm
	add.f64 %fd22070, %fd22070, 0.01;
	// end inline asm
	// begin inline asm
	add.f64 %fd22072, %fd22072, 0.01;
	// end inline asm
	// begin inline asm
	add.f64 %fd22070, %fd22070, 0.01;
	// end inline asm
	// begin inline asm
	add.f64 %fd22072, %fd22072, 0.01;
	// end inline asm
	// begin inline asm
	add.f64 %fd22070, %fd22070, 0.01;
	// end inline asm
	// begin inline asm
	add.f64 %fd22072, %fd22072, 0.01;
	// end inline asm
	// begin inline asm
	add.f64 %fd22070, %fd22070, 0.01;
	// end inline asm
	// begin inline asm
	add.f64 %fd22072, %fd22072, 0.01;
	// end inline asm
	// begin inline asm
	add.f64 %fd22070, %fd22070, 0.01;
	// end inline asm
	// begin inline asm
	add.f64 %fd22072, %fd22072, 0.01;
	// end inline asm
	// begin inline asm
	add.f64 %fd22070, %fd22070, 0.01;
	// end inline asm
	// begin inline asm
	add.f64 %fd22072, %fd22072, 0.01;
	// end inline asm
	// begin inline asm
	add.f64 %fd22070, %fd22070, 0.01;
	// end inline asm
	// begin inline asm
	add.f64 %fd22072, %fd22072, 0.01;
	// end inline asm
	// begin inline asm
	add.f64 %fd22070, %fd22070, 0.01;
	// end inline asm
	// begin inline asm
	add.f64 %fd22072, %fd22072, 0.01;
	// end inline asm
	// begin inline asm
	add.f64 %fd22070, %fd22070, 0.01;
	// end inline asm
	// begin inline asm
	add.f64 %fd22072, %fd22072, 0.01;
	// end inline asm
	// begin inline asm
	add.f64 %fd22070, %fd22070, 0.01;
	// end inline asm
	// begin inline asm
	add.f64 %fd22072, %fd22072, 0.01;
	// end inline asm
	// begin inline asm
	add.f64 %fd22070, %fd22070, 0.01;
	// end inline asm
	// begin inline asm
	add.f64 %fd22072, %fd22072, 0.01;
	// end inline asm
	// begin inline asm
	add.f64 %fd22070, %fd22070, 0.01;
	// end inline asm
	// begin inline asm
	add.f64 %fd22072, %fd22072, 0.01;
	// end inline asm
	// begin inline asm
	add.f64 %fd22070, %fd22070, 0.01;
	// end inline asm
	// begin inline asm
	add.f64 %fd22072, %fd22072, 0.01;
	// end inline asm
	// begin inline asm
	add.f64 %fd22070, %fd22070, 0.01;
	// end inline asm
	// begin inline asm
	add.f64 %fd22072, %fd22072, 0.01;
	// end inline asm
	// begin inline asm
	add.f64 %fd22070, %fd22070, 0.01;
	// end inline asm
	// begin inline asm
	add.f64 %fd22072, %fd22072, 0.01;
	// end inline asm
	// begin inline asm
	add.f64 %fd22070, %fd22070, 0.01;
	// end inline asm
	// begin inline asm
	add.f64 %fd22072, %fd22072, 0.01;
	// end inline asm
	// begin inline asm
	add.f64 %fd22070, %fd22070, 0.01;
	// end inline asm
	// begin inline asm
	add.f64 %fd22072, %fd22072, 0.01;
	// end inline asm
	// begin inline asm
	add.f64 %fd22070, %fd22070, 0.01;
	// end inline asm
	// begin inline asm
	add.f64 %fd22072, %fd22072, 0.01;
	// end inline asm
	// begin inline asm
	add.f64 %fd22070, %fd22070, 0.01;
	// end inline asm
	// begin inline asm
	add.f64 %fd22072, %fd22072, 0.01;
	// end inline asm
	// begin inline asm
	add.f64 %fd22070, %fd22070, 0.01;
	// end inline asm
	// begin inline asm
	add.f64 %fd22072, %fd22072, 0.01;
	// end inline asm
	// begin inline asm
	add.f64 %fd22070, %fd22070, 0.01;
	// end inline asm
	// begin inline asm
	add.f64 %fd22072, %fd22072, 0.01;
	// end inline asm
	// begin inline asm
	add.f64 %fd22070, %fd22070, 0.01;
	// end inline asm
	// begin inline asm
	add.f64 %fd22072, %fd22072, 0.01;
	// end inline asm
	// begin inline asm
	add.f64 %fd22070, %fd22070, 0.01;
	// end inline asm
	// begin inline asm
	add.f64 %fd22072, %fd22072, 0.01;
	// end inline asm
	// begin inline asm
	add.f64 %fd22070, %fd22070, 0.01;
	// end inline asm
	// begin inline asm
	add.f64 %fd22072, %fd22072, 0.01;
	// end inline asm
	// begin inline asm
	add.f64 %fd22070, %fd22070, 0.01;
	// end inline asm
	// begin inline asm
	add.f64 %fd22072, %fd22072, 0.01;
	// end inline asm
	// begin inline asm
	add.f64 %fd22070, %fd22070, 0.01;
	// end inline asm
	// begin inline asm
	add.f64 %fd22072, %fd22072, 0.01;
	// end inline asm
	// begin inline asm
	add.f64 %fd22070, %fd22070, 0.01;
	// end inline asm
	// begin inline asm
	add.f64 %fd22072, %fd22072, 0.01;
	// end inline asm
	// begin inline asm
	add.f64 %fd22070, %fd22070, 0.01;
	// end inline asm
	// begin inline asm
	add.f64 %fd22072, %fd22072, 0.01;
	// end inline asm
	// begin inline asm
	add.f64 %fd22070, %fd22070, 0.01;
	// end inline asm
	// begin inline asm
	add.f64 %fd22072, %fd22072, 0.01;
	// end inline asm
	// begin inline asm
	add.f64 %fd22070, %fd22070, 0.01;
	// end inline asm
	// begin inline asm
	add.f64 %fd22072, %fd22072, 0.01;
	// end inline asm
	// begin inline asm
	add.f64 %fd22070, %fd22070, 0.01;
	// end inline asm
	// begin inline asm
	add.f64 %fd22072, %fd22072, 0.01;
	// end inline asm
	// begin inline asm
	add.f64 %fd22070, %fd22070, 0.01;
	// end inline asm
	// begin inline asm
	add.f64 %fd22072, %fd22072, 0.01;
	// end inline asm
	// begin inline asm
	add.f64 %fd22070, %fd22070, 0.01;
	// end inline asm
	// begin inline asm
	add.f64 %fd22072, %fd22072, 0.01;
	// end inline asm
	// begin inline asm
	add.f64 %fd22070, %fd22070, 0.01;
	// end inline asm
	// begin inline asm
	add.f64 %fd22072, %fd22072, 0.01;
	// end inline asm
	// begin inline asm
	add.f64 %fd22070, %fd22070, 0.01;
	// end inline asm
	// begin inline asm
	add.f64 %fd22072, %fd22072, 0.01;
	// end inline asm
	// begin inline asm
	add.f64 %fd22070, %fd22070, 0.01;
	// end inline asm
	// begin inline asm
	add.f64 %fd22072, %fd22072, 0.01;
	// end inline asm
	// begin inline asm
	add.f64 %fd22070, %fd22070, 0.01;
	// end inline asm
	// begin inline asm
	add.f64 %fd22072, %fd22072, 0.01;
	// end inline asm
	// begin inline asm
	add.f64 %fd22070, %fd22070, 0.01;
	// end inline asm
	// begin inline asm
	add.f64 %fd22072, %fd22072, 0.01;
	// end inline asm
	// begin inline asm
	add.f64 %fd22070, %fd22070, 0.01;
	// end inline asm
	// begin inline asm
	add.f64 %fd22072, %fd22072, 0.01;
	// end inline asm
	// begin inline asm
	add.f64 %fd22070, %fd22070, 0.01;
	// end inline asm
	// begin inline asm
	add.f64 %fd22072, %fd22072, 0.01;
	// end inline asm
	// begin inline asm
	add.f64 %fd22070, %fd22070, 0.01;
	// end inline asm
	// begin inline asm
	add.f64 %fd22072, %fd22072, 0.01;
	// end inline asm
	// begin inline asm
	add.f64 %fd22070, %fd22070, 0.01;
	// end inline asm
	// begin inline asm
	add.f64 %fd22072, %fd22072, 0.01;
	// end inline asm
	// begin inline asm
	add.f64 %fd22070, %fd22070, 0.01;
	// end inline asm
	// begin inline asm
	add.f64 %fd22072, %fd22072, 0.01;
	// end inline asm
	// begin inline asm
	add.f64 %fd22070, %fd22070, 0.01;
	// end inline asm
	// begin inline asm
	add.f64 %fd22072, %fd22072, 0.01;
	// end inline asm
	// begin inline asm
	add.f64 %fd22070, %fd22070, 0.01;
	// end inline asm
	// begin inline asm
	add.f64 %fd22072, %fd22072, 0.01;
	// end inline asm
	// begin inline asm
	add.f64 %fd22070, %fd22070, 0.01;
	// end inline asm
	// begin inline asm
	add.f64 %fd22072, %fd22072, 0.01;
	// end inline asm
	// begin inline asm
	add.f64 %fd22070, %fd22070, 0.01;
	// end inline asm
	// begin inline asm
	add.f64 %fd22072, %fd22072, 0.01;
	// end inline asm
	// begin inline asm
	add.f64 %fd22070, %fd22070, 0.01;
	// end inline asm
	// begin inline asm
	add.f64 %fd22072, %fd22072, 0.01;
	// end inline asm
	// begin inline asm
	add.f64 %fd22070, %fd22070, 0.01;
	// end inline asm
	// begin inline asm
	add.f64 %fd22072, %fd22072, 0.01;
	// end inline asm
	// begin inline asm
	add.f64 %fd22070, %fd22070, 0.01;
	// end inline asm
	// begin inline asm
	add.f64 %fd22072, %fd22072, 0.01;
	// end inline asm
	// begin inline asm
	add.f64 %fd22070, %fd22070, 0.01;
	// end inline asm
	// begin inline asm
	add.f64 %fd22072, %fd22072, 0.01;
	// end inline asm
	// begin inline asm
	add.f64 %fd22070, %fd22070, 0.01;
	// end inline asm
	// begin inline asm
	add.f64 %fd22072, %fd22072, 0.01;
	// end inline asm
	// begin inline asm
	add.f64 %fd22070, %fd22070, 0.01;
	// end inline asm
	// begin inline asm
	add.f64 %fd22072, %fd22072, 0.01;
	// end inline asm
	// begin inline asm
	add.f64 %fd22070, %fd22070, 0.01;
	// end inline asm
	// begin inline asm
	add.f64 %fd22072, %fd22072, 0.01;
	// end inline asm
	// begin inline asm
	add.f64 %fd22070, %fd22070, 0.01;
	// end inline asm
	// begin inline asm
	add.f64 %fd22072, %fd22072, 0.01;
	// end inline asm
	// begin inline asm
	add.f64 %fd22070, %fd22070, 0.01;
	// end inline asm
	// begin inline asm
	add.f64 %fd22072, %fd22072, 0.01;
	// end inline asm
	// begin inline asm
	add.f64 %fd22070, %fd22070, 0.01;
	// end inline asm
	// begin inline asm
	add.f64 %fd22072, %fd22072, 0.01;
	// end inline asm
	// begin inline asm
	add.f64 %fd22070, %fd22070, 0.01;
	// end inline asm
	// begin inline asm
	add.f64 %fd22072, %fd22072, 0.01;
	// end inline asm
	// begin inline asm
	add.f64 %fd22070, %fd22070, 0.01;
	// end inline asm
	// begin inline asm
	add.f64 %fd22072, %fd22072, 0.01;
	// end inline asm
	// begin inline asm
	add.f64 %fd22070, %fd22070, 0.01;
	// end inline asm
	// begin inline asm
	add.f64 %fd22072, %fd22072, 0.01;
	// end inline asm
	// begin inline asm
	add.f64 %fd22070, %fd22070, 0.01;
	// end inline asm
	// begin inline asm
	add.f64 %fd22072, %fd22072, 0.01;
	// end inline asm
	// begin inline asm
	add.f64 %fd22070, %fd22070, 0.01;
	// end inline asm
	// begin inline asm
	add.f64 %fd22072, %fd22072, 0.01;
	// end inline asm
	// begin inline asm
	add.f64 %fd22070, %fd22070, 0.01;
	// end inline asm
	// begin inline asm
	add.f64 %fd22072, %fd22072, 0.01;
	// end inline asm
	// begin inline asm
	add.f64 %fd22070, %fd22070, 0.01;
	// end inline asm
	// begin inline asm
	add.f64 %fd22072, %fd22072, 0.01;
	// end inline asm
	// begin inline asm
	add.f64 %fd22070, %fd22070, 0.01;
	// end inline asm
	// begin inline asm
	add.f64 %fd22072, %fd22072, 0.01;
	// end inline asm
	// begin inline asm
	add.f64 %fd22070, %fd22070, 0.01;
	// end inline asm
	// begin inline asm
	add.f64 %fd22072, %fd22072, 0.01;
	// end inline asm
	// begin inline asm
	add.f64 %fd22070, %fd22070, 0.01;
	// end inline asm
	// begin inline asm
	add.f64 %fd22072, %fd22072, 0.01;
	// end inline asm
	// begin inline asm
	add.f64 %fd22070, %fd22070, 0.01;
	// end inline asm
	// begin inline asm
	add.f64 %fd22072, %fd22072, 0.01;
	// end inline asm
	// begin inline asm
	add.f64 %fd22070, %fd22070, 0.01;
	// end inline asm
	// begin inline asm
	add.f64 %fd22072, %fd22072, 0.01;
	// end inline asm
	// begin inline asm
	add.f64 %fd22070, %fd22070, 0.01;
	// end inline asm
	// begin inline asm
	add.f64 %fd22072, %fd22072, 0.01;
	// end inline asm
	// begin inline asm
	add.f64 %fd22070, %fd22070, 0.01;
	// end inline asm
	// begin inline asm
	add.f64 %fd22072, %fd22072, 0.01;
	// end inline asm
	// begin inline asm
	add.f64 %fd22070, %fd22070, 0.01;
	// end inline asm
	// begin inline asm
	add.f64 %fd22072, %fd22072, 0.01;
	// end inline asm
	// begin inline asm
	add.f64 %fd22070, %fd22070, 0.01;
	// end inline asm
	// begin inline asm
	add.f64 %fd22072, %fd22072, 0.01;
	// end inline asm
	// begin inline asm
	add.f64 %fd22070, %fd22070, 0.01;
	// end inline asm
	// begin inline asm
	add.f64 %fd22072, %fd22072, 0.01;
	// end inline asm
	// begin inline asm
	add.f64 %fd22070, %fd22070, 0.01;
	// end inline asm
	// begin inline asm
	add.f64 %fd22072, %fd22072, 0.01;
	// end inline asm
	// begin inline asm
	add.f64 %fd22070, %fd22070, 0.01;
	// end inline asm
	// begin inline asm
	add.f64 %fd22072, %fd22072, 0.01;
	// end inline asm
	// begin inline asm
	add.f64 %fd22070, %fd22070, 0.01;
	// end inline asm
	// begin inline asm
	add.f64 %fd22072, %fd22072, 0.01;
	// end inline asm
	// begin inline asm
	add.f64 %fd22070, %fd22070, 0.01;
	// end inline asm
	// begin inline asm
	add.f64 %fd22072, %fd22072, 0.01;
	// end inline asm
	// begin inline asm
	add.f64 %fd22070, %fd22070, 0.01;
	// end inline asm
	// begin inline asm
	add.f64 %fd22072, %fd22072, 0.01;
	// end inline asm
	// begin inline asm
	add.f64 %fd22070, %fd22070, 0.01;
	// end inline asm
	// begin inline asm
	add.f64 %fd22072, %fd22072, 0.01;
	// end inline asm
	// begin inline asm
	add.f64 %fd22070, %fd22070, 0.01;
	// end inline asm
	// begin inline asm
	add.f64 %fd22072, %fd22072, 0.01;
	// end inline asm
	// begin inline asm
	add.f64 %fd22070, %fd22070, 0.01;
	// end inline asm
	// begin inline asm
	add.f64 %fd22072, %fd22072, 0.01;
	// end inline asm
	// begin inline asm
	add.f64 %fd22070, %fd22070, 0.01;
	// end inline asm
	// begin inline asm
	add.f64 %fd22072, %fd22072, 0.01;
	// end inline asm
	// begin inline asm
	add.f64 %fd22070, %fd22070, 0.01;
	// end inline asm
	// begin inline asm
	add.f64 %fd22072, %fd22072, 0.01;
	// end inline asm
	// begin inline asm
	add.f64 %fd22070, %fd22070, 0.01;
	// end inline asm
	// begin inline asm
	add.f64 %fd22072, %fd22072, 0.01;
	// end inline asm
	// begin inline asm
	add.f64 %fd22070, %fd22070, 0.01;
	// end inline asm
	// begin inline asm
	add.f64 %fd22072, %fd22072, 0.01;
	// end inline asm
	// begin inline asm
	add.f64 %fd22070, %fd22070, 0.01;
	// end inline asm
	// begin inline asm
	add.f64 %fd22072, %fd22072, 0.01;
	// end inline asm
	// begin inline asm
	add.f64 %fd22070, %fd22070, 0.01;
	// end inline asm
	// begin inline asm
	add.f64 %fd22072, %fd22072, 0.01;
	// end inline asm
	// begin inline asm
	add.f64 %fd22070, %fd22070, 0.01;
	// end inline asm
	// begin inline asm
	add.f64 %fd22072, %fd22072, 0.01;
	// end inline asm
	// begin inline asm
	add.f64 %fd22070, %fd22070, 0.01;
	// end inline asm
	// begin inline asm
	add.f64 %fd22072, %fd22072, 0.01;
	// end inline asm
	// begin inline asm
	add.f64 %fd22070, %fd22070, 0.01;
	// end inline asm
	// begin inline asm
	add.f64 %fd22072, %fd22072, 0.01;
	// end inline asm
	// begin inline asm
	add.f64 %fd22070, %fd22070, 0.01;
	// end inline asm
	// begin inline asm
	add.f64 %fd22072, %fd22072, 0.01;
	// end inline asm
	// begin inline asm
	add.f64 %fd22070, %fd22070, 0.01;
	// end inline asm
	// begin inline asm
	add.f64 %fd22072, %fd22072, 0.01;
	// end inline asm
	// begin inline asm
	add.f64 %fd22070, %fd22070, 0.01;
	// end inline asm
	// begin inline asm
	add.f64 %fd22072, %fd22072, 0.01;
	// end inline asm
	// begin inline asm
	add.f64 %fd22070, %fd22070, 0.01;
	// end inline asm
	// begin inline asm
	add.f64 %fd22072, %fd22072, 0.01;
	// end inline asm
	// begin inline asm
	add.f64 %fd22070, %fd22070, 0.01;
	// end inline asm
	// begin inline asm
	add.f64 %fd22072, %fd22072, 0.01;
	// end inline asm
	// begin inline asm
	add.f64 %fd22070, %fd22070, 0.01;
	// end inline asm
	// begin inline asm
	add.f64 %fd22072, %fd22072, 0.01;
	// end inline asm
	// begin inline asm
	add.f64 %fd22070, %fd22070, 0.01;
	// end inline asm
	// begin inline asm
	add.f64 %fd22072, %fd22072, 0.01;
	// end inline asm
	// begin inline asm
	add.f64 %fd22070, %fd22070, 0.01;
	// end inline asm
	// begin inline asm
	add.f64 %fd22072, %fd22072, 0.01;
	// end inline asm
	// begin inline asm
	add.f64 %fd22070, %fd22070, 0.01;
	// end inline asm
	// begin inline asm
	add.f64 %fd22072, %fd22072, 0.01;
	// end inline asm
	// begin inline asm
	add.f64 %fd22070, %fd22070, 0.01;
	// end inline asm
	// begin inline asm
	add.f64 %fd22072, %fd22072, 0.01;
	// end inline asm
	// begin inline asm
	add.f64 %fd22070, %fd22070, 0.01;
	// end inline asm
	// begin inline asm
	add.f64 %fd22072, %fd22072, 0.01;
	// end inline asm
	// begin inline asm
	add.f64 %fd22070, %fd22070, 0.01;
	// end inline asm
	// begin inline asm
	add.f64 %fd22072, %fd22072, 0.01;
	// end inline asm
	// begin inline asm
	add.f64 %fd22070, %fd22070, 0.01;
	// end inline asm
	// begin inline asm
	add.f64 %fd22072, %fd22072, 0.01;
	// end inline asm
	// begin inline asm
	add.f64 %fd22070, %fd22070, 0.01;
	// end inline asm
	// begin inline asm
	add.f64 %fd22072, %fd22072, 0.01;
	// end inline asm
	// begin inline asm
	add.f64 %fd22070, %fd22070, 0.01;
	// end inline asm
	// begin inline asm
	add.f64 %fd22072, %fd22072, 0.01;
	// end inline asm
	// begin inline asm
	add.f64 %fd22070, %fd22070, 0.01;
	// end inline asm
	// begin inline asm
	add.f64 %fd22072, %fd22072, 0.01;
	// end inline asm
	// begin inline asm
	add.f64 %fd22070, %fd22070, 0.01;
	// end inline asm
	// begin inline asm
	add.f64 %fd22072, %fd22072, 0.01;
	// end inline asm
	// begin inline asm
	add.f64 %fd22070, %fd22070, 0.01;
	// end inline asm
	// begin inline asm
	add.f64 %fd22072, %fd22072, 0.01;
	// end inline asm
	// begin inline asm
	add.f64 %fd22070, %fd22070, 0.01;
	// end inline asm
	// begin inline asm
	add.f64 %fd22072, %fd22072, 0.01;
	// end inline asm
	// begin inline asm
	add.f64 %fd22070, %fd22070, 0.01;
	// end inline asm
	// begin inline asm
	add.f64 %fd22072, %fd22072, 0.01;
	// end inline asm
	// begin inline asm
	add.f64 %fd22070, %fd22070, 0.01;
	// end inline asm
	// begin inline asm
	add.f64 %fd22072, %fd22072, 0.01;
	// end inline asm
	// begin inline asm
	add.f64 %fd22070, %fd22070, 0.01;
	// end inline asm
	// begin inline asm
	add.f64 %fd22072, %fd22072, 0.01;
	// end inline asm
	// begin inline asm
	add.f64 %fd22070, %fd22070, 0.01;
	// end inline asm
	// begin inline asm
	add.f64 %fd22072, %fd22072, 0.01;
	// end inline asm
	// begin inline asm
	add.f64 %fd22070, %fd22070, 0.01;
	// end inline asm
	// begin inline asm
	add.f64 %fd22072, %fd22072, 0.01;
	// end inline asm
	// begin inline asm
	add.f64 %fd22070, %fd22070, 0.01;
	// end inline asm
	// begin inline asm
	add.f64 %fd22072, %fd22072, 0.01;
	// end inline asm
	// begin inline asm
	add.f64 %fd22070, %fd22070, 0.01;
	// end inline asm
	// begin inline asm
	add.f64 %fd22072, %fd22072, 0.01;
	// end inline asm
	// begin inline asm
	add.f64 %fd22070, %fd22070, 0.01;
	// end inline asm
	// begin inline asm
	add.f64 %fd22072, %fd22072, 0.01;
	// end inline asm
	// begin inline asm
	add.f64 %fd22070, %fd22070, 0.01;
	// end inline asm
	// begin inline asm
	add.f64 %fd22072, %fd22072, 0.01;
	// end inline asm
	// begin inline asm
	add.f64 %fd22070, %fd22070, 0.01;
	// end inline asm
	// begin inline asm
	add.f64 %fd22072, %fd22072, 0.01;
	// end inline asm
	// begin inline asm
	add.f64 %fd22070, %fd22070, 0.01;
	// end inline asm
	// begin inline asm
	add.f64 %fd22072, %fd22072, 0.01;
	// end inline asm
	// begin inline asm
	add.f64 %fd22070, %fd22070, 0.01;
	// end inline asm
	// begin inline asm
	add.f64 %fd22072, %fd22072, 0.01;
	// end inline asm
	// begin inline asm
	add.f64 %fd22070, %fd22070, 0.01;
	// end inline asm
	// begin inline asm
	add.f64 %fd22072, %fd22072, 0.01;
	// end inline asm
	// begin inline asm
	add.f64 %fd22070, %fd22070, 0.01;
	// end inline asm
	// begin inline asm
	add.f64 %fd22072, %fd22072, 0.01;
	// end inline asm
	// begin inline asm
	add.f64 %fd22070, %fd22070, 0.01;
	// end inline asm
	// begin inline asm
	add.f64 %fd22072, %fd22072, 0.01;
	// end inline asm
	// begin inline asm
	add.f64 %fd22070, %fd22070, 0.01;
	// end inline asm
	// begin inline asm
	add.f64 %fd22072, %fd22072, 0.01;
	// end inline asm
	// begin inline asm
	add.f64 %fd22070, %fd22070, 0.01;
	// end inline asm
	// begin inline asm
	add.f64 %fd22072, %fd22072, 0.01;
	// end inline asm
	// begin inline asm
	add.f64 %fd22070, %fd22070, 0.01;
	// end inline asm
	// begin inline asm
	add.f64 %fd22072, %fd22072, 0.01;
	// end inline asm
	// begin inline asm
	add.f64 %fd22070, %fd22070, 0.01;
	// end inline asm
	// begin inline asm
	add.f64 %fd22072, %fd22072, 0.01;
	// end inline asm
	// begin inline asm
	add.f64 %fd22070, %fd22070, 0.01;
	// end inline asm
	// begin inline asm
	add.f64 %fd22072, %fd22072, 0.01;
	// end inline asm
	// begin inline asm
	add.f64 %fd22070, %fd22070, 0.01;
	// end inline asm
	// begin inline asm
	add.f64 %fd22072, %fd22072, 0.01;
	// end inline asm
	// begin inline asm
	add.f64 %fd22070, %fd22070, 0.01;
	// end inline asm
	// begin inline asm
	add.f64 %fd22072, %fd22072, 0.01;
	// end inline asm
	// begin inline asm
	add.f64 %fd22070, %fd22070, 0.01;
	// end inline asm
	// begin inline asm
	add.f64 %fd22072, %fd22072, 0.01;
	// end inline asm
	// begin inline asm
	add.f64 %fd22070, %fd22070, 0.01;
	// end inline asm
	// begin inline asm
	add.f64 %fd22072, %fd22072, 0.01;
	// end inline asm
	// begin inline asm
	add.f64 %fd22070, %fd22070, 0.01;
	// end inline asm
	// begin inline asm
	add.f64 %fd22072, %fd22072, 0.01;
	// end inline asm
	// begin inline asm
	add.f64 %fd22070, %fd22070, 0.01;
	// end inline asm
	// begin inline asm
	add.f64 %fd22072, %fd22072, 0.01;
	// end inline asm
	// begin inline asm
	add.f64 %fd22070, %fd22070, 0.01;
	// end inline asm
	// begin inline asm
	add.f64 %fd22072, %fd22072, 0.01;
	// end inline asm
	// begin inline asm
	add.f64 %fd22070, %fd22070, 0.01;
	// end inline asm
	// begin inline asm
	add.f64 %fd22072, %fd22072, 0.01;
	// end inline asm
	// begin inline asm
	add.f64 %fd22070, %fd22070, 0.01;
	// end inline asm
	// begin inline asm
	add.f64 %fd22072, %fd22072, 0.01;
	// end inline asm
	// begin inline asm
	add.f64 %fd22070, %fd22070, 0.01;
	// end inline asm
	// begin inline asm
	add.f64 %fd22072, %fd22072, 0.01;
	// end inline asm
	// begin inline asm
	add.f64 %fd22070, %fd22070, 0.01;
	// end inline asm
	// begin inline asm
	add.f64 %fd22072, %fd22072, 0.01;
	// end inline asm
	// begin inline asm
	add.f64 %fd22070, %fd22070, 0.01;
	// end inline asm
	// begin inline asm
	add.f64 %fd22072, %fd22072, 0.01;
	// end inline asm
	// begin inline asm
	add.f64 %fd22070, %fd22070, 0.01;
	// end inline asm
	// begin inline asm
	add.f64 %fd22072, %fd22072, 0.01;
	// end inline asm
	// begin inline asm
	add.f64 %fd22070, %fd22070, 0.01;
	// end inline asm
	// begin inline asm
	add.f64 %fd22072, %fd22072, 0.01;
	// end inline asm
	// begin inline asm
	add.f64 %fd22070, %fd22070, 0.01;
	// end inline asm
	// begin inline asm
	add.f64 %fd22072, %fd22072, 0.01;
	// end inline asm
	// begin inline asm
	add.f64 %fd22070, %fd22070, 0.01;
	// end inline asm
	// begin inline asm
	add.f64 %fd22072, %fd22072, 0.01;
	// end inline asm
	// begin inline asm
	add.f64 %fd22070, %fd22070, 0.01;
	// end inline asm
	// begin inline asm
	add.f64 %fd22072, %fd22072, 0.01;
	// end inline asm
	// begin inline asm
	add.f64 %fd22070, %fd22070, 0.01;
	// end inline asm
	// begin inline asm
	add.f64 %fd22072, %fd22072, 0.01;
	// end inline asm
	// begin inline asm
	add.f64 %fd22070, %fd22070, 0.01;
	// end inline asm
	// begin inline asm
	add.f64 %fd22072, %fd22072, 0.01;
	// end inline asm
	// begin inline asm
	add.f64 %fd22070, %fd22070, 0.01;
	// end inline asm
	// begin inline asm
	add.f64 %fd22072, %fd22072, 0.01;
	// end inline asm
	// begin inline asm
	add.f64 %fd22070, %fd22070, 0.01;
	// end inline asm
	// begin inline asm
	add.f64 %fd22072, %fd22072, 0.01;
	// end inline asm
	// begin inline asm
	add.f64 %fd22070, %fd22070, 0.01;
	// end inline asm
	// begin inline asm
	add.f64 %fd22072, %fd22072, 0.01;
	// end inline asm
	// begin inline asm
	add.f64 %fd22070, %fd22070, 0.01;
	// end inline asm
	// begin inline asm
	add.f64 %fd22072, %fd22072, 0.01;
	// end inline asm
	// begin inline asm
	add.f64 %fd22070, %fd22070, 0.01;
	// end inline asm
	// begin inline asm
	add.f64 %fd22072, %fd22072, 0.01;
	// end inline asm
	// begin inline asm
	add.f64 %fd22070, %fd22070, 0.01;
	// end inline asm
	// begin inline asm
	add.f64 %fd22072, %fd22072, 0.01;
	// end inline asm
	// begin inline asm
	add.f64 %fd22070, %fd22070, 0.01;
	// end inline asm
	// begin inline asm
	add.f64 %fd22072, %fd22072, 0.01;
	// end inline asm
	// begin inline asm
	add.f64 %fd22070, %fd22070, 0.01;
	// end inline asm
	// begin inline asm
	add.f64 %fd22072, %fd22072, 0.01;
	// end inline asm
	// begin inline asm
	add.f64 %fd22070, %fd22070, 0.01;
	// end inline asm
	// begin inline asm
	add.f64 %fd22072, %fd22072, 0.01;
	// end inline asm
	// begin inline asm
	add.f64 %fd22070, %fd22070, 0.01;
	// end inline asm
	// begin inline asm
	add.f64 %fd22072, %fd22072, 0.01;
	// end inline asm
	// begin inline asm
	add.f64 %fd22070, %fd22070, 0.01;
	// end inline asm
	// begin inline asm
	add.f64 %fd22072, %fd22072, 0.01;
	// end inline asm
	// begin inline asm
	add.f64 %fd22070, %fd22070, 0.01;
	// end inline asm
	// begin inline asm
	add.f64 %fd22072, %fd22072, 0.01;
	// end inline asm
	// begin inline asm
	add.f64 %fd22070, %fd22070, 0.01;
	// end inline asm
	// begin inline asm
	add.f64 %fd22072, %fd22072, 0.01;
	// end inline asm
	// begin inline asm
	add.f64 %fd22070, %fd22070, 0.01;
	// end inline asm
	// begin inline asm
	add.f64 %fd22072, %fd22072, 0.01;
	// end inline asm
	// begin inline asm
	add.f64 %fd22070, %fd22070, 0.01;
	// end inline asm
	// begin inline asm
	add.f64 %fd22072, %fd22072, 0.01;
	// end inline asm
	// begin inline asm
	add.f64 %fd22070, %fd22070, 0.01;
	// end inline asm
	// begin inline asm
	add.f64 %fd22072, %fd22072, 0.01;
	// end inline asm
	// begin inline asm
	add.f64 %fd22070, %fd22070, 0.01;
	// end inline asm
	// begin inline asm
	add.f64 %fd22072, %fd22072, 0.01;
	// end inline asm
	// begin inline asm
	add.f64 %fd22070, %fd22070, 0.01;
	// end inline asm
	// begin inline asm
	add.f64 %fd22072, %fd22072, 0.01;
	// end inline asm
	// begin inline asm
	add.f64 %fd22070, %fd22070, 0.01;
	// end inline asm
	// begin inline asm
	add.f64 %fd22072, %fd22072, 0.01;
	// end inline asm
	// begin inline asm
	add.f64 %fd22070, %fd22070, 0.01;
	// end inline asm
	// begin inline asm
	add.f64 %fd22072, %fd22072, 0.01;
	// end inline asm
	// begin inline asm
	add.f64 %fd22070, %fd22070, 0.01;
	// end inline asm
	// begin inline asm
	add.f64 %fd22072, %fd22072, 0.01;
	// end inline asm
	// begin inline asm
	add.f64 %fd22070, %fd22070, 0.01;
	// end inline asm
	// begin inline asm
	add.f64 %fd22072, %fd22072, 0.01;
	// end inline asm
	// begin inline asm
	add.f64 %fd22070, %fd22070, 0.01;
	// end inline asm
	// begin inline asm
	add.f64 %fd22072, %fd22072, 0.01;
	// end inline asm
	// begin inline asm
	add.f64 %fd22070, %fd22070, 0.01;
	// end inline asm
	// begin inline asm
	add.f64 %fd22072, %fd22072, 0.01;
	// end inline asm
	// begin inline asm
	add.f64 %fd22070, %fd22070, 0.01;
	// end inline asm
	// begin inline asm
	add.f64 %fd22072, %fd22072, 0.01;
	// end inline asm
	// begin inline asm
	add.f64 %fd22070, %fd22070, 0.01;
	// end inline asm
	// begin inline asm
	add.f64 %fd22072, %fd22072, 0.01;
	// end inline asm
	// begin inline asm
	add.f64 %fd22070, %fd22070, 0.01;
	// end inline asm
	// begin inline asm
	add.f64 %fd22072, %fd22072, 0.01;
	// end inline asm
	// begin inline asm
	add.f64 %fd22070, %fd22070, 0.01;
	// end inline asm
	// begin inline asm
	add.f64 %fd22072, %fd22072, 0.01;
	// end inline asm
	// begin inline asm
	add.f64 %fd22070, %fd22070, 0.01;
	// end inline asm
	// begin inline asm
	add.f64 %fd22072, %fd22072, 0.01;
	// end inline asm
	// begin inline asm
	add.f64 %fd22070, %fd22070, 0.01;
	// end inline asm
	// begin inline asm
	add.f64 %fd22072, %fd22072, 0.01;
	// end inline asm
	// begin inline asm
	add.f64 %fd22070, %fd22070, 0.01;
	// end inline asm
	// begin inline asm
	add.f64 %fd22072, %fd22072, 0.01;
	// end inline asm
	// begin inline asm
	add.f64 %fd22070, %fd22070, 0.01;
	// end inline asm
	// begin inline asm
	add.f64 %fd22072, %fd22072, 0.01;
	// end inline asm
	// begin inline asm
	add.f64 %fd22070, %fd22070, 0.01;
	// end inline asm
	// begin inline asm
	add.f64 %fd22072, %fd22072, 0.01;
	// end inline asm
	// begin inline asm
	add.f64 %fd22070, %fd22070, 0.01;
	// end inline asm
	// begin inline asm
	add.f64 %fd22072, %fd22072, 0.01;
	// end inline asm
	// begin inline asm
	add.f64 %fd22070, %fd22070, 0.01;
	// end inline asm
	// begin inline asm
	add.f64 %fd22072, %fd22072, 0.01;
	// end inline asm
	// begin inline asm
	add.f64 %fd22070, %fd22070, 0.01;
	// end inline asm
	// begin inline asm
	add.f64 %fd22072, %fd22072, 0.01;
	// end inline asm
	// begin inline asm
	add.f64 %fd22070, %fd22070, 0.01;
	// end inline asm
	// begin inline asm
	add.f64 %fd22072, %fd22072, 0.01;
	// end inline asm
	// begin inline asm
	add.f64 %fd22070, %fd22070, 0.01;
	// end inline asm
	// begin inline asm
	add.f64 %fd22072, %fd22072, 0.01;
	// end inline asm
	// begin inline asm
	add.f64 %fd22070, %fd22070, 0.01;
	// end inline asm
	// begin inline asm
	add.f64 %fd22072, %fd22072, 0.01;
	// end inline asm
	// begin inline asm
	add.f64 %fd22070, %fd22070, 0.01;
	// end inline asm
	// begin inline asm
	add.f64 %fd22072, %fd22072, 0.01;
	// end inline asm
	// begin inline asm
	add.f64 %fd22070, %fd22070, 0.01;
	// end inline asm
	// begin inline asm
	add.f64 %fd22072, %fd22072, 0.01;
	// end inline asm
	// begin inline asm
	add.f64 %fd22070, %fd22070, 0.01;
	// end inline asm
	// begin inline asm
	add.f64 %fd22072, %fd22072, 0.01;
	// end inline asm
	// begin inline asm
	add.f64 %fd22070, %fd22070, 0.01;
	// end inline asm
	// begin inline asm
	add.f64 %fd22072, %fd22072, 0.01;
	// end inline asm
	// begin inline asm
	add.f64 %fd22070, %fd22070, 0.01;
	// end inline asm
	// begin inline asm
	add.f64 %fd22072, %fd22072, 0.01;
	// end inline asm
	// begin inline asm
	add.f64 %fd22070, %fd22070, 0.01;
	// end inline asm
	// begin inline asm
	add.f64 %fd22072, %fd22072, 0.01;
	// end inline asm
	// begin inline asm
	add.f64 %fd22070, %fd22070, 0.01;
	// end inline asm
	// begin inline asm
	add.f64 %fd22072, %fd22072, 0.01;
	// end inline asm
	// begin inline asm
	add.f64 %fd22070, %fd22070, 0.01;
	// end inline asm
	// begin inline asm
	add.f64 %fd22072, %fd22072, 0.01;
	// end inline asm
	// begin inline asm
	add.f64 %fd22070, %fd22070, 0.01;
	// end inline asm
	// begin inline asm
	add.f64 %fd22072, %fd22072, 0.01;
	// end inline asm
	// begin inline asm
	add.f64 %fd22070, %fd22070, 0.01;
	// end inline asm
	// begin inline asm
	add.f64 %fd22072, %fd22072, 0.01;
	// end inline asm
	// begin inline asm
	add.f64 %fd22070, %fd22070, 0.01;
	// end inline asm
	// begin inline asm
	add.f64 %fd22072, %fd22072, 0.01;
	// end inline asm
	// begin inline asm
	add.f64 %fd22070, %fd22070, 0.01;
	// end inline asm
	// begin inline asm
	add.f64 %fd22072, %fd22072, 0.01;
	// end inline asm
	// begin inline asm
	add.f64 %fd22070, %fd22070, 0.01;
	// end inline asm
	// begin inline asm
	add.f64 %fd22072, %fd22072, 0.01;
	// end inline asm
	// begin inline asm
	add.f64 %fd22070, %fd22070, 0.01;
	// end inline asm
	// begin inline asm
	add.f64 %fd22072, %fd22072, 0.01;
	// end inline asm
	// begin inline asm
	add.f64 %fd22070, %fd22070, 0.01;
	// end inline asm
	// begin inline asm
	add.f64 %fd22072, %fd22072, 0.01;
	// end inline asm
	// begin inline asm
	add.f64 %fd22070, %fd22070, 0.01;
	// end inline asm
	// begin inline asm
	add.f64 %fd22072, %fd22072, 0.01;
	// end inline asm
	// begin inline asm
	add.f64 %fd22070, %fd22070, 0.01;
	// end inline asm
	// begin inline asm
	add.f64 %fd22072, %fd22072, 0.01;
	// end inline asm
	// begin inline asm
	add.f64 %fd22070, %fd22070, 0.01;
	// end inline asm
	// begin inline asm
	add.f64 %fd22072, %fd22072, 0.01;
	// end inline asm
	// begin inline asm
	add.f64 %fd22070, %fd22070, 0.01;
	// end inline asm
	// begin inline asm
	add.f64 %fd22072, %fd22072, 0.01;
	// end inline asm
	// begin inline asm
	add.f64 %fd22070, %fd22070, 0.01;
	// end inline asm
	// begin inline asm
	add.f64 %fd22072, %fd22072, 0.01;
	// end inline asm
	// begin inline asm
	add.f64 %fd22070, %fd22070, 0.01;
	// end inline asm
	// begin inline asm
	add.f64 %fd22072, %fd22072, 0.01;
	// end inline asm
	// begin inline asm
	add.f64 %fd22070, %fd22070, 0.01;
	// end inline asm
	// begin inline asm
	add.f64 %fd22072, %fd22072, 0.01;
	// end inline asm
	// begin inline asm
	add.f64 %fd22070, %fd22070, 0.01;
	// end inline asm
	// begin inline asm
	add.f64 %fd22072, %fd22072, 0.01;
	// end inline asm
	// begin inline asm
	add.f64 %fd22070, %fd22070, 0.01;
	// end inline asm
	// begin inline asm
	add.f64 %fd22072, %fd22072, 0.01;
	// end inline asm
	// begin inline asm
	add.f64 %fd22070, %fd22070, 0.01;
	// end inline asm
	// begin inline asm
	add.f64 %fd22072, %fd22072, 0.01;
	// end inline asm
	// begin inline asm
	add.f64 %fd22070, %fd22070, 0.01;
	// end inline asm
	// begin inline asm
	add.f64 %fd22072, %fd22072, 0.01;
	// end inline asm
	// begin inline asm
	add.f64 %fd22070, %fd22070, 0.01;
	// end inline asm
	// begin inline asm
	add.f64 %fd22072, %fd22072, 0.01;
	// end inline asm
	// begin inline asm
	add.f64 %fd22070, %fd22070, 0.01;
	// end inline asm
	// begin inline asm
	add.f64 %fd22072, %fd22072, 0.01;
	// end inline asm
	// begin inline asm
	add.f64 %fd22070, %fd22070, 0.01;
	// end inline asm
	// begin inline asm
	add.f64 %fd22072, %fd22072, 0.01;
	// end inline asm
	// begin inline asm
	add.f64 %fd22070, %fd22070, 0.01;
	// end inline asm
	// begin inline asm
	add.f64 %fd22072, %fd22072, 0.01;
	// end inline asm
	// begin inline asm
	add.f64 %fd22070, %fd22070, 0.01;
	// end inline asm
	// begin inline asm
	add.f64 %fd22072, %fd22072, 0.01;
	// end inline asm
	// begin inline asm
	add.f64 %fd22070, %fd22070, 0.01;
	// end inline asm
	// begin inline asm
	add.f64 %fd22072, %fd22072, 0.01;
	// end inline asm
	// begin inline asm
	add.f64 %fd22070, %fd22070, 0.01;
	// end inline asm
	// begin inline asm
	add.f64 %fd22072, %fd22072, 0.01;
	// end inline asm
	// begin inline asm
	add.f64 %fd22070, %fd22070, 0.01;
	// end inline asm
	// begin inline asm
	add.f64 %fd22072, %fd22072, 0.01;
	// end inline asm
	// begin inline asm
	add.f64 %fd22070, %fd22070, 0.01;
	// end inline asm
	// begin inline asm
	add.f64 %fd22072, %fd22072, 0.01;
	// end inline asm
	// begin inline asm
	add.f64 %fd22070, %fd22070, 0.01;
	// end inline asm
	// begin inline asm
	add.f64 %fd22072, %fd22072, 0.01;
	// end inline asm
	// begin inline asm
	add.f64 %fd22070, %fd22070, 0.01;
	// end inline asm
	// begin inline asm
	add.f64 %fd22072, %fd22072, 0.01;
	// end inline asm
	// begin inline asm
	add.f64 %fd22070, %fd22070, 0.01;
	// end inline asm
	// begin inline asm
	add.f64 %fd22072, %fd22072, 0.01;
	// end inline asm
	// begin inline asm
	add.f64 %fd22070, %fd22070, 0.01;
	// end inline asm
	// begin inline asm
	add.f64 %fd22072, %fd22072, 0.01;
	// end inline asm
	// begin inline asm
	add.f64 %fd22070, %fd22070, 0.01;
	// end inline asm
	// begin inline asm
	add.f64 %fd22072, %fd22072, 0.01;
	// end inline asm
	// begin inline asm
	add.f64 %fd22070, %fd22070, 0.01;
	// end inline asm
	// begin inline asm
	add.f64 %fd22072, %fd22072, 0.01;
	// end inline asm
	// begin inline asm
	add.f64 %fd22070, %fd22070, 0.01;
	// end inline asm
	// begin inline asm
	add.f64 %fd22072, %fd22072, 0.01;
	// end inline asm
	// begin inline asm
	add.f64 %fd22070, %fd22070, 0.01;
	// end inline asm
	// begin inline asm
	add.f64 %fd22072, %fd22072, 0.01;
	// end inline asm
	// begin inline asm
	add.f64 %fd22070, %fd22070, 0.01;
	// end inline asm
	// begin inline asm
	add.f64 %fd22072, %fd22072, 0.01;
	// end inline asm
	// begin inline asm
	add.f64 %fd22070, %fd22070, 0.01;
	// end inline asm
	// begin inline asm
	add.f64 %fd22072, %fd22072, 0.01;
	// end inline asm
	// begin inline asm
	add.f64 %fd22070, %fd22070, 0.01;
	// end inline asm
	// begin inline asm
	add.f64 %fd22072, %fd22072, 0.01;
	// end inline asm
	// begin inline asm
	add.f64 %fd22070, %fd22070, 0.01;
	// end inline asm
	// begin inline asm
	add.f64 %fd22072, %fd22072, 0.01;
	// end inline asm
	// begin inline asm
	add.f64 %fd22070, %fd22070, 0.01;
	// end inline asm
	// begin inline asm
	add.f64 %fd22072, %fd22072, 0.01;
	// end inline asm
	// begin inline asm
	add.f64 %fd22070, %fd22070, 0.01;
	// end inline asm
	// begin inline asm
	add.f64 %fd22072, %fd22072, 0.01;
	// end inline asm
	// begin inline asm
	add.f64 %fd22070, %fd22070, 0.01;
	// end inline asm
	// begin inline asm
	add.f64 %fd22072, %fd22072, 0.01;
	// end inline asm
	// begin inline asm
	add.f64 %fd22070, %fd22070, 0.01;
	// end inline asm
	// begin inline asm
	add.f64 %fd22072, %fd22072, 0.01;
	// end inline asm
	// begin inline asm
	add.f64 %fd22070, %fd22070, 0.01;
	// end inline asm
	// begin inline asm
	add.f64 %fd22072, %fd22072, 0.01;
	// end inline asm
	// begin inline asm
	add.f64 %fd22070, %fd22070, 0.01;
	// end inline asm
	// begin inline asm
	add.f64 %fd22072, %fd22072, 0.01;
	// end inline asm
	// begin inline asm
	add.f64 %fd22070, %fd22070, 0.01;
	// end inline asm
	// begin inline asm
	add.f64 %fd22072, %fd22072, 0.01;
	// end inline asm
	// begin inline asm
	add.f64 %fd22070, %fd22070, 0.01;
	// end inline asm
	// begin inline asm
	add.f64 %fd22072, %fd22072, 0.01;
	// end inline asm
	// begin inline asm
	add.f64 %fd22070, %fd22070, 0.01;
	// end inline asm
	// begin inline asm
	add.f64 %fd22072, %fd22072, 0.01;
	// end inline asm
	// begin inline asm
	add.f64 %fd22070, %fd22070, 0.01;
	// end inline asm
	// begin inline asm
	add.f64 %fd22072, %fd22072, 0.01;
	// end inline asm
	// begin inline asm
	add.f64 %fd22070, %fd22070, 0.01;
	// end inline asm
	// begin inline asm
	add.f64 %fd22072, %fd22072, 0.01;
	// end inline asm
	// begin inline asm
	add.f64 %fd22070, %fd22070, 0.01;
	// end inline asm
	// begin inline asm
	add.f64 %fd22072, %fd22072, 0.01;
	// end inline asm
	// begin inline asm
	add.f64 %fd22070, %fd22070, 0.01;
	// end inline asm
	// begin inline asm
	add.f64 %fd22072, %fd22072, 0.01;
	// end inline asm
	// begin inline asm
	add.f64 %fd22070, %fd22070, 0.01;
	// end inline asm
	// begin inline asm
	add.f64 %fd22072, %fd22072, 0.01;
	// end inline asm
	// begin inline asm
	add.f64 %fd22070, %fd22070, 0.01;
	// end inline asm
	// begin inline asm
	add.f64 %fd22072, %fd22072, 0.01;
	// end inline asm
	// begin inline asm
	add.f64 %fd22070, %fd22070, 0.01;
	// end inline asm
	// begin inline asm
	add.f64 %fd22072, %fd22072, 0.01;
	// end inline asm
	// begin inline asm
	add.f64 %fd22070, %fd22070, 0.01;
	// end inline asm
	// begin inline asm
	add.f64 %fd22072, %fd22072, 0.01;
	// end inline asm
	// begin inline asm
	add.f64 %fd22070, %fd22070, 0.01;
	// end inline asm
	// begin inline asm
	add.f64 %fd22072, %fd22072, 0.01;
	// end inline asm
	// begin inline asm
	add.f64 %fd22070, %fd22070, 0.01;
	// end inline asm
	// begin inline asm
	add.f64 %fd22072, %fd22072, 0.01;
	// end inline asm
	// begin inline asm
	add.f64 %fd22070, %fd22070, 0.01;
	// end inline asm
	// begin inline asm
	add.f64 %fd22072, %fd22072, 0.01;
	// end inline asm
	// begin inline asm
	add.f64 %fd22070, %fd22070, 0.01;
	// end inline asm
	// begin inline asm
	add.f64 %fd22072, %fd22072, 0.01;
	// end inline asm
	// begin inline asm
	add.f64 %fd22070, %fd22070, 0.01;
	// end inline asm
	// begin inline asm
	add.f64 %fd22072, %fd22072, 0.01;
	// end inline asm
	// begin inline asm
	add.f64 %fd22070, %fd22070, 0.01;
	// end inline asm
	// begin inline asm
	add.f64 %fd22072, %fd22072, 0.01;
	// end inline asm
	// begin inline asm
	add.f64 %fd22070, %fd22070, 0.01;
	// end inline asm
	// begin inline asm
	add.f64 %fd22072, %fd22072, 0.01;
	// end inline asm
	// begin inline asm
	add.f64 %fd22070, %fd22070, 0.01;
	// end inline asm
	// begin inline asm
	add.f64 %fd22072, %fd22072, 0.01;
	// end inline asm
	// begin inline asm
	add.f64 %fd22070, %fd22070, 0.01;
	// end inline asm
	// begin inline asm
	add.f64 %fd22072, %fd22072, 0.01;
	// end inline asm
	// begin inline asm
	add.f64 %fd22070, %fd22070, 0.01;
	// end inline asm
	// begin inline asm
	add.f64 %fd22072, %fd22072, 0.01;
	// end inline asm
	// begin inline asm
	add.f64 %fd22070, %fd22070, 0.01;
	// end inline asm
	// begin inline asm
	add.f64 %fd22072, %fd22072, 0.01;
	// end inline asm
	// begin inline asm
	add.f64 %fd22070, %fd22070, 0.01;
	// end inline asm
	// begin inline asm
	add.f64 %fd22072, %fd22072, 0.01;
	// end inline asm
	// begin inline asm
	add.f64 %fd22070, %fd22070, 0.01;
	// end inline asm
	// begin inline asm
	add.f64 %fd22072, %fd22072, 0.01;
	// end inline asm
	// begin inline asm
	add.f64 %fd22070, %fd22070, 0.01;
	// end inline asm
	// begin inline asm
	add.f64 %fd22072, %fd22072, 0.01;
	// end inline asm
	// begin inline asm
	add.f64 %fd22070, %fd22070, 0.01;
	// end inline asm
	// begin inline asm
	add.f64 %fd22072, %fd22072, 0.01;
	// end inline asm
	// begin inline asm
	add.f64 %fd22070, %fd22070, 0.01;
	// end inline asm
	// begin inline asm
	add.f64 %fd22072, %fd22072, 0.01;
	// end inline asm
	// begin inline asm
	add.f64 %fd22070, %fd22070, 0.01;
	// end inline asm
	// begin inline asm
	add.f64 %fd22072, %fd22072, 0.01;
	// end inline asm
	// begin inline asm
	add.f64 %fd22070, %fd22070, 0.01;
	// end inline asm
	// begin inline asm
	add.f64 %fd22072, %fd22072, 0.01;
	// end inline asm
	// begin inline asm
	add.f64 %fd22070, %fd22070, 0.01;
	// end inline asm
	// begin inline asm
	add.f64 %fd22072, %fd22072, 0.01;
	// end inline asm
	// begin inline asm
	add.f64 %fd22070, %fd22070, 0.01;
	// end inline asm
	// begin inline asm
	add.f64 %fd22072, %fd22072, 0.01;
	// end inline asm
	// begin inline asm
	add.f64 %fd22070, %fd22070, 0.01;
	// end inline asm
	// begin inline asm
	add.f64 %fd22072, %fd22072, 0.01;
	// end inline asm
	// begin inline asm
	add.f64 %fd22070, %fd22070, 0.01;
	// end inline asm
	// begin inline asm
	add.f64 %fd22072, %fd22072, 0.01;
	// end inline asm
	// begin inline asm
	add.f64 %fd22070, %fd22070, 0.01;
	// end inline asm
	// begin inline asm
	add.f64 %fd22072, %fd22072, 0.01;
	// end inline asm
	// begin inline asm
	add.f64 %fd22070, %fd22070, 0.01;
	// end inline asm
	// begin inline asm
	add.f64 %fd22072, %fd22072, 0.01;
	// end inline asm
	// begin inline asm
	add.f64 %fd22070, %fd22070, 0.01;
	// end inline asm
	// begin inline asm
	add.f64 %fd22072, %fd22072, 0.01;
	// end inline asm
	// begin inline asm
	add.f64 %fd22070, %fd22070, 0.01;
	// end inline asm
	// begin inline asm
	add.f64 %fd22072, %fd22072, 0.01;
	// end inline asm
	// begin inline asm
	add.f64 %fd22070, %fd22070, 0.01;
	// end inline asm
	// begin inline asm
	add.f64 %fd22072, %fd22072, 0.01;
	// end inline asm
	// begin inline asm
	add.f64 %fd22070, %fd22070, 0.01;
	// end inline asm
	// begin inline asm
	add.f64 %fd22072, %fd22072, 0.01;
	// end inline asm
	// begin inline asm
	add.f64 %fd22070, %fd22070, 0.01;
	// end inline asm
	// begin inline asm
	add.f64 %fd22072, %fd22072, 0.01;
	// end inline asm
	// begin inline asm
	add.f64 %fd22070, %fd22070, 0.01;
	// end inline asm
	// begin inline asm
	add.f64 %fd22072, %fd22072, 0.01;
	// end inline asm
	// begin inline asm
	add.f64 %fd22070, %fd22070, 0.01;
	// end inline asm
	// begin inline asm
	add.f64 %fd22072, %fd22072, 0.01;
	// end inline asm
	// begin inline asm
	add.f64 %fd22070, %fd22070, 0.01;
	// end inline asm
	// begin inline asm
	add.f64 %fd22072, %fd22072, 0.01;
	// end inline asm
	// begin inline asm
	add.f64 %fd22070, %fd22070, 0.01;
	// end inline asm
	// begin inline asm
	add.f64 %fd22072, %fd22072, 0.01;
	// end inline asm
	// begin inline asm
	add.f64 %fd22070, %fd22070, 0.01;
	// end inline asm
	// begin inline asm
	add.f64 %fd22072, %fd22072, 0.01;
	// end inline asm
	// begin inline asm
	add.f64 %fd22070, %fd22070, 0.01;
	// end inline asm
	// begin inline asm
	add.f64 %fd22072, %fd22072, 0.01;
	// end inline asm
	// begin inline asm
	add.f64 %fd22070, %fd22070, 0.01;
	// end inline asm
	// begin inline asm
	add.f64 %fd22072, %fd22072, 0.01;
	// end inline asm
	// begin inline asm
	add.f64 %fd22070, %fd22070, 0.01;
	// end inline asm
	// begin inline asm
	add.f64 %fd22072, %fd22072, 0.01;
	// end inline asm
	// begin inline asm
	add.f64 %fd22070, %fd22070, 0.01;
	// end inline asm
	// begin inline asm
	add.f64 %fd22072, %fd22072, 0.01;
	// end inline asm
	// begin inline asm
	add.f64 %fd22070, %fd22070, 0.01;
	// end inline asm
	// begin inline asm
	add.f64 %fd22072, %fd22072, 0.01;
	// end inline asm
	// begin inline asm
	add.f64 %fd22070, %fd22070, 0.01;
	// end inline asm
	// begin inline asm
	add.f64 %fd22072, %fd22072, 0.01;
	// end inline asm
	// begin inline asm
	add.f64 %fd22070, %fd22070, 0.01;
	// end inline asm
	// begin inline asm
	add.f64 %fd22072, %fd22072, 0.01;
	// end inline asm
	// begin inline asm
	add.f64 %fd22070, %fd22070, 0.01;
	// end inline asm
	// begin inline asm
	add.f64 %fd22072, %fd22072, 0.01;
	// end inline asm
	// begin inline asm
	add.f64 %fd22070, %fd22070, 0.01;
	// end inline asm
	// begin inline asm
	add.f64 %fd22072, %fd22072, 0.01;
	// end inline asm
	// begin inline asm
	add.f64 %fd22070, %fd22070, 0.01;
	// end inline asm
	// begin inline asm
	add.f64 %fd22072, %fd22072, 0.01;
	// end inline asm
	// begin inline asm
	add.f64 %fd22070, %fd22070, 0.01;
	// end inline asm
	// begin inline asm
	add.f64 %fd22072, %fd22072, 0.01;
	// end inline asm
	// begin inline asm
	add.f64 %fd22070, %fd22070, 0.01;
	// end inline asm
	// begin inline asm
	add.f64 %fd22072, %fd22072, 0.01;
	// end inline asm
	// begin inline asm
	add.f64 %fd22070, %fd22070, 0.01;
	// end inline asm
	// begin inline asm
	add.f64 %fd22072, %fd22072, 0.01;
	// end inline asm
	// begin inline asm
	add.f64 %fd22070, %fd22070, 0.01;
	// end inline asm
	// begin inline asm
	add.f64 %fd22072, %fd22072, 0.01;
	// end inline asm
	// begin inline asm
	add.f64 %fd22070, %fd22070, 0.01;
	// end inline asm
	// begin inline asm
	add.f64 %fd22072, %fd22072, 0.01;
	// end inline asm
	// begin inline asm
	add.f64 %fd22070, %fd22070, 0.01;
	// end inline asm
	// begin inline asm
	add.f64 %fd22072, %fd22072, 0.01;
	// end inline asm
	// begin inline asm
	add.f64 %fd22070, %fd22070, 0.01;
	// end inline asm
	// begin inline asm
	add.f64 %fd22072, %fd22072, 0.01;
	// end inline asm
	// begin inline asm
	add.f64 %fd22070, %fd22070, 0.01;
	// end inline asm
	// begin inline asm
	add.f64 %fd22072, %fd22072, 0.01;
	// end inline asm
	// begin inline asm
	add.f64 %fd22070, %fd22070, 0.01;
	// end inline asm
	// begin inline asm
	add.f64 %fd22072, %fd22072, 0.01;
	// end inline asm
	// begin inline asm
	add.f64 %fd22070, %fd22070, 0.01;
	// end inline asm
	// begin inline asm
	add.f64 %fd22072, %fd22072, 0.01;
	// end inline asm
	// begin inline asm
	add.f64 %fd22070, %fd22070, 0.01;
	// end inline asm
	// begin inline asm
	add.f64 %fd22072, %fd22072, 0.01;
	// end inline asm
	// begin inline asm
	add.f64 %fd22070, %fd22070, 0.01;
	// end inline asm
	// begin inline asm
	add.f64 %fd22072, %fd22072, 0.01;
	// end inline asm
	// begin inline asm
	add.f64 %fd22070, %fd22070, 0.01;
	// end inline asm
	// begin inline asm
	add.f64 %fd22072, %fd22072, 0.01;
	// end inline asm
	// begin inline asm
	add.f64 %fd22070, %fd22070, 0.01;
	// end inline asm
	// begin inline asm
	add.f64 %fd22072, %fd22072, 0.01;
	// end inline asm
	// begin inline asm
	add.f64 %fd22070, %fd22070, 0.01;
	// end inline asm
	// begin inline asm
	add.f64 %fd22072, %fd22072, 0.01;
	// end inline asm
	mov.f64 	%fd23490, %fd22070;
	// begin inline asm
	add.f64 %fd23490, %fd23490, 0.01;
	// end inline asm
	mov.f64 	%fd23492, %fd22072;
	// begin inline asm
	add.f64 %fd23492, %fd23492, 0.01;
	// end inline asm
	// begin inline asm
	add.f64 %fd23490, %fd23490, 0.01;
	// end inline asm
	// begin inline asm
	add.f64 %fd23492, %fd23492, 0.01;
	// end inline asm
	// begin inline asm
	add.f64 %fd23490, %fd23490, 0.01;
	// end inline asm
	// begin inline asm
	add.f64 %fd23492, %fd23492, 0.01;
	// end inline asm
	// begin inline asm
	add.f64 %fd23490, %fd23490, 0.01;
	// end inline asm
	// begin inline asm
	add.f64 %fd23492, %fd23492, 0.01;
	// end inline asm
	// begin inline asm
	add.f64 %fd23490, %fd23490, 0.01;
	// end inline asm
	// begin inline asm
	add.f64 %fd23492, %fd23492, 0.01;
	// end inline asm
	// begin inline asm
	add.f64 %fd23490, %fd23490, 0.01;
	// end inline asm
	// begin inline asm
	add.f64 %fd23492, %fd23492, 0.01;
	// end inline asm
	// begin inline asm
	add.f64 %fd23490, %fd23490, 0.01;
	// end inline asm
	// begin inline asm
	add.f64 %fd23492, %fd23492, 0.01;
	// end inline asm
	// begin inline asm
	add.f64 %fd23490, %fd23490, 0.01;
	// end inline asm
	// begin inline asm
	add.f64 %fd23492, %fd23492, 0.01;
	// end inline asm
	// begin inline asm
	add.f64 %fd23490, %fd23490, 0.01;
	// end inline asm
	// begin inline asm
	add.f64 %fd23492, %fd23492, 0.01;
	// end inline asm
	// begin inline asm
	add.f64 %fd23490, %fd23490, 0.01;
	// end inline asm
	// begin inline asm
	add.f64 %fd23492, %fd23492, 0.01;
	// end inline asm
	// begin inline asm
	add.f64 %fd23490, %fd23490, 0.01;
	// end inline asm
	// begin inline asm
	add.f64 %fd23492, %fd23492, 0.01;
	// end inline asm
	// begin inline asm
	add.f64 %fd23490, %fd23490, 0.01;
	// end inline asm
	// begin inline asm
	add.f64 %fd23492, %fd23492, 0.01;
	// end inline asm
	// begin inline asm
	add.f64 %fd23490, %fd23490, 0.01;
	// end inline asm
	// begin inline asm
	add.f64 %fd23492, %fd23492, 0.01;
	// end inline asm
	// begin inline asm
	add.f64 %fd23490, %fd23490, 0.01;
	// end inline asm
	// begin inline asm
	add.f64 %fd23492, %fd23492, 0.01;
	// end inline asm
	// begin inline asm
	add.f64 %fd23490, %fd23490, 0.01;
	// end inline asm
	// begin inline asm
	add.f64 %fd23492, %fd23492, 0.01;
	// end inline asm
	// begin inline asm
	add.f64 %fd23490, %fd23490, 0.01;
	// end inline asm
	// begin inline asm
	add.f64 %fd23492, %fd23492, 0.01;
	// end inline asm
	// begin inline asm
	add.f64 %fd23490, %fd23490, 0.01;
	// end inline asm
	// begin inline asm
	add.f64 %fd23492, %fd23492, 0.01;
	// end inline asm
	// begin inline asm
	add.f64 %fd23490, %fd23490, 0.01;
	// end inline asm
	// begin inline asm
	add.f64 %fd23492, %fd23492, 0.01;
	// end inline asm
	// begin inline asm
	add.f64 %fd23490, %fd23490, 0.01;
	// end inline asm
	// begin inline asm
	add.f64 %fd23492, %fd23492, 0.01;
	// end inline asm
	// begin inline asm
	add.f64 %fd23490, %fd23490, 0.01;
	// end inline asm
	// begin inline asm
	add.f64 %fd23492, %fd23492, 0.01;
	// end inline asm
	// begin inline asm
	add.f64 %fd23490, %fd23490, 0.01;
	// end inline asm
	// begin inline asm
	add.f64 %fd23492, %fd23492, 0.01;
	// end inline asm
	// begin inline asm
	add.f64 %fd23490, %fd23490, 0.01;
	// end inline asm
	// begin inline asm
	add.f64 %fd23492, %fd23492, 0.01;
	// end inline asm
	// begin inline asm
	add.f64 %fd23490, %fd23490, 0.01;
	// end inline asm
	// begin inline asm
	add.f64 %fd23492, %fd23492, 0.01;
	// end inline asm
	// begin inline asm
	add.f64 %fd23490, %fd23490, 0.01;
	// end inline asm
	// begin inline asm
	add.f64 %fd23492, %fd23492, 0.01;
	// end inline asm
	// begin inline asm
	add.f64 %fd23490, %fd23490, 0.01;
	// end inline asm
	// begin inline asm
	add.f64 %fd23492, %fd23492, 0.01;
	// end inline asm
	// begin inline asm
	add.f64 %fd23490, %fd23490, 0.01;
	// end inline asm
	// begin inline asm
	add.f64 %fd23492, %fd23492, 0.01;
	// end inline asm
	// begin inline asm
	add.f64 %fd23490, %fd23490, 0.01;
	// end inline asm
	// begin inline asm
	add.f64 %fd23492, %fd23492, 0.01;
	// end inline asm
	// begin inline asm
	add.f64 %fd23490, %fd23490, 0.01;
	// end inline asm
	// begin inline asm
	add.f64 %fd23492, %fd23492, 0.01;
	// end inline asm
	// begin inline asm
	add.f64 %fd23490, %fd23490, 0.01;
	// end inline asm
	// begin inline asm
	add.f64 %fd23492, %fd23492, 0.01;
	// end inline asm
	// begin inline asm
	add.f64 %fd23490, %fd23490, 0.01;
	// end inline asm
	// begin inline asm
	add.f64 %fd23492, %fd23492, 0.01;
	// end inline asm
	// begin inline asm
	add.f64 %fd23490, %fd23490, 0.01;
	// end inline asm
	// begin inline asm
	add.f64 %fd23492, %fd23492, 0.01;
	// end inline asm
	// begin inline asm
	add.f64 %fd23490, %fd23490, 0.01;
	// end inline asm
	// begin inline asm
	add.f64 %fd23492, %fd23492, 0.01;
	// end inline asm
	// begin inline asm
	add.f64 %fd23490, %fd23490, 0.01;
	// end inline asm
	// begin inline asm
	add.f64 %fd23492, %fd23492, 0.01;
	// end inline asm
	// begin inline asm
	add.f64 %fd23490, %fd23490, 0.01;
	// end inline asm
	// begin inline asm
	add.f64 %fd23492, %fd23492, 0.01;
	// end inline asm
	// begin inline asm
	add.f64 %fd23490, %fd23490, 0.01;
	// end inline asm
	// begin inline asm
	add.f64 %fd23492, %fd23492, 0.01;
	// end inline asm
	// begin inline asm
	add.f64 %fd23490, %fd23490, 0.01;
	// end inline asm
	// begin inline asm
	add.f64 %fd23492, %fd23492, 0.01;
	// end inline asm
	// begin inline asm
	add.f64 %fd23490, %fd23490, 0.01;
	// end inline asm
	// begin inline asm
	add.f64 %fd23492, %fd23492, 0.01;
	// end inline asm
	// begin inline asm
	add.f64 %fd23490, %fd23490, 0.01;
	// end inline asm
	// begin inline asm
	add.f64 %fd23492, %fd23492, 0.01;
	// end inline asm
	// begin inline asm
	add.f64 %fd23490, %fd23490, 0.01;
	// end inline asm
	// begin inline asm
	add.f64 %fd23492, %fd23492, 0.01;
	// end inline asm
	// begin inline asm
	add.f64 %fd23490, %fd23490, 0.01;
	// end inline asm
	// begin inline asm
	add.f64 %fd23492, %fd23492, 0.01;
	// end inline asm
	// begin inline asm
	add.f64 %fd23490, %fd23490, 0.01;
	// end inline asm
	// begin inline asm
	add.f64 %fd23492, %fd23492, 0.01;
	// end inline asm
	// begin inline asm
	add.f64 %fd23490, %fd23490, 0.01;
	// end inline asm
	// begin inline asm
	add.f64 %fd23492, %fd23492, 0.01;
	// end inline asm
	// begin inline asm
	add.f64 %fd23490, %fd23490, 0.01;
	// end inline asm
	// begin inline asm
	add.f64 %fd23492, %fd23492, 0.01;
	// end inline asm
	// begin inline asm
	add.f64 %fd23490, %fd23490, 0.01;
	// end inline asm
	// begin inline asm
	add.f64 %fd23492, %fd23492, 0.01;
	// end inline asm
	// begin inline asm
	add.f64 %fd23490, %fd23490, 0.01;
	// end inline asm
	// begin inline asm
	add.f64 %fd23492, %fd23492, 0.01;
	// end inline asm
	// begin inline asm
	add.f64 %fd23490, %fd23490, 0.01;
	// end inline asm
	// begin inline asm
	add.f64 %fd23492, %fd23492, 0.01;
	// end inline asm
	// begin inline asm
	add.f64 %fd23490, %fd23490, 0.01;
	// end inline asm
	// begin inline asm
	add.f64 %fd23492, %fd23492, 0.01;
	// end inline asm
	// begin inline asm
	add.f64 %fd23490, %fd23490, 0.01;
	// end inline asm
	// begin inline asm
	add.f64 %fd23492, %fd23492, 0.01;
	// end inline asm
	// begin inline asm
	add.f64 %fd23490, %fd23490, 0.01;
	// end inline asm
	// begin inline asm
	add.f64 %fd23492, %fd23492, 0.01;
	// end inline asm
	// begin inline asm
	add.f64 %fd23490, %fd23490, 0.01;
	// end inline asm
	// begin inline asm
	add.f64 %fd23492, %fd23492, 0.01;
	// end inline asm
	// begin inline asm
	add.f64 %fd23490, %fd23490, 0.01;
	// end inline asm
	// begin inline asm
	add.f64 %fd23492, %fd23492, 0.01;
	// end inline asm
	// begin inline asm
	add.f64 %fd23490, %fd23490, 0.01;
	// end inline asm
	// begin inline asm
	add.f64 %fd23492, %fd23492, 0.01;
	// end inline asm
	// begin inline asm
	add.f64 %fd23490, %fd23490, 0.01;
	// end inline asm
	// begin inline asm
	add.f64 %fd23492, %fd23492, 0.01;
	// end inline asm
	// begin inline asm
	add.f64 %fd23490, %fd23490, 0.01;
	// end inline asm
	// begin inline asm
	add.f64 %fd23492, %fd23492, 0.01;
	// end inline asm
	// begin inline asm
	add.f64 %fd23490, %fd23490, 0.01;
	// end inline asm
	// begin inline asm
	add.f64 %fd23492, %fd23492, 0.01;
	// end inline asm
	// begin inline asm
	add.f64 %fd23490, %fd23490, 0.01;
	// end inline asm
	// begin inline asm
	add.f64 %fd23492, %fd23492, 0.01;
	// end inline asm
	// begin inline asm
	add.f64 %fd23490, %fd23490, 0.01;
	// end inline asm
	// begin inline asm
	add.f64 %fd23492, %fd23492, 0.01;
	// end inline asm
	// begin inline asm
	add.f64 %fd23490, %fd23490, 0.01;
	// end inline asm
	// begin inline asm
	add.f64 %fd23492, %fd23492, 0.01;
	// end inline asm
	// begin inline asm
	add.f64 %fd23490, %fd23490, 0.01;
	// end inline asm
	// begin inline asm
	add.f64 %fd23492, %fd23492, 0.01;
	// end inline asm
	// begin inline asm
	add.f64 %fd23490, %fd23490, 0.01;
	// end inline asm
	// begin inline asm
	add.f64 %fd23492, %fd23492, 0.01;
	// end inline asm
	// begin inline asm
	add.f64 %fd23490, %fd23490, 0.01;
	// end inline asm
	// begin inline asm
	add.f64 %fd23492, %fd23492, 0.01;
	// end inline asm
	// begin inline asm
	add.f64 %fd23490, %fd23490, 0.01;
	// end inline asm
	// begin inline asm
	add.f64 %fd23492, %fd23492, 0.01;
	// end inline asm
	// begin inline asm
	add.f64 %fd23490, %fd23490, 0.01;
	// end inline asm
	// begin inline asm
	add.f64 %fd23492, %fd23492, 0.01;
	// end inline asm
	// begin inline asm
	add.f64 %fd23490, %fd23490, 0.01;
	// end inline asm
	// begin inline asm
	add.f64 %fd23492, %fd23492, 0.01;
	// end inline asm
	// begin inline asm
	add.f64 %fd23490, %fd23490, 0.01;
	// end inline asm
	// begin inline asm
	add.f64 %fd23492, %fd23492, 0.01;
	// end inline asm
	// begin inline asm
	add.f64 %fd23490, %fd23490, 0.01;
	// end inline asm
	// begin inline asm
	add.f64 %fd23492, %fd23492, 0.01;
	// end inline asm
	// begin inline asm
	add.f64 %fd23490, %fd23490, 0.01;
	// end inline asm
	// begin inline asm
	add.f64 %fd23492, %fd23492, 0.01;
	// end inline asm
	// begin inline asm
	add.f64 %fd23490, %fd23490, 0.01;
	// end inline asm
	// begin inline asm
	add.f64 %fd23492, %fd23492, 0.01;
	// end inline asm
	// begin inline asm
	add.f64 %fd23490, %fd23490, 0.01;
	// end inline asm
	// begin inline asm
	add.f64 %fd23492, %fd23492, 0.01;
	// end inline asm
	// begin inline asm
	add.f64 %fd23490, %fd23490, 0.01;
	// end inline asm
	// begin inline asm
	add.f64 %fd23492, %fd23492, 0.01;
	// end inline asm
	// begin inline asm
	add.f64 %fd23490, %fd23490, 0.01;
	// end inline asm
	// begin inline asm
	add.f64 %fd23492, %fd23492, 0.01;
	// end inline asm
	// begin inline asm
	add.f64 %fd23490, %fd23490, 0.01;
	// end inline asm
	// begin inline asm
	add.f64 %fd23492, %fd23492, 0.01;
	// end inline asm
	// begin inline asm
	add.f64 %fd23490, %fd23490, 0.01;
	// end inline asm
	// begin inline asm
	add.f64 %fd23492, %fd23492, 0.01;
	// end inline asm
	// begin inline asm
	add.f64 %fd23490, %fd23490, 0.01;
	// end inline asm
	// begin inline asm
	add.f64 %fd23492, %fd23492, 0.01;
	// end inline asm
	// begin inline asm
	add.f64 %fd23490, %fd23490, 0.01;
	// end inline asm
	// begin inline asm
	add.f64 %fd23492, %fd23492, 0.01;
	// end inline asm
	// begin inline asm
	add.f64 %fd23490, %fd23490, 0.01;
	// end inline asm
	// begin inline asm
	add.f64 %fd23492, %fd23492, 0.01;
	// end inline asm
	// begin inline asm
	add.f64 %fd23490, %fd23490, 0.01;
	// end inline asm
	// begin inline asm
	add.f64 %fd23492, %fd23492, 0.01;
	// end inline asm
	// begin inline asm
	add.f64 %fd23490, %fd23490, 0.01;
	// end inline asm
	// begin inline asm
	add.f64 %fd23492, %fd23492, 0.01;
	// end inline asm
	// begin inline asm
	add.f64 %fd23490, %fd23490, 0.01;
	// end inline asm
	// begin inline asm
	add.f64 %fd23492, %fd23492, 0.01;
	// end inline asm
	// begin inline asm
	add.f64 %fd23490, %fd23490, 0.01;
	// end inline asm
	// begin inline asm
	add.f64 %fd23492, %fd23492, 0.01;
	// end inline asm
	// begin inline asm
	add.f64 %fd23490, %fd23490, 0.01;
	// end inline asm
	// begin inline asm
	add.f64 %fd23492, %fd23492, 0.01;
	// end inline asm
	// begin inline asm
	add.f64 %fd23490, %fd23490, 0.01;
	// end inline asm
	// begin inline asm
	add.f64 %fd23492, %fd23492, 0.01;
	// end inline asm
	// begin inline asm
	add.f64 %fd23490, %fd23490, 0.01;
	// end inline asm
	// begin inline asm
	add.f64 %fd23492, %fd23492, 0.01;
	// end inline asm
	// begin inline asm
	add.f64 %fd23490, %fd23490, 0.01;
	// end inline asm
	// begin inline asm
	add.f64 %fd23492, %fd23492, 0.01;
	// end inline asm
	// begin inline asm
	add.f64 %fd23490, %fd23490, 0.01;
	// end inline asm
	// begin inline asm
	add.f64 %fd23492, %fd23492, 0.01;
	// end inline asm
	// begin inline asm
	add.f64 %fd23490, %fd23490, 0.01;
	// end inline asm
	// begin inline asm
	add.f64 %fd23492, %fd23492, 0.01;
	// end inline asm
	// begin inline asm
	add.f64 %fd23490, %fd23490, 0.01;
	// end inline asm
	// begin inline asm
	add.f64 %fd23492, %fd23492, 0.01;
	// end inline asm
	// begin inline asm
	add.f64 %fd23490, %fd23490, 0.01;
	// end inline asm
	// begin inline asm
	add.f64 %fd23492, %fd23492, 0.01;
	// end inline asm
	// begin inline asm
	add.f64 %fd23490, %fd23490, 0.01;
	// end inline asm
	// begin inline asm
	add.f64 %fd23492, %fd23492, 0.01;
	// end inline asm
	// begin inline asm
	add.f64 %fd23490, %fd23490, 0.01;
	// end inline asm
	// begin inline asm
	add.f64 %fd23492, %fd23492, 0.01;
	// end inline asm
	// begin inline asm
	add.f64 %fd23490, %fd23490, 0.01;
	// end inline asm
	// begin inline asm
	add.f64 %fd23492, %fd23492, 0.01;
	// end inline asm
	// begin inline asm
	add.f64 %fd23490, %fd23490, 0.01;
	// end inline asm
	// begin inline asm
	add.f64 %fd23492, %fd23492, 0.01;
	// end inline asm
	// begin inline asm
	add.f64 %fd23490, %fd23490, 0.01;
	// end inline asm
	// begin inline asm
	add.f64 %fd23492, %fd23492, 0.01;
	// end inline asm
	// begin inline asm
	add.f64 %fd23490, %fd23490, 0.01;
	// end inline asm
	// begin inline asm
	add.f64 %fd23492, %fd23492, 0.01;
	// end inline asm
	// begin inline asm
	add.f64 %fd23490, %fd23490, 0.01;
	// end inline asm
	// begin inline asm
	add.f64 %fd23492, %fd23492, 0.01;
	// end inline asm
	// begin inline asm
	add.f64 %fd23490, %fd23490, 0.01;
	// end inline asm
	// begin inline asm
	add.f64 %fd23492, %fd23492, 0.01;
	// end inline asm
	// begin inline asm
	add.f64 %fd23490, %fd23490, 0.01;
	// end inline asm
	// begin inline asm
	add.f64 %fd23492, %fd23492, 0.01;
	// end inline asm
	// begin inline asm
	add.f64 %fd23490, %fd23490, 0.01;
	// end inline asm
	// begin inline asm
	add.f64 %fd23492, %fd23492, 0.01;
	// end inline asm
	// begin inline asm
	add.f64 %fd23490, %fd23490, 0.01;
	// end inline asm
	// begin inline asm
	add.f64 %fd23492, %fd23492, 0.01;
	// end inline asm
	// begin inline asm
	add.f64 %fd23490, %fd23490, 0.01;
	// end inline asm
	// begin inline asm
	add.f64 %fd23492, %fd23492, 0.01;
	// end inline asm
	// begin inline asm
	add.f64 %fd23490, %fd23490, 0.01;
	// end inline asm
	// begin inline asm
	add.f64 %fd23492, %fd23492, 0.01;
	// end inline asm
	// begin inline asm
	add.f64 %fd23490, %fd23490, 0.01;
	// end inline asm
	// begin inline asm
	add.f64 %fd23492, %fd23492, 0.01;
	// end inline asm
	// begin inline asm
	add.f64 %fd23490, %fd23490, 0.01;
	// end inline asm
	// begin inline asm
	add.f64 %fd23492, %fd23492, 0.01;
	// end inline asm
	// begin inline asm
	add.f64 %fd23490, %fd23490, 0.01;
	// end inline asm
	// begin inline asm
	add.f64 %fd23492, %fd23492, 0.01;
	// end inline asm
	// begin inline asm
	add.f64 %fd23490, %fd23490, 0.01;
	// end inline asm
	// begin inline asm
	add.f64 %fd23492, %fd23492, 0.01;
	// end inline asm
	// begin inline asm
	add.f64 %fd23490, %fd23490, 0.01;
	// end inline asm
	// begin inline asm
	add.f64 %fd23492, %fd23492, 0.01;
	// end inline asm
	// begin inline asm
	add.f64 %fd23490, %fd23490, 0.01;
	// end inline asm
	// begin inline asm
	add.f64 %fd23492, %fd23492, 0.01;
	// end inline asm
	// begin inline asm
	add.f64 %fd23490, %fd23490, 0.01;
	// end inline asm
	// begin inline asm
	add.f64 %fd23492, %fd23492, 0.01;
	// end inline asm
	// begin inline asm
	add.f64 %fd23490, %fd23490, 0.01;
	// end inline asm
	// begin inline asm
	add.f64 %fd23492, %fd23492, 0.01;
	// end inline asm
	// begin inline asm
	add.f64 %fd23490, %fd23490, 0.01;
	// end inline asm
	// begin inline asm
	add.f64 %fd23492, %fd23492, 0.01;
	// end inline asm
	// begin inline asm
	add.f64 %fd23490, %fd23490, 0.01;
	// end inline asm
	// begin inline asm
	add.f64 %fd23492, %fd23492, 0.01;
	// end inline asm
	// begin inline asm
	add.f64 %fd23490, %fd23490, 0.01;
	// end inline asm
	// begin inline asm
	add.f64 %fd23492, %fd23492, 0.01;
	// end inline asm
	// begin inline asm
	add.f64 %fd23490, %fd23490, 0.01;
	// end inline asm
	// begin inline asm
	add.f64 %fd23492, %fd23492, 0.01;
	// end inline asm
	// begin inline asm
	add.f64 %fd23490, %fd23490, 0.01;
	// end inline asm
	// begin inline asm
	add.f64 %fd23492, %fd23492, 0.01;
	// end inline asm
	// begin inline asm
	add.f64 %fd23490, %fd23490, 0.01;
	// end inline asm
	// begin inline asm
	add.f64 %fd23492, %fd23492, 0.01;
	// end inline asm
	// begin inline asm
	add.f64 %fd23490, %fd23490, 0.01;
	// end inline asm
	// begin inline asm
	add.f64 %fd23492, %fd23492, 0.01;
	// end inline asm
	// begin inline asm
	add.f64 %fd23490, %fd23490, 0.01;
	// end inline asm
	// begin inline asm
	add.f64 %fd23492, %fd23492, 0.01;
	// end inline asm
	// begin inline asm
	add.f64 %fd23490, %fd23490, 0.01;
	// end inline asm
	// begin inline asm
	add.f64 %fd23492, %fd23492, 0.01;
	// end inline asm
	// begin inline asm
	add.f64 %fd23490, %fd23490, 0.01;
	// end inline asm
	// begin inline asm
	add.f64 %fd23492, %fd23492, 0.01;
	// end inline asm
	// begin inline asm
	add.f64 %fd23490, %fd23490, 0.01;
	// end inline asm
	// begin inline asm
	add.f64 %fd23492, %fd23492, 0.01;
	// end inline asm
	// begin inline asm
	add.f64 %fd23490, %fd23490, 0.01;
	// end inline asm
	// begin inline asm
	add.f64 %fd23492, %fd23492, 0.01;
	// end inline asm
	// begin inline asm
	add.f64 %fd23490, %fd23490, 0.01;
	// end inline asm
	// begin inline asm
	add.f64 %fd23492, %fd23492, 0.01;
	// end inline asm
	// begin inline asm
	add.f64 %fd23490, %fd23490, 0.01;
	// end inline asm
	// begin inline asm
	add.f64 %fd23492, %fd23492, 0.01;
	// end inline asm
	// begin inline asm
	add.f64 %fd23490, %fd23490, 0.01;
	// end inline asm
	// begin inline asm
	add.f64 %fd23492, %fd23492, 0.01;
	// end inline asm
	// begin inline asm
	add.f64 %fd23490, %fd23490, 0.01;
	// end inline asm
	// begin inline asm
	add.f64 %fd23492, %fd23492, 0.01;
	// end inline asm
	// begin inline asm
	add.f64 %fd23490, %fd23490, 0.01;
	// end inline asm
	// begin inline asm
	add.f64 %fd23492, %fd23492, 0.01;
	// end inline asm
	// begin inline asm
	add.f64 %fd23490, %fd23490, 0.01;
	// end inline asm
	// begin inline asm
	add.f64 %fd23492, %fd23492, 0.01;
	// end inline asm
	// begin inline asm
	add.f64 %fd23490, %fd23490, 0.01;
	// end inline asm
	// begin inline asm
	add.f64 %fd23492, %fd23492, 0.01;
	// end inline asm
	// begin inline asm
	add.f64 %fd23490, %fd23490, 0.01;
	// end inline asm
	// begin inline asm
	add.f64 %fd23492, %fd23492, 0.01;
	// end inline asm
	// begin inline asm
	add.f64 %fd23490, %fd23490, 0.01;
	// end inline asm
	// begin inline asm
	add.f64 %fd23492, %fd23492, 0.01;
	// end inline asm
	// begin inline asm
	add.f64 %fd23490, %fd23490, 0.01;
	// end inline asm
	// begin inline asm
	add.f64 %fd23492, %fd23492, 0.01;
	// end inline asm
	// begin inline asm
	add.f64 %fd23490, %fd23490, 0.01;
	// end inline asm
	// begin inline asm
	add.f64 %fd23492, %fd23492, 0.01;
	// end inline asm
	// begin inline asm
	add.f64 %fd23490, %fd23490, 0.01;
	// end inline asm
	// begin inline asm
	add.f64 %fd23492, %fd23492, 0.01;
	// end inline asm
	// begin inline asm
	add.f64 %fd23490, %fd23490, 0.01;
	// end inline asm
	// begin inline asm
	add.f64 %fd23492, %fd23492, 0.01;
	// end inline asm
	// begin inline asm
	add.f64 %fd23490, %fd23490, 0.01;
	// end inline asm
	// begin inline asm
	add.f64 %fd23492, %fd23492, 0.01;
	// end inline asm
	// begin inline asm
	add.f64 %fd23490, %fd23490, 0.01;
	// end inline asm
	// begin inline asm
	add.f64 %fd23492, %fd23492, 0.01;
	// end inline asm
	// begin inline asm
	add.f64 %fd23490, %fd23490, 0.01;
	// end inline asm
	// begin inline asm
	add.f64 %fd23492, %fd23492, 0.01;
	// end inline asm
	// begin inline asm
	add.f64 %fd23490, %fd23490, 0.01;
	// end inline asm
	// begin inline asm
	add.f64 %fd23492, %fd23492, 0.01;
	// end inline asm
	// begin inline asm
	add.f64 %fd23490, %fd23490, 0.01;
	// end inline asm
	// begin inline asm
	add.f64 %fd23492, %fd23492, 0.01;
	// end inline asm
	// begin inline asm
	add.f64 %fd23490, %fd23490, 0.01;
	// end inline asm
	// begin inline asm
	add.f64 %fd23492, %fd23492, 0.01;
	// end inline asm
	// begin inline asm
	add.f64 %fd23490, %fd23490, 0.01;
	// end inline asm
	// begin inline asm
	add.f64 %fd23492, %fd23492, 0.01;
	// end inline asm
	// begin inline asm
	add.f64 %fd23490, %fd23490, 0.01;
	// end inline asm
	// begin inline asm
	add.f64 %fd23492, %fd23492, 0.01;
	// end inline asm
	// begin inline asm
	add.f64 %fd23490, %fd23490, 0.01;
	// end inline asm
	// begin inline asm
	add.f64 %fd23492, %fd23492, 0.01;
	// end inline asm
	// begin inline asm
	add.f64 %fd23490, %fd23490, 0.01;
	// end inline asm
	// begin inline asm
	add.f64 %fd23492, %fd23492, 0.01;
	// end inline asm
	// begin inline asm
	add.f64 %fd23490, %fd23490, 0.01;
	// end inline asm
	// begin inline asm
	add.f64 %fd23492, %fd23492, 0.01;
	// end inline asm
	// begin inline asm
	add.f64 %fd23490, %fd23490, 0.01;
	// end inline asm
	// begin inline asm
	add.f64 %fd23492, %fd23492, 0.01;
	// end inline asm
	// begin inline asm
	add.f64 %fd23490, %fd23490, 0.01;
	// end inline asm
	// begin inline asm
	add.f64 %fd23492, %fd23492, 0.01;
	// end inline asm
	// begin inline asm
	add.f64 %fd23490, %fd23490, 0.01;
	// end inline asm
	// begin inline asm
	add.f64 %fd23492, %fd23492, 0.01;
	// end inline asm
	// begin inline asm
	add.f64 %fd23490, %fd23490, 0.01;
	// end inline asm
	// begin inline asm
	add.f64 %fd23492, %fd23492, 0.01;
	// end inline asm
	// begin inline asm
	add.f64 %fd23490, %fd23490, 0.01;
	// end inline asm
	// begin inline asm
	add.f64 %fd23492, %fd23492, 0.01;
	// end inline asm
	// begin inline asm
	add.f64 %fd23490, %fd23490, 0.01;
	// end inline asm
	// begin inline asm
	add.f64 %fd23492, %fd23492, 0.01;
	// end inline asm
	// begin inline asm
	add.f64 %fd23490, %fd23490, 0.01;
	// end inline asm
	// begin inline asm
	add.f64 %fd23492, %fd23492, 0.01;
	// end inline asm
	// begin inline asm
	add.f64 %fd23490, %fd23490, 0.01;
	// end inline asm
	// begin inline asm
	add.f64 %fd23492, %fd23492, 0.01;
	// end inline asm
	// begin inline asm
	add.f64 %fd23490, %fd23490, 0.01;
	// end inline asm
	// begin inline asm
	add.f64 %fd23492, %fd23492, 0.01;
	// end inline asm
	// begin inline asm
	add.f64 %fd23490, %fd23490, 0.01;
	// end inline asm
	// begin inline asm
	add.f64 %fd23492, %fd23492, 0.01;
	// end inline asm
	// begin inline asm
	add.f64 %fd23490, %fd23490, 0.01;
	// end inline asm
	// begin inline asm
	add.f64 %fd23492, %fd23492, 0.01;
	// end inline asm
	// begin inline asm
	add.f64 %fd23490, %fd23490, 0.01;
	// end inline asm
	// begin inline asm
	add.f64 %fd23492, %fd23492, 0.01;
	// end inline asm
	// begin inline asm
	add.f64 %fd23490, %fd23490, 0.01;
	// end inline asm
	// begin inline asm
	add.f64 %fd23492, %fd23492, 0.01;
	// end inline asm
	// begin inline asm
	add.f64 %fd23490, %fd23490, 0.01;
	// end inline asm
	// begin inline asm
	add.f64 %fd23492, %fd23492, 0.01;
	// end inline asm
	// begin inline asm
	add.f64 %fd23490, %fd23490, 0.01;
	// end inline asm
	// begin inline asm
	add.f64 %fd23492, %fd23492, 0.01;
	// end inline asm
	// begin inline asm
	add.f64 %fd23490, %fd23490, 0.01;
	// end inline asm
	// begin inline asm
	add.f64 %fd23492, %fd23492, 0.01;
	// end inline asm
	// begin inline asm
	add.f64 %fd23490, %fd23490, 0.01;
	// end inline asm
	// begin inline asm
	add.f64 %fd23492, %fd23492, 0.01;
	// end inline asm
	// begin inline asm
	add.f64 %fd23490, %fd23490, 0.01;
	// end inline asm
	// begin inline asm
	add.f64 %fd23492, %fd23492, 0.01;
	// end inline asm
	// begin inline asm
	add.f64 %fd23490, %fd23490, 0.01;
	// end inline asm
	// begin inline asm
	add.f64 %fd23492, %fd23492, 0.01;
	// end inline asm
	// begin inline asm
	add.f64 %fd23490, %fd23490, 0.01;
	// end inline asm
	// begin inline asm
	add.f64 %fd23492, %fd23492, 0.01;
	// end inline asm
	// begin inline asm
	add.f64 %fd23490, %fd23490, 0.01;
	// end inline asm
	// begin inline asm
	add.f64 %fd23492, %fd23492, 0.01;
	// end inline asm
	// begin inline asm
	add.f64 %fd23490, %fd23490, 0.01;
	// end inline asm
	// begin inline asm
	add.f64 %fd23492, %fd23492, 0.01;
	// end inline asm
	// begin inline asm
	add.f64 %fd23490, %fd23490, 0.01;
	// end inline asm
	// begin inline asm
	add.f64 %fd23492, %fd23492, 0.01;
	// end inline asm
	// begin inline asm
	add.f64 %fd23490, %fd23490, 0.01;
	// end inline asm
	// begin inline asm
	add.f64 %fd23492, %fd23492, 0.01;
	// end inline asm
	// begin inline asm
	add.f64 %fd23490, %fd23490, 0.01;
	// end inline asm
	// begin inline asm
	add.f64 %fd23492, %fd23492, 0.01;
	// end inline asm
	// begin inline asm
	add.f64 %fd23490, %fd23490, 0.01;
	// end inline asm
	// begin inline asm
	add.f64 %fd23492, %fd23492, 0.01;
	// end inline asm
	// begin inline asm
	add.f64 %fd23490, %fd23490, 0.01;
	// end inline asm
	// begin inline asm
	add.f64 %fd23492, %fd23492, 0.01;
	// end inline asm
	// begin inline asm
	add.f64 %fd23490, %fd23490, 0.01;
	// end inline asm
	// begin inline asm
	add.f64 %fd23492, %fd23492, 0.01;
	// end inline asm
	// begin inline asm
	add.f64 %fd23490, %fd23490, 0.01;
	// end inline asm
	// begin inline asm
	add.f64 %fd23492, %fd23492, 0.01;
	// end inline asm
	// begin inline asm
	add.f64 %fd23490, %fd23490, 0.01;
	// end inline asm
	// begin inline asm
	add.f64 %fd23492, %fd23492, 0.01;
	// end inline asm
	// begin inline asm
	add.f64 %fd23490, %fd23490, 0.01;
	// end inline asm
	// begin inline asm
	add.f64 %fd23492, %fd23492, 0.01;
	// end inline asm
	// begin inline asm
	add.f64 %fd23490, %fd23490, 0.01;
	// end inline asm
	// begin inline asm
	add.f64 %fd23492, %fd23492, 0.01;
	// end inline asm
	// begin inline asm
	add.f64 %fd23490, %fd23490, 0.01;
	// end inline asm
	// begin inline asm
	add.f64 %fd23492, %fd23492, 0.01;
	// end inline asm
	// begin inline asm
	add.f64 %fd23490, %fd23490, 0.01;
	// end inline asm
	// begin inline asm
	add.f64 %fd23492, %fd23492, 0.01;
	// end inline asm
	// begin inline asm
	add.f64 %fd23490, %fd23490, 0.01;
	// end inline asm
	// begin inline asm
	add.f64 %fd23492, %fd23492, 0.01;
	// end inline asm
	// begin inline asm
	add.f64 %fd23490, %fd23490, 0.01;
	// end inline asm
	// begin inline asm
	add.f64 %fd23492, %fd23492, 0.01;
	// end inline asm
	// begin inline asm
	add.f64 %fd23490, %fd23490, 0.01;
	// end inline asm
	// begin inline asm
	add.f64 %fd23492, %fd23492, 0.01;
	// end inline asm
	// begin inline asm
	add.f64 %fd23490, %fd23490, 0.01;
	// end inline asm
	// begin inline asm
	add.f64 %fd23492, %fd23492, 0.01;
	// end inline asm
	// begin inline asm
	add.f64 %fd23490, %fd23490, 0.01;
	// end inline asm
	// begin inline asm
	add.f64 %fd23492, %fd23492, 0.01;
	// end inline asm
	// begin inline asm
	add.f64 %fd23490, %fd23490, 0.01;
	// end inline asm
	// begin inline asm
	add.f64 %fd23492, %fd23492, 0.01;
	// end inline asm
	// begin inline asm
	add.f64 %fd23490, %fd23490, 0.01;
	// end inline asm
	// begin inline asm
	add.f64 %fd23492, %fd23492, 0.01;
	// end inline asm
	// begin inline asm
	add.f64 %fd23490, %fd23490, 0.01;
	// end inline asm
	// begin inline asm
	add.f64 %fd23492, %fd23492, 0.01;
	// end inline asm
	// begin inline asm
	add.f64 %fd23490, %fd23490, 0.01;
	// end inline asm
	// begin inline asm
	add.f64 %fd23492, %fd23492, 0.01;
	// end inline asm
	// begin inline asm
	add.f64 %fd23490, %fd23490, 0.01;
	// end inline asm
	// begin inline asm
	add.f64 %fd23492, %fd23492, 0.01;
	// end inline asm
	// begin inline asm
	add.f64 %fd23490, %fd23490, 0.01;
	// end inline asm
	// begin inline asm
	add.f64 %fd23492, %fd23492, 0.01;
	// end inline asm
	// begin inline asm
	add.f64 %fd23490, %fd23490, 0.01;
	// end inline asm
	// begin inline asm
	add.f64 %fd23492, %fd23492, 0.01;
	// end inline asm
	// begin inline asm
	add.f64 %fd23490, %fd23490, 0.01;
	// end inline asm
	// begin inline asm
	add.f64 %fd23492, %fd23492, 0.01;
	// end inline asm
	// begin inline asm
	add.f64 %fd23490, %fd23490, 0.01;
	// end inline asm
	// begin inline asm
	add.f64 %fd23492, %fd23492, 0.01;
	// end inline asm
	// begin inline asm
	add.f64 %fd23490, %fd23490, 0.01;
	// end inline asm
	// begin inline asm
	add.f64 %fd23492, %fd23492, 0.01;
	// end inline asm
	// begin inline asm
	add.f64 %fd23490, %fd23490, 0.01;
	// end inline asm
	// begin inline asm
	add.f64 %fd23492, %fd23492, 0.01;
	// end inline asm
	// begin inline asm
	add.f64 %fd23490, %fd23490, 0.01;
	// end inline asm
	// begin inline asm
	add.f64 %fd23492, %fd23492, 0.01;
	// end inline asm
	// begin inline asm
	add.f64 %fd23490, %fd23490, 0.01;
	// end inline asm
	// begin inline asm
	add.f64 %fd23492, %fd23492, 0.01;
	// end inline asm
	// begin inline asm
	add.f64 %fd23490, %fd23490, 0.01;
	// end inline asm
	// begin inline asm
	add.f64 %fd23492, %fd23492, 0.01;
	// end inline asm
	// begin inline asm
	add.f64 %fd23490, %fd23490, 0.01;
	// end inline asm
	// begin inline asm
	add.f64 %fd23492, %fd23492, 0.01;
	// end inline asm
	// begin inline asm
	add.f64 %fd23490, %fd23490, 0.01;
	// end inline asm
	// begin inline asm
	add.f64 %fd23492, %fd23492, 0.01;
	// end inline asm
	// begin inline asm
	add.f64 %fd23490, %fd23490, 0.01;
	// end inline asm
	// begin inline asm
	add.f64 %fd23492, %fd23492, 0.01;
	// end inline asm
	// begin inline asm
	add.f64 %fd23490, %fd23490, 0.01;
	// end inline asm
	// begin inline asm
	add.f64 %fd23492, %fd23492, 0.01;
	// end inline asm
	// begin inline asm
	add.f64 %fd23490, %fd23490, 0.01;
	// end inline asm
	// begin inline asm
	add.f64 %fd23492, %fd23492, 0.01;
	// end inline asm
	// begin inline asm
	add.f64 %fd23490, %fd23490, 0.01;
	// end inline asm
	// begin inline asm
	add.f64 %fd23492, %fd23492, 0.01;
	// end inline asm
	// begin inline asm
	add.f64 %fd23490, %fd23490, 0.01;
	// end inline asm
	// begin inline asm
	add.f64 %fd23492, %fd23492, 0.01;
	// end inline asm
	// begin inline asm
	add.f64 %fd23490, %fd23490, 0.01;
	// end inline asm
	// begin inline asm
	add.f64 %fd23492, %fd23492, 0.01;
	// end inline asm
	// begin inline asm
	add.f64 %fd23490, %fd23490, 0.01;
	// end inline asm
	// begin inline asm
	add.f64 %fd23492, %fd23492, 0.01;
	// end inline asm
	// begin inline asm
	add.f64 %fd23490, %fd23490, 0.01;
	// end inline asm
	// begin inline asm
	add.f64 %fd23492, %fd23492, 0.01;
	// end inline asm
	// begin inline asm
	add.f64 %fd23490, %fd23490, 0.01;
	// end inline asm
	// begin inline asm
	add.f64 %fd23492, %fd23492, 0.01;
	// end inline asm
	// begin inline asm
	add.f64 %fd23490, %fd23490, 0.01;
	// end inline asm
	// begin inline asm
	add.f64 %fd23492, %fd23492, 0.01;
	// end inline asm
	// begin inline asm
	add.f64 %fd23490, %fd23490, 0.01;
	// end inline asm
	// begin inline asm
	add.f64 %fd23492, %fd23492, 0.01;
	// end inline asm
	// begin inline asm
	add.f64 %fd23490, %fd23490, 0.01;
	// end inline asm
	// begin inline asm
	add.f64 %fd23492, %fd23492, 0.01;
	// end inline asm
	// begin inline asm
	add.f64 %fd23490, %fd23490, 0.01;
	// end inline asm
	// begin inline asm
	add.f64 %fd23492, %fd23492, 0.01;
	// end inline asm
	// begin inline asm
	add.f64 %fd23490, %fd23490, 0.01;
	// end inline asm
	// begin inline asm
	add.f64 %fd23492, %fd23492, 0.01;
	// end inline asm
	// begin inline asm
	add.f64 %fd23490, %fd23490, 0.01;
	// end inline asm
	// begin inline asm
	add.f64 %fd23492, %fd23492, 0.01;
	// end inline asm
	// begin inline asm
	add.f64 %fd23490, %fd23490, 0.01;
	// end inline asm
	// begin inline asm
	add.f64 %fd23492, %fd23492, 0.01;
	// end inline asm
	// begin inline asm
	add.f64 %fd23490, %fd23490, 0.01;
	// end inline asm
	// begin inline asm
	add.f64 %fd23492, %fd23492, 0.01;
	// end inline asm
	// begin inline asm
	add.f64 %fd23490, %fd23490, 0.01;
	// end inline asm
	// begin inline asm
	add.f64 %fd23492, %fd23492, 0.01;
	// end inline asm
	// begin inline asm
	add.f64 %fd23490, %fd23490, 0.01;
	// end inline asm
	// begin inline asm
	add.f64 %fd23492, %fd23492, 0.01;
	// end inline asm
	// begin inline asm
	add.f64 %fd23490, %fd23490, 0.01;
	// end inline asm
	// begin inline asm
	add.f64 %fd23492, %fd23492, 0.01;
	// end inline asm
	// begin inline asm
	add.f64 %fd23490, %fd23490, 0.01;
	// end inline asm
	// begin inline asm
	add.f64 %fd23492, %fd23492, 0.01;
	// end inline asm
	// begin inline asm
	add.f64 %fd23490, %fd23490, 0.01;
	// end inline asm
	// begin inline asm
	add.f64 %fd23492, %fd23492, 0.01;
	// end inline asm
	// begin inline asm
	add.f64 %fd23490, %fd23490, 0.01;
	// end inline asm
	// begin inline asm
	add.f64 %fd23492, %fd23492, 0.01;
	// end inline asm
	// begin inline asm
	add.f64 %fd23490, %fd23490, 0.01;
	// end inline asm
	// begin inline asm
	add.f64 %fd23492, %fd23492, 0.01;
	// end inline asm
	// begin inline asm
	add.f64 %fd23490, %fd23490, 0.01;
	// end inline asm
	// begin inline asm
	add.f64 %fd23492, %fd23492, 0.01;
	// end inline asm
	// begin inline asm
	add.f64 %fd23490, %fd23490, 0.01;
	// end inline asm
	// begin inline asm
	add.f64 %fd23492, %fd23492, 0.01;
	// end inline asm
	// begin inline asm
	add.f64 %fd23490, %fd23490, 0.01;
	// end inline asm
	// begin inline asm
	add.f64 %fd23492, %fd23492, 0.01;
	// end inline asm
	// begin inline asm
	add.f64 %fd23490, %fd23490, 0.01;
	// end inline asm
	// begin inline asm
	add.f64 %fd23492, %fd23492, 0.01;
	// end inline asm
	// begin inline asm
	add.f64 %fd23490, %fd23490, 0.01;
	// end inline asm
	// begin inline asm
	add.f64 %fd23492, %fd23492, 0.01;
	// end inline asm
	// begin inline asm
	add.f64 %fd23490, %fd23490, 0.01;
	// end inline asm
	// begin inline asm
	add.f64 %fd23492, %fd23492, 0.01;
	// end inline asm
	// begin inline asm
	add.f64 %fd23490, %fd23490, 0.01;
	// end inline asm
	// begin inline asm
	add.f64 %fd23492, %fd23492, 0.01;
	// end inline asm
	// begin inline asm
	add.f64 %fd23490, %fd23490, 0.01;
	// end inline asm
	// begin inline asm
	add.f64 %fd23492, %fd23492, 0.01;
	// end inline asm
	// begin inline asm
	add.f64 %fd23490, %fd23490, 0.01;
	// end inline asm
	// begin inline asm
	add.f64 %fd23492, %fd23492, 0.01;
	// end inline asm
	// begin inline asm
	add.f64 %fd23490, %fd23490, 0.01;
	// end inline asm
	// begin inline asm
	add.f64 %fd23492, %fd23492, 0.01;
	// end inline asm
	// begin inline asm
	add.f64 %fd23490, %fd23490, 0.01;
	// end inline asm
	// begin inline asm
	add.f64 %fd23492, %fd23492, 0.01;
	// end inline asm
	// begin inline asm
	add.f64 %fd23490, %fd23490, 0.01;
	// end inline asm
	// begin inline asm
	add.f64 %fd23492, %fd23492, 0.01;
	// end inline asm
	// begin inline asm
	add.f64 %fd23490, %fd23490, 0.01;
	// end inline asm
	// begin inline asm
	add.f64 %fd23492, %fd23492, 0.01;
	// end inline asm
	// begin inline asm
	add.f64 %fd23490, %fd23490, 0.01;
	// end inline asm
	// begin inline asm
	add.f64 %fd23492, %fd23492, 0.01;
	// end inline asm
	// begin inline asm
	add.f64 %fd23490, %fd23490, 0.01;
	// end inline asm
	// begin inline asm
	add.f64 %fd23492, %fd23492, 0.01;
	// end inline asm
	// begin inline asm
	add.f64 %fd23490, %fd23490, 0.01;
	// end inline asm
	// begin inline asm
	add.f64 %fd23492, %fd23492, 0.01;
	// end inline asm
	// begin inline asm
	add.f64 %fd23490, %fd23490, 0.01;
	// end inline asm
	// begin inline asm
	add.f64 %fd23492, %fd23492, 0.01;
	// end inline asm
	// begin inline asm
	add.f64 %fd23490, %fd23490, 0.01;
	// end inline asm
	// begin inline asm
	add.f64 %fd23492, %fd23492, 0.01;
	// end inline asm
	// begin inline asm
	add.f64 %fd23490, %fd23490, 0.01;
	// end inline asm
	// begin inline asm
	add.f64 %fd23492, %fd23492, 0.01;
	// end inline asm
	// begin inline asm
	add.f64 %fd23490, %fd23490, 0.01;
	// end inline asm
	// begin inline asm
	add.f64 %fd23492, %fd23492, 0.01;
	// end inline asm
	// begin inline asm
	add.f64 %fd23490, %fd23490, 0.01;
	// end inline asm
	// begin inline asm
	add.f64 %fd23492, %fd23492, 0.01;
	// end inline asm
	// begin inline asm
	add.f64 %fd23490, %fd23490, 0.01;
	// end inline asm
	// begin inline asm
	add.f64 %fd23492, %fd23492, 0.01;
	// end inline asm
	// begin inline asm
	add.f64 %fd23490, %fd23490, 0.01;
	// end inline asm
	// begin inline asm
	add.f64 %fd23492, %fd23492, 0.01;
	// end inline asm
	// begin inline asm
	add.f64 %fd23490, %fd23490, 0.01;
	// end inline asm
	// begin inline asm
	add.f64 %fd23492, %fd23492, 0.01;
	// end inline asm
	// begin inline asm
	add.f64 %fd23490, %fd23490, 0.01;
	// end inline asm
	// begin inline asm
	add.f64 %fd23492, %fd23492, 0.01;
	// end inline asm
	// begin inline asm
	add.f64 %fd23490, %fd23490, 0.01;
	// end inline asm
	// begin inline asm
	add.f64 %fd23492, %fd23492, 0.01;
	// end inline asm
	// begin inline asm
	add.f64 %fd23490, %fd23490, 0.01;
	// end inline asm
	// begin inline asm
	add.f64 %fd23492, %fd23492, 0.01;
	// end inline asm
	// begin inline asm
	add.f64 %fd23490, %fd23490, 0.01;
	// end inline asm
	// begin inline asm
	add.f64 %fd23492, %fd23492, 0.01;
	// end inline asm
	// begin inline asm
	add.f64 %fd23490, %fd23490, 0.01;
	// end inline asm
	// begin inline asm
	add.f64 %fd23492, %fd23492, 0.01;
	// end inline asm
	// begin inline asm
	add.f64 %fd23490, %fd23490, 0.01;
	// end inline asm
	// begin inline asm
	add.f64 %fd23492, %fd23492, 0.01;
	// end inline asm
	// begin inline asm
	add.f64 %fd23490, %fd23490, 0.01;
	// end inline asm
	// begin inline asm
	add.f64 %fd23492, %fd23492, 0.01;
	// end inline asm
	// begin inline asm
	add.f64 %fd23490, %fd23490, 0.01;
	// end inline asm
	// begin inline asm
	add.f64 %fd23492, %fd23492, 0.01;
	// end inline asm
	// begin inline asm
	add.f64 %fd23490, %fd23490, 0.01;
	// end inline asm
	// begin inline asm
	add.f64 %fd23492, %fd23492, 0.01;
	// end inline asm
	// begin inline asm
	add.f64 %fd23490, %fd23490, 0.01;
	// end inline asm
	// begin inline asm
	add.f64 %fd23492, %fd23492, 0.01;
	// end inline asm
	// begin inline asm
	add.f64 %fd23490, %fd23490, 0.01;
	// end inline asm
	// begin inline asm
	add.f64 %fd23492, %fd23492, 0.01;
	// end inline asm
	// begin inline asm
	add.f64 %fd23490, %fd23490, 0.01;
	// end inline asm
	// begin inline asm
	add.f64 %fd23492, %fd23492, 0.01;
	// end inline asm
	// begin inline asm
	add.f64 %fd23490, %fd23490, 0.01;
	// end inline asm
	// begin inline asm
	add.f64 %fd23492, %fd23492, 0.01;
	// end inline asm
	// begin inline asm
	add.f64 %fd23490, %fd23490, 0.01;
	// end inline asm
	// begin inline asm
	add.f64 %fd23492, %fd23492, 0.01;
	// end inline asm
	// begin inline asm
	add.f64 %fd23490, %fd23490, 0.01;
	// end inline asm
	// begin inline asm
	add.f64 %fd23492, %fd23492, 0.01;
	// end inline asm
	// begin inline asm
	add.f64 %fd23490, %fd23490, 0.01;
	// end inline asm
	// begin inline asm
	add.f64 %fd23492, %fd23492, 0.01;
	// end inline asm
	// begin inline asm
	add.f64 %fd23490, %fd23490, 0.01;
	// end inline asm
	// begin inline asm
	add.f64 %fd23492, %fd23492, 0.01;
	// end inline asm
	// begin inline asm
	add.f64 %fd23490, %fd23490, 0.01;
	// end inline asm
	// begin inline asm
	add.f64 %fd23492, %fd23492, 0.01;
	// end inline asm
	// begin inline asm
	add.f64 %fd23490, %fd23490, 0.01;
	// end inline asm
	// begin inline asm
	add.f64 %fd23492, %fd23492, 0.01;
	// end inline asm
	// begin inline asm
	add.f64 %fd23490, %fd23490, 0.01;
	// end inline asm
	// begin inline asm
	add.f64 %fd23492, %fd23492, 0.01;
	// end inline asm
	// begin inline asm
	add.f64 %fd23490, %fd23490, 0.01;
	// end inline asm
	// begin inline asm
	add.f64 %fd23492, %fd23492, 0.01;
	// end inline asm
	// begin inline asm
	add.f64 %fd23490, %fd23490, 0.01;
	// end inline asm
	// begin inline asm
	add.f64 %fd23492, %fd23492, 0.01;
	// end inline asm
	// begin inline asm
	add.f64 %fd23490, %fd23490, 0.01;
	// end inline asm
	// begin inline asm
	add.f64 %fd23492, %fd23492, 0.01;
	// end inline asm
	// begin inline asm
	add.f64 %fd23490, %fd23490, 0.01;
	// end inline asm
	// begin inline asm
	add.f64 %fd23492, %fd23492, 0.01;
	// end inline asm
	// begin inline asm
	add.f64 %fd23490, %fd23490, 0.01;
	// end inline asm
	// begin inline asm
	add.f64 %fd23492, %fd23492, 0.01;
	// end inline asm
	// begin inline asm
	add.f64 %fd23490, %fd23490, 0.01;
	// end inline asm
	// begin inline asm
	add.f64 %fd23492, %fd23492, 0.01;
	// end inline asm
	// begin inline asm
	add.f64 %fd23490, %fd23490, 0.01;
	// end inline asm
	// begin inline asm
	add.f64 %fd23492, %fd23492, 0.01;
	// end inline asm
	// begin inline asm
	add.f64 %fd23490, %fd23490, 0.01;
	// end inline asm
	// begin inline asm
	add.f64 %fd23492, %fd23492, 0.01;
	// end inline asm
	// begin inline asm
	add.f64 %fd23490, %fd23490, 0.01;
	// end inline asm
	// begin inline asm
	add.f64 %fd23492, %fd23492, 0.01;
	// end inline asm
	// begin inline asm
	add.f64 %fd23490, %fd23490, 0.01;
	// end inline asm
	// begin inline asm
	add.f64 %fd23492, %fd23492, 0.01;
	// end inline asm
	// begin inline asm
	add.f64 %fd23490, %fd23490, 0.01;
	// end inline asm
	// begin inline asm
	add.f64 %fd23492, %fd23492, 0.01;
	// end inline asm
	// begin inline asm
	add.f64 %fd23490, %fd23490, 0.01;
	// end inline asm
	// begin inline asm
	add.f64 %fd23492, %fd23492, 0.01;
	// end inline asm
	// begin inline asm
	add.f64 %fd23490, %fd23490, 0.01;
	// end inline asm
	// begin inline asm
	add.f64 %fd23492, %fd23492, 0.01;
	// end inline asm
	// begin inline asm
	add.f64 %fd23490, %fd23490, 0.01;
	// end inline asm
	// begin inline asm
	add.f64 %fd23492, %fd23492, 0.01;
	// end inline asm
	// begin inline asm
	add.f64 %fd23490, %fd23490, 0.01;
	// end inline asm
	// begin inline asm
	add.f64 %fd23492, %fd23492, 0.01;
	// end inline asm
	// begin inline asm
	add.f64 %fd23490, %fd23490, 0.01;
	// end inline asm
	// begin inline asm
	add.f64 %fd23492, %fd23492, 0.01;
	// end inline asm
	// begin inline asm
	add.f64 %fd23490, %fd23490, 0.01;
	// end inline asm
	// begin inline asm
	add.f64 %fd23492, %fd23492, 0.01;
	// end inline asm
	// begin inline asm
	add.f64 %fd23490, %fd23490, 0.01;
	// end inline asm
	// begin inline asm
	add.f64 %fd23492, %fd23492, 0.01;
	// end inline asm
	// begin inline asm
	add.f64 %fd23490, %fd23490, 0.01;
	// end inline asm
	// begin inline asm
	add.f64 %fd23492, %fd23492, 0.01;
	// end inline asm
	// begin inline asm
	add.f64 %fd23490, %fd23490, 0.01;
	// end inline asm
	// begin inline asm
	add.f64 %fd23492, %fd23492, 0.01;
	// end inline asm
	// begin inline asm
	add.f64 %fd23490, %fd23490, 0.01;
	// end inline asm
	// begin inline asm
	add.f64 %fd23492, %fd23492, 0.01;
	// end inline asm
	// begin inline asm
	add.f64 %fd23490, %fd23490, 0.01;
	// end inline asm
	// begin inline asm
	add.f64 %fd23492, %fd23492, 0.01;
	// end inline asm
	// begin inline asm
	add.f64 %fd23490, %fd23490, 0.01;
	// end inline asm
	// begin inline asm
	add.f64 %fd23492, %fd23492, 0.01;
	// end inline asm
	// begin inline asm
	add.f64 %fd23490, %fd23490, 0.01;
	// end inline asm
	// begin inline asm
	add.f64 %fd23492, %fd23492, 0.01;
	// end inline asm
	// begin inline asm
	add.f64 %fd23490, %fd23490, 0.01;
	// end inline asm
	// begin inline asm
	add.f64 %fd23492, %fd23492, 0.01;
	// end inline asm
	// begin inline asm
	add.f64 %fd23490, %fd23490, 0.01;
	// end inline asm
	// begin inline asm
	add.f64 %fd23492, %fd23492, 0.01;
	// end inline asm
	// begin inline asm
	add.f64 %fd23490, %fd23490, 0.01;
	// end inline asm
	// begin inline asm
	add.f64 %fd23492, %fd23492, 0.01;
	// end inline asm
	// begin inline asm
	add.f64 %fd23490, %fd23490, 0.01;
	// end inline asm
	// begin inline asm
	add.f64 %fd23492, %fd23492, 0.01;
	// end inline asm
	// begin inline asm
	add.f64 %fd23490, %fd23490, 0.01;
	// end inline asm
	// begin inline asm
	add.f64 %fd23492, %fd23492, 0.01;
	// end inline asm
	// begin inline asm
	add.f64 %fd23490, %fd23490, 0.01;
	// end inline asm
	// begin inline asm
	add.f64 %fd23492, %fd23492, 0.01;
	// end inline asm
	// begin inline asm
	add.f64 %fd23490, %fd23490, 0.01;
	// end inline asm
	// begin inline asm
	add.f64 %fd23492, %fd23492, 0.01;
	// end inline asm
	// begin inline asm
	add.f64 %fd23490, %fd23490, 0.01;
	// end inline asm
	// begin inline asm
	add.f64 %fd23492, %fd23492, 0.01;
	// end inline asm
	// begin inline asm
	add.f64 %fd23490, %fd23490, 0.01;
	// end inline asm
	// begin inline asm
	add.f64 %fd23492, %fd23492, 0.01;
	// end inline asm
	// begin inline asm
	add.f64 %fd23490, %fd23490, 0.01;
	// end inline asm
	// begin inline asm
	add.f64 %fd23492, %fd23492, 0.01;
	// end inline asm
	// begin inline asm
	add.f64 %fd23490, %fd23490, 0.01;
	// end inline asm
	// begin inline asm
	add.f64 %fd23492, %fd23492, 0.01;
	// end inline asm
	// begin inline asm
	add.f64 %fd23490, %fd23490, 0.01;
	// end inline asm
	// begin inline asm
	add.f64 %fd23492, %fd23492, 0.01;
	// end inline asm
	// begin inline asm
	add.f64 %fd23490, %fd23490, 0.01;
	// end inline asm
	// begin inline asm
	add.f64 %fd23492, %fd23492, 0.01;
	// end inline asm
	// begin inline asm
	add.f64 %fd23490, %fd23490, 0.01;
	// end inline asm
	// begin inline asm
	add.f64 %fd23492, %fd23492, 0.01;
	// end inline asm
	// begin inline asm
	add.f64 %fd23490, %fd23490, 0.01;
	// end inline asm
	// begin inline asm
	add.f64 %fd23492, %fd23492, 0.01;
	// end inline asm
	// begin inline asm
	add.f64 %fd23490, %fd23490, 0.01;
	// end inline asm
	// begin inline asm
	add.f64 %fd23492, %fd23492, 0.01;
	// end inline asm
	// begin inline asm
	add.f64 %fd23490, %fd23490, 0.01;
	// end inline asm
	// begin inline asm
	add.f64 %fd23492, %fd23492, 0.01;
	// end inline asm
	// begin inline asm
	add.f64 %fd23490, %fd23490, 0.01;
	// end inline asm
	// begin inline asm
	add.f64 %fd23492, %fd23492, 0.01;
	// end inline asm
	// begin inline asm
	add.f64 %fd23490, %fd23490, 0.01;
	// end inline asm
	// begin inline asm
	add.f64 %fd23492, %fd23492, 0.01;
	// end inline asm
	// begin inline asm
	add.f64 %fd23490, %fd23490, 0.01;
	// end inline asm
	// begin inline asm
	add.f64 %fd23492, %fd23492, 0.01;
	// end inline asm
	// begin inline asm
	add.f64 %fd23490, %fd23490, 0.01;
	// end inline asm
	// begin inline asm
	add.f64 %fd23492, %fd23492, 0.01;
	// end inline asm
	// begin inline asm
	add.f64 %fd23490, %fd23490, 0.01;
	// end inline asm
	// begin inline asm
	add.f64 %fd23492, %fd23492, 0.01;
	// end inline asm
	// begin inline asm
	add.f64 %fd23490, %fd23490, 0.01;
	// end inline asm
	// begin inline asm
	add.f64 %fd23492, %fd23492, 0.01;
	// end inline asm
	// begin inline asm
	add.f64 %fd23490, %fd23490, 0.01;
	// end inline asm
	// begin inline asm
	add.f64 %fd23492, %fd23492, 0.01;
	// end inline asm
	// begin inline asm
	add.f64 %fd23490, %fd23490, 0.01;
	// end inline asm
	// begin inline asm
	add.f64 %fd23492, %fd23492, 0.01;
	// end inline asm
	// begin inline asm
	add.f64 %fd23490, %fd23490, 0.01;
	// end inline asm
	// begin inline asm
	add.f64 %fd23492, %fd23492, 0.01;
	// end inline asm
	// begin inline asm
	add.f64 %fd23490, %fd23490, 0.01;
	// end inline asm
	// begin inline asm
	add.f64 %fd23492, %fd23492, 0.01;
	// end inline asm
	// begin inline asm
	add.f64 %fd23490, %fd23490, 0.01;
	// end inline asm
	// begin inline asm
	add.f64 %fd23492, %fd23492, 0.01;
	// end inline asm
	// begin inline asm
	add.f64 %fd23490, %fd23490, 0.01;
	// end inline asm
	// begin inline asm
	add.f64 %fd23492, %fd23492, 0.01;
	// end inline asm
	// begin inline asm
	add.f64 %fd23490, %fd23490, 0.01;
	// end inline asm
	// begin inline asm
	add.f64 %fd23492, %fd23492, 0.01;
	// end inline asm
	// begin inline asm
	add.f64 %fd23490, %fd23490, 0.01;
	// end inline asm
	// begin inline asm
	add.f64 %fd23492, %fd23492, 0.01;
	// end inline asm
	// begin inline asm
	add.f64 %fd23490, %fd23490, 0.01;
	// end inline asm
	// begin inline asm
	add.f64 %fd23492, %fd23492, 0.01;
	// end inline asm
	// begin inline asm
	add.f64 %fd23490, %fd23490, 0.01;
	// end inline asm
	// begin inline asm
	add.f64 %fd23492, %fd23492, 0.01;
	// end inline asm
	// begin inline asm
	add.f64 %fd23490, %fd23490, 0.01;
	// end inline asm
	// begin inline asm
	add.f64 %fd23492, %fd23492, 0.01;
	// end inline asm
	// begin inline asm
	add.f64 %fd23490, %fd23490, 0.01;
	// end inline asm
	// begin inline asm
	add.f64 %fd23492, %fd23492, 0.01;
	// end inline asm
	// begin inline asm
	add.f64 %fd23490, %fd23490, 0.01;
	// end inline asm
	// begin inline asm
	add.f64 %fd23492, %fd23492, 0.01;
	// end inline asm
	// begin inline asm
	add.f64 %fd23490, %fd23490, 0.01;
	// end inline asm
	// begin inline asm
	add.f64 %fd23492, %fd23492, 0.01;
	// end inline asm
	// begin inline asm
	add.f64 %fd23490, %fd23490, 0.01;
	// end inline asm
	// begin inline asm
	add.f64 %fd23492, %fd23492, 0.01;
	// end inline asm
	// begin inline asm
	add.f64 %fd23490, %fd23490, 0.01;
	// end inline asm
	// begin inline asm
	add.f64 %fd23492, %fd23492, 0.01;
	// end inline asm
	// begin inline asm
	add.f64 %fd23490, %fd23490, 0.01;
	// end inline asm
	// begin inline asm
	add.f64 %fd23492, %fd23492, 0.01;
	// end inline asm
	// begin inline asm
	add.f64 %fd23490, %fd23490, 0.01;
	// end inline asm
	// begin inline asm
	add.f64 %fd23492, %fd23492, 0.01;
	// end inline asm
	// begin inline asm
	add.f64 %fd23490, %fd23490, 0.01;
	// end inline asm
	// begin inline asm
	add.f64 %fd23492, %fd23492, 0.01;
	// end inline asm
	// begin inline asm
	add.f64 %fd23490, %fd23490, 0.01;
	// end inline asm
	// begin inline asm
	add.f64 %fd23492, %fd23492, 0.01;
	// end inline asm
	// begin inline asm
	add.f64 %fd23490, %fd23490, 0.01;
	// end inline asm
	// begin inline asm
	add.f64 %fd23492, %fd23492, 0.01;
	// end inline asm
	// begin inline asm
	add.f64 %fd23490, %fd23490, 0.01;
	// end inline asm
	// begin inline asm
	add.f64 %fd23492, %fd23492, 0.01;
	// end inline asm
	// begin inline asm
	add.f64 %fd23490, %fd23490, 0.01;
	// end inline asm
	// begin inline asm
	add.f64 %fd23492, %fd23492, 0.01;
	// end inline asm
	// begin inline asm
	add.f64 %fd23490, %fd23490, 0.01;
	// end inline asm
	// begin inline asm
	add.f64 %fd23492, %fd23492, 0.01;
	// end inline asm
	// begin inline asm
	add.f64 %fd23490, %fd23490, 0.01;
	// end inline asm
	// begin inline asm
	add.f64 %fd23492, %fd23492, 0.01;
	// end inline asm
	// begin inline asm
	add.f64 %fd23490, %fd23490, 0.01;
	// end inline asm
	// begin inline asm
	add.f64 %fd23492, %fd23492, 0.01;
	// end inline asm
	// begin inline asm
	add.f64 %fd23490, %fd23490, 0.01;
	// end inline asm
	// begin inline asm
	add.f64 %fd23492, %fd23492, 0.01;
	// end inline asm
	// begin inline asm
	add.f64 %fd23490, %fd23490, 0.01;
	// end inline asm
	// begin inline asm
	add.f64 %fd23492, %fd23492, 0.01;
	// end inline asm
	// begin inline asm
	add.f64 %fd23490, %fd23490, 0.01;
	// end inline asm
	// begin inline asm
	add.f64 %fd23492, %fd23492, 0.01;
	// end inline asm
	// begin inline asm
	add.f64 %fd23490, %fd23490, 0.01;
	// end inline asm
	// begin inline asm
	add.f64 %fd23492, %fd23492, 0.01;
	// end inline asm
	// begin inline asm
	add.f64 %fd23490, %fd23490, 0.01;
	// end inline asm
	// begin inline asm
	add.f64 %fd23492, %fd23492, 0.01;
	// end inline asm
	// begin inline asm
	add.f64 %fd23490, %fd23490, 0.01;
	// end inline asm
	// begin inline asm
	add.f64 %fd23492, %fd23492, 0.01;
	// end inline asm
	// begin inline asm
	add.f64 %fd23490, %fd23490, 0.01;
	// end inline asm
	// begin inline asm
	add.f64 %fd23492, %fd23492, 0.01;
	// end inline asm
	// begin inline asm
	add.f64 %fd23490, %fd23490, 0.01;
	// end inline asm
	// begin inline asm
	add.f64 %fd23492, %fd23492, 0.01;
	// end inline asm
	// begin inline asm
	add.f64 %fd23490, %fd23490, 0.01;
	// end inline asm
	// begin inline asm
	add.f64 %fd23492, %fd23492, 0.01;
	// end inline asm
	// begin inline asm
	add.f64 %fd23490, %fd23490, 0.01;
	// end inline asm
	// begin inline asm
	add.f64 %fd23492, %fd23492, 0.01;
	// end inline asm
	// begin inline asm
	add.f64 %fd23490, %fd23490, 0.01;
	// end inline asm
	// begin inline asm
	add.f64 %fd23492, %fd23492, 0.01;
	// end inline asm
	// begin inline asm
	add.f64 %fd23490, %fd23490, 0.01;
	// end inline asm
	// begin inline asm
	add.f64 %fd23492, %fd23492, 0.01;
	// end inline asm
	// begin inline asm
	add.f64 %fd23490, %fd23490, 0.01;
	// end inline asm
	// begin inline asm
	add.f64 %fd23492, %fd23492, 0.01;
	// end inline asm
	// begin inline asm
	add.f64 %fd23490, %fd23490, 0.01;
	// end inline asm
	// begin inline asm
	add.f64 %fd23492, %fd23492, 0.01;
	// end inline asm
	mov.f64 	%fd24910, %fd23490;
	// begin inline asm
	add.f64 %fd24910, %fd24910, 0.01;
	// end inline asm
	mov.f64 	%fd24912, %fd23492;
	// begin inline asm
	add.f64 %fd24912, %fd24912, 0.01;
	// end inline asm
	// begin inline asm
	add.f64 %fd24910, %fd24910, 0.01;
	// end inline asm
	// begin inline asm
	add.f64 %fd24912, %fd24912, 0.01;
	// end inline asm
	// begin inline asm
	add.f64 %fd24910, %fd24910, 0.01;
	// end inline asm
	// begin inline asm
	add.f64 %fd24912, %fd24912, 0.01;
	// end inline asm
	// begin inline asm
	add.f64 %fd24910, %fd24910, 0.01;
	// end inline asm
	// begin inline asm
	add.f64 %fd24912, %fd24912, 0.01;
	// end inline asm
	// begin inline asm
	add.f64 %fd24910, %fd24910, 0.01;
	// end inline asm
	// begin inline asm
	add.f64 %fd24912, %fd24912, 0.01;
	// end inline asm
	// begin inline asm
	add.f64 %fd24910, %fd24910, 0.01;
	// end inline asm
	// begin inline asm
	add.f64 %fd24912, %fd24912, 0.01;
	// end inline asm
	// begin inline asm
	add.f64 %fd24910, %fd24910, 0.01;
	// end inline asm
	// begin inline asm
	add.f64 %fd24912, %fd24912, 0.01;
	// end inline asm
	// begin inline asm
	add.f64 %fd24910, %fd24910, 0.01;
	// end inline asm
	// begin inline asm
	add.f64 %fd24912, %fd24912, 0.01;
	// end inline asm
	// begin inline asm
	add.f64 %fd24910, %fd24910, 0.01;
	// end inline asm
	// begin inline asm
	add.f64 %fd24912, %fd24912, 0.01;
	// end inline asm
	// begin inline asm
	add.f64 %fd24910, %fd24910, 0.01;
	// end inline asm
	// begin inline asm
	add.f64 %fd24912, %fd24912, 0.01;
	// end inline asm
	// begin inline asm
	add.f64 %fd24910, %fd24910, 0.01;
	// end inline asm
	// begin inline asm
	add.f64 %fd24912, %fd24912, 0.01;
	// end inline asm
	// begin inline asm
	add.f64 %fd24910, %fd24910, 0.01;
	// end inline asm
	// begin inline asm
	add.f64 %fd24912, %fd24912, 0.01;
	// end inline asm
	// begin inline asm
	add.f64 %fd24910, %fd24910, 0.01;
	// end inline asm
	// begin inline asm
	add.f64 %fd24912, %fd24912, 0.01;
	// end inline asm
	// begin inline asm
	add.f64 %fd24910, %fd24910, 0.01;
	// end inline asm
	// begin inline asm
	add.f64 %fd24912, %fd24912, 0.01;
	// end inline asm
	// begin inline asm
	add.f64 %fd24910, %fd24910, 0.01;
	// end inline asm
	// begin inline asm
	add.f64 %fd24912, %fd24912, 0.01;
	// end inline asm
	// begin inline asm
	add.f64 %fd24910, %fd24910, 0.01;
	// end inline asm
	// begin inline asm
	add.f64 %fd24912, %fd24912, 0.01;
	// end inline asm
	// begin inline asm
	add.f64 %fd24910, %fd24910, 0.01;
	// end inline asm
	// begin inline asm
	add.f64 %fd24912, %fd24912, 0.01;
	// end inline asm
	// begin inline asm
	add.f64 %fd24910, %fd24910, 0.01;
	// end inline asm
	// begin inline asm
	add.f64 %fd24912, %fd24912, 0.01;
	// end inline asm
	// begin inline asm
	add.f64 %fd24910, %fd24910, 0.01;
	// end inline asm
	// begin inline asm
	add.f64 %fd24912, %fd24912, 0.01;
	// end inline asm
	// begin inline asm
	add.f64 %fd24910, %fd24910, 0.01;
	// end inline asm
	// begin inline asm
	add.f64 %fd24912, %fd24912, 0.01;
	// end inline asm
	// begin inline asm
	add.f64 %fd24910, %fd24910, 0.01;
	// end inline asm
	// begin inline asm
	add.f64 %fd24912, %fd24912, 0.01;
	// end inline asm
	// begin inline asm
	add.f64 %fd24910, %fd24910, 0.01;
	// end inline asm
	// begin inline asm
	add.f64 %fd24912, %fd24912, 0.01;
	// end inline asm
	// begin inline asm
	add.f64 %fd24910, %fd24910, 0.01;
	// end inline asm
	// begin inline asm
	add.f64 %fd24912, %fd24912, 0.01;
	// end inline asm
	// begin inline asm
	add.f64 %fd24910, %fd24910, 0.01;
	// end inline asm
	// begin inline asm
	add.f64 %fd24912, %fd24912, 0.01;
	// end inline asm
	// begin inline asm
	add.f64 %fd24910, %fd24910, 0.01;
	// end inline asm
	// begin inline asm
	add.f64 %fd24912, %fd24912, 0.01;
	// end inline asm
	// begin inline asm
	add.f64 %fd24910, %fd24910, 0.01;
	// end inline asm
	// begin inline asm
	add.f64 %fd24912, %fd24912, 0.01;
	// end inline asm
	// begin inline asm
	add.f64 %fd24910, %fd24910, 0.01;
	// end inline asm
	// begin inline asm
	add.f64 %fd24912, %fd24912, 0.01;
	// end inline asm
	// begin inline asm
	add.f64 %fd24910, %fd24910, 0.01;
	// end inline asm
	// begin inline asm
	add.f64 %fd24912, %fd24912, 0.01;
	// end inline asm
	// begin inline asm
	add.f64 %fd24910, %fd24910, 0.01;
	// end inline asm
	// begin inline asm
	add.f64 %fd24912, %fd24912, 0.01;
	// end inline asm
	// begin inline asm
	add.f64 %fd24910, %fd24910, 0.01;
	// end inline asm
	// begin inline asm
	add.f64 %fd24912, %fd24912, 0.01;
	// end inline asm
	// begin inline asm
	add.f64 %fd24910, %fd24910, 0.01;
	// end inline asm
	// begin inline asm
	add.f64 %fd24912, %fd24912, 0.01;
	// end inline asm
	// begin inline asm
	add.f64 %fd24910, %fd24910, 0.01;
	// end inline asm
	// begin inline asm
	add.f64 %fd24912, %fd24912, 0.01;
	// end inline asm
	// begin inline asm
	add.f64 %fd24910, %fd24910, 0.01;
	// end inline asm
	// begin inline asm
	add.f64 %fd24912, %fd24912, 0.01;
	// end inline asm
	// begin inline asm
	add.f64 %fd24910, %fd24910, 0.01;
	// end inline asm
	// begin inline asm
	add.f64 %fd24912, %fd24912, 0.01;
	// end inline asm
	// begin inline asm
	add.f64 %fd24910, %fd24910, 0.01;
	// end inline asm
	// begin inline asm
	add.f64 %fd24912, %fd24912, 0.01;
	// end inline asm
	// begin inline asm
	add.f64 %fd24910, %fd24910, 0.01;
	// end inline asm
	// begin inline asm
	add.f64 %fd24912, %fd24912, 0.01;
	// end inline asm
	// begin inline asm
	add.f64 %fd24910, %fd24910, 0.01;
	// end inline asm
	// begin inline asm
	add.f64 %fd24912, %fd24912, 0.01;
	// end inline asm
	// begin inline asm
	add.f64 %fd24910, %fd24910, 0.01;
	// end inline asm
	// begin inline asm
	add.f64 %fd24912, %fd24912, 0.01;
	// end inline asm
	// begin inline asm
	add.f64 %fd24910, %fd24910, 0.01;
	// end inline asm
	// begin inline asm
	add.f64 %fd24912, %fd24912, 0.01;
	// end inline asm
	// begin inline asm
	add.f64 %fd24910, %fd24910, 0.01;
	// end inline asm
	// begin inline asm
	add.f64 %fd24912, %fd24912, 0.01;
	// end inline asm
	// begin inline asm
	add.f64 %fd24910, %fd24910, 0.01;
	// end inline asm
	// begin inline asm
	add.f64 %fd24912, %fd24912, 0.01;
	// end inline asm
	// begin inline asm
	add.f64 %fd24910, %fd24910, 0.01;
	// end inline asm
	// begin inline asm
	add.f64 %fd24912, %fd24912, 0.01;
	// end inline asm
	// begin inline asm
	add.f64 %fd24910, %fd24910, 0.01;
	// end inline asm
	// begin inline asm
	add.f64 %fd24912, %fd24912, 0.01;
	// end inline asm
	// begin inline asm
	add.f64 %fd24910, %fd24910, 0.01;
	// end inline asm
	// begin inline asm
	add.f64 %fd24912, %fd24912, 0.01;
	// end inline asm
	// begin inline asm
	add.f64 %fd24910, %fd24910, 0.01;
	// end inline asm
	// begin inline asm
	add.f64 %fd24912, %fd24912, 0.01;
	// end inline asm
	// begin inline asm
	add.f64 %fd24910, %fd24910, 0.01;
	// end inline asm
	// begin inline asm
	add.f64 %fd24912, %fd24912, 0.01;
	// end inline asm
	// begin inline asm
	add.f64 %fd24910, %fd24910, 0.01;
	// end inline asm
	// begin inline asm
	add.f64 %fd24912, %fd24912, 0.01;
	// end inline asm
	// begin inline asm
	add.f64 %fd24910, %fd24910, 0.01;
	// end inline asm
	// begin inline asm
	add.f64 %fd24912, %fd24912, 0.01;
	// end inline asm
	// begin inline asm
	add.f64 %fd24910, %fd24910, 0.01;
	// end inline asm
	// begin inline asm
	add.f64 %fd24912, %fd24912, 0.01;
	// end inline asm
	// begin inline asm
	add.f64 %fd24910, %fd24910, 0.01;
	// end inline asm
	// begin inline asm
	add.f64 %fd24912, %fd24912, 0.01;
	// end inline asm
	// begin inline asm
	add.f64 %fd24910, %fd24910, 0.01;
	// end inline asm
	// begin inline asm
	add.f64 %fd24912, %fd24912, 0.01;
	// end inline asm
	// begin inline asm
	add.f64 %fd24910, %fd24910, 0.01;
	// end inline asm
	// begin inline asm
	add.f64 %fd24912, %fd24912, 0.01;
	// end inline asm
	// begin inline asm
	add.f64 %fd24910, %fd24910, 0.01;
	// end inline asm
	// begin inline asm
	add.f64 %fd24912, %fd24912, 0.01;
	// end inline asm
	// begin inline asm
	add.f64 %fd24910, %fd24910, 0.01;
	// end inline asm
	// begin inline asm
	add.f64 %fd24912, %fd24912, 0.01;
	// end inline asm
	// begin inline asm
	add.f64 %fd24910, %fd24910, 0.01;
	// end inline asm
	// begin inline asm
	add.f64 %fd24912, %fd24912, 0.01;
	// end inline asm
	// begin inline asm
	add.f64 %fd24910, %fd24910, 0.01;
	// end inline asm
	// begin inline asm
	add.f64 %fd24912, %fd24912, 0.01;
	// end inline asm
	// begin inline asm
	add.f64 %fd24910, %fd24910, 0.01;
	// end inline asm
	// begin inline asm
	add.f64 %fd24912, %fd24912, 0.01;
	// end inline asm
	// begin inline asm
	add.f64 %fd24910, %fd24910, 0.01;
	// end inline asm
	// begin inline asm
	add.f64 %fd24912, %fd24912, 0.01;
	// end inline asm
	// begin inline asm
	add.f64 %fd24910, %fd24910, 0.01;
	// end inline asm
	// begin inline asm
	add.f64 %fd24912, %fd24912, 0.01;
	// end inline asm
	// begin inline asm
	add.f64 %fd24910, %fd24910, 0.01;
	// end inline asm
	// begin inline asm
	add.f64 %fd24912, %fd24912, 0.01;
	// end inline asm
	// begin inline asm
	add.f64 %fd24910, %fd24910, 0.01;
	// end inline asm
	// begin inline asm
	add.f64 %fd24912, %fd24912, 0.01;
	// end inline asm
	// begin inline asm
	add.f64 %fd24910, %fd24910, 0.01;
	// end inline asm
	// begin inline asm
	add.f64 %fd24912, %fd24912, 0.01;
	// end inline asm
	// begin inline asm
	add.f64 %fd24910, %fd24910, 0.01;
	// end inline asm
	// begin inline asm
	add.f64 %fd24912, %fd24912, 0.01;
	// end inline asm
	// begin inline asm
	add.f64 %fd24910, %fd24910, 0.01;
	// end inline asm
	// begin inline asm
	add.f64 %fd24912, %fd24912, 0.01;
	// end inline asm
	// begin inline asm
	add.f64 %fd24910, %fd24910, 0.01;
	// end inline asm
	// begin inline asm
	add.f64 %fd24912, %fd24912, 0.01;
	// end inline asm
	// begin inline asm
	add.f64 %fd24910, %fd24910, 0.01;
	// end inline asm
	// begin inline asm
	add.f64 %fd24912, %fd24912, 0.01;
	// end inline asm
	// begin inline asm
	add.f64 %fd24910, %fd24910, 0.01;
	// end inline asm
	// begin inline asm
	add.f64 %fd24912, %fd24912, 0.01;
	// end inline asm
	// begin inline asm
	add.f64 %fd24910, %fd24910, 0.01;
	// end inline asm
	// begin inline asm
	add.f64 %fd24912, %fd24912, 0.01;
	// end inline asm
	// begin inline asm
	add.f64 %fd24910, %fd24910, 0.01;
	// end inline asm
	// begin inline asm
	add.f64 %fd24912, %fd24912, 0.01;
	// end inline asm
	// begin inline asm
	add.f64 %fd24910, %fd24910, 0.01;
	// end inline asm
	// begin inline asm
	add.f64 %fd24912, %fd24912, 0.01;
	// end inline asm
	// begin inline asm
	add.f64 %fd24910, %fd24910, 0.01;
	// end inline asm
	// begin inline asm
	add.f64 %fd24912, %fd24912, 0.01;
	// end inline asm
	// begin inline asm
	add.f64 %fd24910, %fd24910, 0.01;
	// end inline asm
	// begin inline asm
	add.f64 %fd24912, %fd24912, 0.01;
	// end inline asm
	// begin inline asm
	add.f64 %fd24910, %fd24910, 0.01;
	// end inline asm
	// begin inline asm
	add.f64 %fd24912, %fd24912, 0.01;
	// end inline asm
	// begin inline asm
	add.f64 %fd24910, %fd24910, 0.01;
	// end inline asm
	// begin inline asm
	add.f64 %fd24912, %fd24912, 0.01;
	// end inline asm
	// begin inline asm
	add.f64 %fd24910, %fd24910, 0.01;
	// end inline asm
	// begin inline asm
	add.f64 %fd24912, %fd24912, 0.01;
	// end inline asm
	// begin inline asm
	add.f64 %fd24910, %fd24910, 0.01;
	// end inline asm
	// begin inline asm
	add.f64 %fd24912, %fd24912, 0.01;
	// end inline asm
	// begin inline asm
	add.f64 %fd24910, %fd24910, 0.01;
	// end inline asm
	// begin inline asm
	add.f64 %fd24912, %fd24912, 0.01;
	// end inline asm
	// begin inline asm
	add.f64 %fd24910, %fd24910, 0.01;
	// end inline asm
	// begin inline asm
	add.f64 %fd24912, %fd24912, 0.01;
	// end inline asm
	// begin inline asm
	add.f64 %fd24910, %fd24910, 0.01;
	// end inline asm
	// begin inline asm
	add.f64 %fd24912, %fd24912, 0.01;
	// end inline asm
	// begin inline asm
	add.f64 %fd24910, %fd24910, 0.01;
	// end inline asm
	// begin inline asm
	add.f64 %fd24912, %fd24912, 0.01;
	// end inline asm
	// begin inline asm
	add.f64 %fd24910, %fd24910, 0.01;
	// end inline asm
	// begin inline asm
	add.f64 %fd24912, %fd24912, 0.01;
	// end inline asm
	// begin inline asm
	add.f64 %fd24910, %fd24910, 0.01;
	// end inline asm
	// begin inline asm
	add.f64 %fd24912, %fd24912, 0.01;
	// end inline asm
	// begin inline asm
	add.f64 %fd24910, %fd24910, 0.01;
	// end inline asm
	// begin inline asm
	add.f64 %fd24912, %fd24912, 0.01;
	// end inline asm
	// begin inline asm
	add.f64 %fd24910, %fd24910, 0.01;
	// end inline asm
	// begin inline asm
	add.f64 %fd24912, %fd24912, 0.01;
	// end inline asm
	// begin inline asm
	add.f64 %fd24910, %fd24910, 0.01;
	// end inline asm
	// begin inline asm
	add.f64 %fd24912, %fd24912, 0.01;
	// end inline asm
	// begin inline asm
	add.f64 %fd24910, %fd24910, 0.01;
	// end inline asm
	// begin inline asm
	add.f64 %fd24912, %fd24912, 0.01;
	// end inline asm
	// begin inline asm
	add.f64 %fd24910, %fd24910, 0.01;
	// end inline asm
	// begin inline asm
	add.f64 %fd24912, %fd24912, 0.01;
	// end inline asm
	// begin inline asm
	add.f64 %fd24910, %fd24910, 0.01;
	// end inline asm
	// begin inline asm
	add.f64 %fd24912, %fd24912, 0.01;
	// end inline asm
	// begin inline asm
	add.f64 %fd24910, %fd24910, 0.01;
	// end inline asm
	// begin inline asm
	add.f64 %fd24912, %fd24912, 0.01;
	// end inline asm
	// begin inline asm
	add.f64 %fd24910, %fd24910, 0.01;
	// end inline asm
	// begin inline asm
	add.f64 %fd24912, %fd24912, 0.01;
	// end inline asm
	// begin inline asm
	add.f64 %fd24910, %fd24910, 0.01;
	// end inline asm
	// begin inline asm
	add.f64 %fd24912, %fd24912, 0.01;
	// end inline asm
	// begin inline asm
	add.f64 %fd24910, %fd24910, 0.01;
	// end inline asm
	// begin inline asm
	add.f64 %fd24912, %fd24912, 0.01;
	// end inline asm
	// begin inline asm
	add.f64 %fd24910, %fd24910, 0.01;
	// end inline asm
	// begin inline asm
	add.f64 %fd24912, %fd24912, 0.01;
	// end inline asm
	// begin inline asm
	add.f64 %fd24910, %fd24910, 0.01;
	// end inline asm
	// begin inline asm
	add.f64 %fd24912, %fd24912, 0.01;
	// end inline asm
	// begin inline asm
	add.f64 %fd24910, %fd24910, 0.01;
	// end inline asm
	// begin inline asm
	add.f64 %fd24912, %fd24912, 0.01;
	// end inline asm
	// begin inline asm
	add.f64 %fd24910, %fd24910, 0.01;
	// end inline asm
	// begin inline asm
	add.f64 %fd24912, %fd24912, 0.01;
	// end inline asm
	// begin inline asm
	add.f64 %fd24910, %fd24910, 0.01;
	// end inline asm
	// begin inline asm
	add.f64 %fd24912, %fd24912, 0.01;
	// end inline asm
	// begin inline asm
	add.f64 %fd24910, %fd24910, 0.01;
	// end inline asm
	// begin inline asm
	add.f64 %fd24912, %fd24912, 0.01;
	// end inline asm
	// begin inline asm
	add.f64 %fd24910, %fd24910, 0.01;
	// end inline asm
	// begin inline asm
	add.f64 %fd24912, %fd24912, 0.01;
	// end inline asm
	// begin inline asm
	add.f64 %fd24910, %fd24910, 0.01;
	// end inline asm
	// begin inline asm
	add.f64 %fd24912, %fd24912, 0.01;
	// end inline asm
	// begin inline asm
	add.f64 %fd24910, %fd24910, 0.01;
	// end inline asm
	// begin inline asm
	add.f64 %fd24912, %fd24912, 0.01;
	// end inline asm
	// begin inline asm
	add.f64 %fd24910, %fd24910, 0.01;
	// end inline asm
	// begin inline asm
	add.f64 %fd24912, %fd24912, 0.01;
	// end inline asm
	// begin inline asm
	add.f64 %fd24910, %fd24910, 0.01;
	// end inline asm
	// begin inline asm
	add.f64 %fd24912, %fd24912, 0.01;
	// end inline asm
	// begin inline asm
	add.f64 %fd24910, %fd24910, 0.01;
	// end inline asm
	// begin inline asm
	add.f64 %fd24912, %fd24912, 0.01;
	// end inline asm
	// begin inline asm
	add.f64 %fd24910, %fd24910, 0.01;
	// end inline asm
	// begin inline asm
	add.f64 %fd24912, %fd24912, 0.01;
	// end inline asm
	// begin inline asm
	add.f64 %fd24910, %fd24910, 0.01;
	// end inline asm
	// begin inline asm
	add.f64 %fd24912, %fd24912, 0.01;
	// end inline asm
	// begin inline asm
	add.f64 %fd24910, %fd24910, 0.01;
	// end inline asm
	// begin inline asm
	add.f64 %fd24912, %fd24912, 0.01;
	// end inline asm
	// begin inline asm
	add.f64 %fd24910, %fd24910, 0.01;
	// end inline asm
	// begin inline asm
	add.f64 %fd24912, %fd24912, 0.01;
	// end inline asm
	// begin inline asm
	add.f64 %fd24910, %fd24910, 0.01;
	// end inline asm
	// begin inline asm
	add.f64 %fd24912, %fd24912, 0.01;
	// end inline asm
	// begin inline asm
	add.f64 %fd24910, %fd24910, 0.01;
	// end inline asm
	// begin inline asm
	add.f64 %fd24912, %fd24912, 0.01;
	// end inline asm
	// begin inline asm
	add.f64 %fd24910, %fd24910, 0.01;
	// end inline asm
	// begin inline asm
	add.f64 %fd24912, %fd24912, 0.01;
	// end inline asm
	// begin inline asm
	add.f64 %fd24910, %fd24910, 0.01;
	// end inline asm
	// begin inline asm
	add.f64 %fd24912, %fd24912, 0.01;
	// end inline asm
	// begin inline asm
	add.f64 %fd24910, %fd24910, 0.01;
	// end inline asm
	// begin inline asm
	add.f64 %fd24912, %fd24912, 0.01;
	// end inline asm
	// begin inline asm
	add.f64 %fd24910, %fd24910, 0.01;
	// end inline asm
	// begin inline asm
	add.f64 %fd24912, %fd24912, 0.01;
	// end inline asm
	// begin inline asm
	add.f64 %fd24910, %fd24910, 0.01;
	// end inline asm
	// begin inline asm
	add.f64 %fd24912, %fd24912, 0.01;
	// end inline asm
	// begin inline asm
	add.f64 %fd24910, %fd24910, 0.01;
	// end inline asm
	// begin inline asm
	add.f64 %fd24912, %fd24912, 0.01;
	// end inline asm
	// begin inline asm
	add.f64 %fd24910, %fd24910, 0.01;
	// end inline asm
	// begin inline asm
	add.f64 %fd24912, %fd24912, 0.01;
	// end inline asm
	// begin inline asm
	add.f64 %fd24910, %fd24910, 0.01;
	// end inline asm
	// begin inline asm
	add.f64 %fd24912, %fd24912, 0.01;
	// end inline asm
	// begin inline asm
	add.f64 %fd24910, %fd24910, 0.01;
	// end inline asm
	// begin inline asm
	add.f64 %fd24912, %fd24912, 0.01;
	// end inline asm
	// begin inline asm
	add.f64 %fd24910, %fd24910, 0.01;
	// end inline asm
	// begin inline asm
	add.f64 %fd24912, %fd24912, 0.01;
	// end inline asm
	// begin inline asm
	add.f64 %fd24910, %fd24910, 0.01;
	// end inline asm
	// begin inline asm
	add.f64 %fd24912, %fd24912, 0.01;
	// end inline asm
	// begin inline asm
	add.f64 %fd24910, %fd24910, 0.01;
	// end inline asm
	// begin inline asm
	add.f64 %fd24912, %fd24912, 0.01;
	// end inline asm
	// begin inline asm
	add.f64 %fd24910, %fd24910, 0.01;
	// end inline asm
	// begin inline asm
	add.f64 %fd24912, %fd24912, 0.01;
	// end inline asm
	// begin inline asm
	add.f64 %fd24910, %fd24910, 0.01;
	// end inline asm
	// begin inline asm
	add.f64 %fd24912, %fd24912, 0.01;
	// end inline asm
	// begin inline asm
	add.f64 %fd24910, %fd24910, 0.01;
	// end inline asm
	// begin inline asm
	add.f64 %fd24912, %fd24912, 0.01;
	// end inline asm
	// begin inline asm
	add.f64 %fd24910, %fd24910, 0.01;
	// end inline asm
	// begin inline asm
	add.f64 %fd24912, %fd24912, 0.01;
	// end inline asm
	// begin inline asm
	add.f64 %fd24910, %fd24910, 0.01;
	// end inline asm
	// begin inline asm
	add.f64 %fd24912, %fd24912, 0.01;
	// end inline asm
	// begin inline asm
	add.f64 %fd24910, %fd24910, 0.01;
	// end inline asm
	// begin inline asm
	add.f64 %fd24912, %fd24912, 0.01;
	// end inline asm
	// begin inline asm
	add.f64 %fd24910, %fd24910, 0.01;
	// end inline asm
	// begin inline asm
	add.f64 %fd24912, %fd24912, 0.01;
	// end inline asm
	// begin inline asm
	add.f64 %fd24910, %fd24910, 0.01;
	// end inline asm
	// begin inline asm
	add.f64 %fd24912, %fd24912, 0.01;
	// end inline asm
	// begin inline asm
	add.f64 %fd24910, %fd24910, 0.01;
	// end inline asm
	// begin inline asm
	add.f64 %fd24912, %fd24912, 0.01;
	// end inline asm
	// begin inline asm
	add.f64 %fd24910, %fd24910, 0.01;
	// end inline asm
	// begin inline asm
	add.f64 %fd24912, %fd24912, 0.01;
	// end inline asm
	// begin inline asm
	add.f64 %fd24910, %fd24910, 0.01;
	// end inline asm
	// begin inline asm
	add.f64 %fd24912, %fd24912, 0.01;
	// end inline asm
	// begin inline asm
	add.f64 %fd24910, %fd24910, 0.01;
	// end inline asm
	// begin inline asm
	add.f64 %fd24912, %fd24912, 0.01;
	// end inline asm
	// begin inline asm
	add.f64 %fd24910, %fd24910, 0.01;
	// end inline asm
	// begin inline asm
	add.f64 %fd24912, %fd24912, 0.01;
	// end inline asm
	// begin inline asm
	add.f64 %fd24910, %fd24910, 0.01;
	// end inline asm
	// begin inline asm
	add.f64 %fd24912, %fd24912, 0.01;
	// end inline asm
	// begin inline asm
	add.f64 %fd24910, %fd24910, 0.01;
	// end inline asm
	// begin inline asm
	add.f64 %fd24912, %fd24912, 0.01;
	// end inline asm
	// begin inline asm
	add.f64 %fd24910, %fd24910, 0.01;
	// end inline asm
	// begin inline asm
	add.f64 %fd24912, %fd24912, 0.01;
	// end inline asm
	// begin inline asm
	add.f64 %fd24910, %fd24910, 0.01;
	// end inline asm
	// begin inline asm
	add.f64 %fd24912, %fd24912, 0.01;
	// end inline asm
	// begin inline asm
	add.f64 %fd24910, %fd24910, 0.01;
	// end inline asm
	// begin inline asm
	add.f64 %fd24912, %fd24912, 0.01;
	// end inline asm
	// begin inline asm
	add.f64 %fd24910, %fd24910, 0.01;
	// end inline asm
	// begin inline asm
	add.f64 %fd24912, %fd24912, 0.01;
	// end inline asm
	// begin inline asm
	add.f64 %fd24910, %fd24910, 0.01;
	// end inline asm
	// begin inline asm
	add.f64 %fd24912, %fd24912, 0.01;
	// end inline asm
	// begin inline asm
	add.f64 %fd24910, %fd24910, 0.01;
	// end inline asm
	// begin inline asm
	add.f64 %fd24912, %fd24912, 0.01;
	// end inline asm
	// begin inline asm
	add.f64 %fd24910, %fd24910, 0.01;
	// end inline asm
	// begin inline asm
	add.f64 %fd24912, %fd24912, 0.01;
	// end inline asm
	// begin inline asm
	add.f64 %fd24910, %fd24910, 0.01;
	// end inline asm
	// begin inline asm
	add.f64 %fd24912, %fd24912, 0.01;
	// end inline asm
	// begin inline asm
	add.f64 %fd24910, %fd24910, 0.01;
	// end inline asm
	// begin inline asm
	add.f64 %fd24912, %fd24912, 0.01;
	// end inline asm
	// begin inline asm
	add.f64 %fd24910, %fd24910, 0.01;
	// end inline asm
	// begin inline asm
	add.f64 %fd24912, %fd24912, 0.01;
	// end inline asm
	// begin inline asm
	add.f64 %fd24910, %fd24910, 0.01;
	// end inline asm
	// begin inline asm
	add.f64 %fd24912, %fd24912, 0.01;
	// end inline asm
	// begin inline asm
	add.f64 %fd24910, %fd24910, 0.01;
	// end inline asm
	// begin inline asm
	add.f64 %fd24912, %fd24912, 0.01;
	// end inline asm
	// begin inline asm
	add.f64 %fd24910, %fd24910, 0.01;
	// end inline asm
	// begin inline asm
	add.f64 %fd24912, %fd24912, 0.01;
	// end inline asm
	// begin inline asm
	add.f64 %fd24910, %fd24910, 0.01;
	// end inline asm
	// begin inline asm
	add.f64 %fd24912, %fd24912, 0.01;
	// end inline asm
	// begin inline asm
	add.f64 %fd24910, %fd24910, 0.01;
	// end inline asm
	// begin inline asm
	add.f64 %fd24912, %fd24912, 0.01;
	// end inline asm
	// begin inline asm
	add.f64 %fd24910, %fd24910, 0.01;
	// end inline asm
	// begin inline asm
	add.f64 %fd24912, %fd24912, 0.01;
	// end inline asm
	// begin inline asm
	add.f64 %fd24910, %fd24910, 0.01;
	// end inline asm
	// begin inline asm
	add.f64 %fd24912, %fd24912, 0.01;
	// end inline asm
	// begin inline asm
	add.f64 %fd24910, %fd24910, 0.01;
	// end inline asm
	// begin inline asm
	add.f64 %fd24912, %fd24912, 0.01;
	// end inline asm
	// begin inline asm
	add.f64 %fd24910, %fd24910, 0.01;
	// end inline asm
	// begin inline asm
	add.f64 %fd24912, %fd24912, 0.01;
	// end inline asm
	// begin inline asm
	add.f64 %fd24910, %fd24910, 0.01;
	// end inline asm
	// begin inline asm
	add.f64 %fd24912, %fd24912, 0.01;
	// end inline asm
	// begin inline asm
	add.f64 %fd24910, %fd24910, 0.01;
	// end inline asm
	// begin inline asm
	add.f64 %fd24912, %fd24912, 0.01;
	// end inline asm
	// begin inline asm
	add.f64 %fd24910, %fd24910, 0.01;
	// end inline asm
	// begin inline asm
	add.f64 %fd24912, %fd24912, 0.01;
	// end inline asm
	// begin inline asm
	add.f64 %fd24910, %fd24910, 0.01;
	// end inline asm
	// begin inline asm
	add.f64 %fd24912, %fd24912, 0.01;
	// end inline asm
	// begin inline asm
	add.f64 %fd24910, %fd24910, 0.01;
	// end inline asm
	// begin inline asm
	add.f64 %fd24912, %fd24912, 0.01;
	// end inline asm
	// begin inline asm
	add.f64 %fd24910, %fd24910, 0.01;
	// end inline asm
	// begin inline asm
	add.f64 %fd24912, %fd24912, 0.01;
	// end inline asm
	// begin inline asm
	add.f64 %fd24910, %fd24910, 0.01;
	// end inline asm
	// begin inline asm
	add.f64 %fd24912, %fd24912, 0.01;
	// end inline asm
	// begin inline asm
	add.f64 %fd24910, %fd24910, 0.01;
	// end inline asm
	// begin inline asm
	add.f64 %fd24912, %fd24912, 0.01;
	// end inline asm
	// begin inline asm
	add.f64 %fd24910, %fd24910, 0.01;
	// end inline asm
	// begin inline asm
	add.f64 %fd24912, %fd24912, 0.01;
	// end inline asm
	// begin inline asm
	add.f64 %fd24910, %fd24910, 0.01;
	// end inline asm
	// begin inline asm
	add.f64 %fd24912, %fd24912, 0.01;
	// end inline asm
	// begin inline asm
	add.f64 %fd24910, %fd24910, 0.01;
	// end inline asm
	// begin inline asm
	add.f64 %fd24912, %fd24912, 0.01;
	// end inline asm
	// begin inline asm
	add.f64 %fd24910, %fd24910, 0.01;
	// end inline asm
	// begin inline asm
	add.f64 %fd24912, %fd24912, 0.01;
	// end inline asm
	// begin inline asm
	add.f64 %fd24910, %fd24910, 0.01;
	// end inline asm
	// begin inline asm
	add.f64 %fd24912, %fd24912, 0.01;
	// end inline asm
	// begin inline asm
	add.f64 %fd24910, %fd24910, 0.01;
	// end inline asm
	// begin inline asm
	add.f64 %fd24912, %fd24912, 0.01;
	// end inline asm
	// begin inline asm
	add.f64 %fd24910, %fd24910, 0.01;
	// end inline asm
	// begin inline asm
	add.f64 %fd24912, %fd24912, 0.01;
	// end inline asm
	// begin inline asm
	add.f64 %fd24910, %fd24910, 0.01;
	// end inline asm
	// begin inline asm
	add.f64 %fd24912, %fd24912, 0.01;
	// end inline asm
	// begin inline asm
	add.f64 %fd24910, %fd24910, 0.01;
	// end inline asm
	// begin inline asm
	add.f64 %fd24912, %fd24912, 0.01;
	// end inline asm
	// begin inline asm
	add.f64 %fd24910, %fd24910, 0.01;
	// end inline asm
	// begin inline asm
	add.f64 %fd24912, %fd24912, 0.01;
	// end inline asm
	// begin inline asm
	add.f64 %fd24910, %fd24910, 0.01;
	// end inline asm
	// begin inline asm
	add.f64 %fd24912, %fd24912, 0.01;
	// end inline asm
	// begin inline asm
	add.f64 %fd24910, %fd24910, 0.01;
	// end inline asm
	// begin inline asm
	add.f64 %fd24912, %fd24912, 0.01;
	// end inline asm
	// begin inline asm
	add.f64 %fd24910, %fd24910, 0.01;
	// end inline asm
	// begin inline asm
	add.f64 %fd24912, %fd24912, 0.01;
	// end inline asm
	// begin inline asm
	add.f64 %fd24910, %fd24910, 0.01;
	// end inline asm
	// begin inline asm
	add.f64 %fd24912, %fd24912, 0.01;
	// end inline asm
	// begin inline asm
	add.f64 %fd24910, %fd24910, 0.01;
	// end inline asm
	// begin inline asm
	add.f64 %fd24912, %fd24912, 0.01;
	// end inline asm
	// begin inline asm
	add.f64 %fd24910, %fd24910, 0.01;
	// end inline asm
	// begin inline asm
	add.f64 %fd24912, %fd24912, 0.01;
	// end inline asm
	// begin inline asm
	add.f64 %fd24910, %fd24910, 0.01;
	// end inline asm
	// begin inline asm
	add.f64 %fd24912, %fd24912, 0.01;
	// end inline asm
	// begin inline asm
	add.f64 %fd24910, %fd24910, 0.01;
	// end inline asm
	// begin inline asm
	add.f64 %fd24912, %fd24912, 0.01;
	// end inline asm
	// begin inline asm
	add.f64 %fd24910, %fd24910, 0.01;
	// end inline asm
	// begin inline asm
	add.f64 %fd24912, %fd24912, 0.01;
	// end inline asm
	// begin inline asm
	add.f64 %fd24910, %fd24910, 0.01;
	// end inline asm
	// begin inline asm
	add.f64 %fd24912, %fd24912, 0.01;
	// end inline asm
	// begin inline asm
	add.f64 %fd24910, %fd24910, 0.01;
	// end inline asm
	// begin inline asm
	add.f64 %fd24912, %fd24912, 0.01;
	// end inline asm
	// begin inline asm
	add.f64 %fd24910, %fd24910, 0.01;
	// end inline asm
	// begin inline asm
	add.f64 %fd24912, %fd24912, 0.01;
	// end inline asm
	// begin inline asm
	add.f64 %fd24910, %fd24910, 0.01;
	// end inline asm
	// begin inline asm
	add.f64 %fd24912, %fd24912, 0.01;
	// end inline asm
	// begin inline asm
	add.f64 %fd24910, %fd24910, 0.01;
	// end inline asm
	// begin inline asm
	add.f64 %fd24912, %fd24912, 0.01;
	// end inline asm
	// begin inline asm
	add.f64 %fd24910, %fd24910, 0.01;
	// end inline asm
	// begin inline asm
	add.f64 %fd24912, %fd24912, 0.01;
	// end inline asm
	// begin inline asm
	add.f64 %fd24910, %fd24910, 0.01;
	// end inline asm
	// begin inline asm
	add.f64 %fd24912, %fd24912, 0.01;
	// end inline asm
	// begin inline asm
	add.f64 %fd24910, %fd24910, 0.01;
	// end inline asm
	// begin inline asm
	add.f64 %fd24912, %fd24912, 0.01;
	// end inline asm
	// begin inline asm
	add.f64 %fd24910, %fd24910, 0.01;
	// end inline asm
	// begin inline asm
	add.f64 %fd24912, %fd24912, 0.01;
	// end inline asm
	// begin inline asm
	add.f64 %fd24910, %fd24910, 0.01;
	// end inline asm
	// begin inline asm
	add.f64 %fd24912, %fd24912, 0.01;
	// end inline asm
	// begin inline asm
	add.f64 %fd24910, %fd24910, 0.01;
	// end inline asm
	// begin inline asm
	add.f64 %fd24912, %fd24912, 0.01;
	// end inline asm
	// begin inline asm
	add.f64 %fd24910, %fd24910, 0.01;
	// end inline asm
	// begin inline asm
	add.f64 %fd24912, %fd24912, 0.01;
	// end inline asm
	// begin inline asm
	add.f64 %fd24910, %fd24910, 0.01;
	// end inline asm
	// begin inline asm
	add.f64 %fd24912, %fd24912, 0.01;
	// end inline asm
	// begin inline asm
	add.f64 %fd24910, %fd24910, 0.01;
	// end inline asm
	// begin inline asm
	add.f64 %fd24912, %fd24912, 0.01;
	// end inline asm
	// begin inline asm
	add.f64 %fd24910, %fd24910, 0.01;
	// end inline asm
	// begin inline asm
	add.f64 %fd24912, %fd24912, 0.01;
	// end inline asm
	// begin inline asm
	add.f64 %fd24910, %fd24910, 0.01;
	// end inline asm
	// begin inline asm
	add.f64 %fd24912, %fd24912, 0.01;
	// end inline asm
	// begin inline asm
	add.f64 %fd24910, %fd24910, 0.01;
	// end inline asm
	// begin inline asm
	add.f64 %fd24912, %fd24912, 0.01;
	// end inline asm
	// begin inline asm
	add.f64 %fd24910, %fd24910, 0.01;
	// end inline asm
	// begin inline asm
	add.f64 %fd24912, %fd24912, 0.01;
	// end inline asm
	// begin inline asm
	add.f64 %fd24910, %fd24910, 0.01;
	// end inline asm
	// begin inline asm
	add.f64 %fd24912, %fd24912, 0.01;
	// end inline asm
	// begin inline asm
	add.f64 %fd24910, %fd24910, 0.01;
	// end inline asm
	// begin inline asm
	add.f64 %fd24912, %fd24912, 0.01;
	// end inline asm
	// begin inline asm
	add.f64 %fd24910, %fd24910, 0.01;
	// end inline asm
	// begin inline asm
	add.f64 %fd24912, %fd24912, 0.01;
	// end inline asm
	// begin inline asm
	add.f64 %fd24910, %fd24910, 0.01;
	// end inline asm
	// begin inline asm
	add.f64 %fd24912, %fd24912, 0.01;
	// end inline asm
	// begin inline asm
	add.f64 %fd24910, %fd24910, 0.01;
	// end inline asm
	// begin inline asm
	add.f64 %fd24912, %fd24912, 0.01;
	// end inline asm
	// begin inline asm
	add.f64 %fd24910, %fd24910, 0.01;
	// end inline asm
	// begin inline asm
	add.f64 %fd24912, %fd24912, 0.01;
	// end inline asm
	// begin inline asm
	add.f64 %fd24910, %fd24910, 0.01;
	// end inline asm
	// begin inline asm
	add.f64 %fd24912, %fd24912, 0.01;
	// end inline asm
	// begin inline asm
	add.f64 %fd24910, %fd24910, 0.01;
	// end inline asm
	// begin inline asm
	add.f64 %fd24912, %fd24912, 0.01;
	// end inline asm
	// begin inline asm
	add.f64 %fd24910, %fd24910, 0.01;
	// end inline asm
	// begin inline asm
	add.f64 %fd24912, %fd24912, 0.01;
	// end inline asm
	// begin inline asm
	add.f64 %fd24910, %fd24910, 0.01;
	// end inline asm
	// begin inline asm
	add.f64 %fd24912, %fd24912, 0.01;
	// end inline asm
	// begin inline asm
	add.f64 %fd24910, %fd24910, 0.01;
	// end inline asm
	// begin inline asm
	add.f64 %fd24912, %fd24912, 0.01;
	// end inline asm
	// begin inline asm
	add.f64 %fd24910, %fd24910, 0.01;
	// end inline asm
	// begin inline asm
	add.f64 %fd24912, %fd24912, 0.01;
	// end inline asm
	// begin inline asm
	add.f64 %fd24910, %fd24910, 0.01;
	// end inline asm
	// begin inline asm
	add.f64 %fd24912, %fd24912, 0.01;
	// end inline asm
	// begin inline asm
	add.f64 %fd24910, %fd24910, 0.01;
	// end inline asm
	// begin inline asm
	add.f64 %fd24912, %fd24912, 0.01;
	// end inline asm
	// begin inline asm
	add.f64 %fd24910, %fd24910, 0.01;
	// end inline asm
	// begin inline asm
	add.f64 %fd24912, %fd24912, 0.01;
	// end inline asm
	// begin inline asm
	add.f64 %fd24910, %fd24910, 0.01;
	// end inline asm
	// begin inline asm
	add.f64 %fd24912, %fd24912, 0.01;
	// end inline asm
	// begin inline asm
	add.f64 %fd24910, %fd24910, 0.01;
	// end inline asm
	// begin inline asm
	add.f64 %fd24912, %fd24912, 0.01;
	// end inline asm
	// begin inline asm
	add.f64 %fd24910, %fd24910, 0.01;
	// end inline asm
	// begin inline asm
	add.f64 %fd24912, %fd24912, 0.01;
	// end inline asm
	// begin inline asm
	add.f64 %fd24910, %fd24910, 0.01;
	// end inline asm
	// begin inline asm
	add.f64 %fd24912, %fd24912, 0.01;
	// end inline asm
	// begin inline asm
	add.f64 %fd24910, %fd24910, 0.01;
	// end inline asm
	// begin inline asm
	add.f64 %fd24912, %fd24912, 0.01;
	// end inline asm
	// begin inline asm
	add.f64 %fd24910, %fd24910, 0.01;
	// end inline asm
	// begin inline asm
	add.f64 %fd24912, %fd24912, 0.01;
	// end inline asm
	// begin inline asm
	add.f64 %fd24910, %fd24910, 0.01;
	// end inline asm
	// begin inline asm
	add.f64 %fd24912, %fd24912, 0.01;
	// end inline asm
	// begin inline asm
	add.f64 %fd24910, %fd24910, 0.01;
	// end inline asm
	// begin inline asm
	add.f64 %fd24912, %fd24912, 0.01;
	// end inline asm
	// begin inline asm
	add.f64 %fd24910, %fd24910, 0.01;
	// end inline asm
	// begin inline asm
	add.f64 %fd24912, %fd24912, 0.01;
	// end inline asm
	// begin inline asm
	add.f64 %fd24910, %fd24910, 0.01;
	// end inline asm
	// begin inline asm
	add.f64 %fd24912, %fd24912, 0.01;
	// end inline asm
	// begin inline asm
	add.f64 %fd24910, %fd24910, 0.01;
	// end inline asm
	// begin inline asm
	add.f64 %fd24912, %fd24912, 0.01;
	// end inline asm
	// begin inline asm
	add.f64 %fd24910, %fd24910, 0.01;
	// end inline asm
	// begin inline asm
	add.f64 %fd24912, %fd24912, 0.01;
	// end inline asm
	// begin inline asm
	add.f64 %fd24910, %fd24910, 0.01;
	// end inline asm
	// begin inline asm
	add.f64 %fd24912, %fd24912, 0.01;
	// end inline asm
	// begin inline asm
	add.f64 %fd24910, %fd24910, 0.01;
	// end inline asm
	// begin inline asm
	add.f64 %fd24912, %fd24912, 0.01;
	// end inline asm
	// begin inline asm
	add.f64 %fd24910, %fd24910, 0.01;
	// end inline asm
	// begin inline asm
	add.f64 %fd24912, %fd24912, 0.01;
	// end inline asm
	// begin inline asm
	add.f64 %fd24910, %fd24910, 0.01;
	// end inline asm
	// begin inline asm
	add.f64 %fd24912, %fd24912, 0.01;
	// end inline asm
	// begin inline asm
	add.f64 %fd24910, %fd24910, 0.01;
	// end inline asm
	// begin inline asm
	add.f64 %fd24912, %fd24912, 0.01;
	// end inline asm
	// begin inline asm
	add.f64 %fd24910, %fd24910, 0.01;
	// end inline asm
	// begin inline asm
	add.f64 %fd24912, %fd24912, 0.01;
	// end inline asm
	// begin inline asm
	add.f64 %fd24910, %fd24910, 0.01;
	// end inline asm
	// begin inline asm
	add.f64 %fd24912, %fd24912, 0.01;
	// end inline asm
	// begin inline asm
	add.f64 %fd24910, %fd24910, 0.01;
	// end inline asm
	// begin inline asm
	add.f64 %fd24912, %fd24912, 0.01;
	// end inline asm
	// begin inline asm
	add.f64 %fd24910, %fd24910, 0.01;
	// end inline asm
	// begin inline asm
	add.f64 %fd24912, %fd24912, 0.01;
	// end inline asm
	// begin inline asm
	add.f64 %fd24910, %fd24910, 0.01;
	// end inline asm
	// begin inline asm
	add.f64 %fd24912, %fd24912, 0.01;
	// end inline asm
	// begin inline asm
	add.f64 %fd24910, %fd24910, 0.01;
	// end inline asm
	// begin inline asm
	add.f64 %fd24912, %fd24912, 0.01;
	// end inline asm
	// begin inline asm
	add.f64 %fd24910, %fd24910, 0.01;
	// end inline asm
	// begin inline asm
	add.f64 %fd24912, %fd24912, 0.01;
	// end inline asm
	// begin inline asm
	add.f64 %fd24910, %fd24910, 0.01;
	// end inline asm
	// begin inline asm
	add.f64 %fd24912, %fd24912, 0.01;
	// end inline asm
	// begin inline asm
	add.f64 %fd24910, %fd24910, 0.01;
	// end inline asm
	// begin inline asm
	add.f64 %fd24912, %fd24912, 0.01;
	// end inline asm
	// begin inline asm
	add.f64 %fd24910, %fd24910, 0.01;
	// end inline asm
	// begin inline asm
	add.f64 %fd24912, %fd24912, 0.01;
	// end inline asm
	// begin inline asm
	add.f64 %fd24910, %fd24910, 0.01;
	// end inline asm
	// begin inline asm
	add.f64 %fd24912, %fd24912, 0.01;
	// end inline asm
	// begin inline asm
	add.f64 %fd24910, %fd24910, 0.01;
	// end inline asm
	// begin inline asm
	add.f64 %fd24912, %fd24912, 0.01;
	// end inline asm
	// begin inline asm
	add.f64 %fd24910, %fd24910, 0.01;
	// end inline asm
	// begin inline asm
	add.f64 %fd24912, %fd24912, 0.01;
	// end inline asm
	// begin inline asm
	add.f64 %fd24910, %fd24910, 0.01;
	// end inline asm
	// begin inline asm
	add.f64 %fd24912, %fd24912, 0.01;
	// end inline asm
	// begin inline asm
	add.f64 %fd24910, %fd24910, 0.01;
	// end inline asm
	// begin inline asm
	add.f64 %fd24912, %fd24912, 0.01;
	// end inline asm
	// begin inline asm
	add.f64 %fd24910, %fd24910, 0.01;
	// end inline asm
	// begin inline asm
	add.f64 %fd24912, %fd24912, 0.01;
	// end inline asm
	// begin inline asm
	add.f64 %fd24910, %fd24910, 0.01;
	// end inline asm
	// begin inline asm
	add.f64 %fd24912, %fd24912, 0.01;
	// end inline asm
	// begin inline asm
	add.f64 %fd24910, %fd24910, 0.01;
	// end inline asm
	// begin inline asm
	add.f64 %fd24912, %fd24912, 0.01;
	// end inline asm
	// begin inline asm
	add.f64 %fd24910, %fd24910, 0.01;
	// end inline asm
	// begin inline asm
	add.f64 %fd24912, %fd24912, 0.01;
	// end inline asm
	// begin inline asm
	add.f64 %fd24910, %fd24910, 0.01;
	// end inline asm
	// begin inline asm
	add.f64 %fd24912, %fd24912, 0.01;
	// end inline asm
	// begin inline asm
	add.f64 %fd24910, %fd24910, 0.01;
	// end inline asm
	// begin inline asm
	add.f64 %fd24912, %fd24912, 0.01;
	// end inline asm
	// begin inline asm
	add.f64 %fd24910, %fd24910, 0.01;
	// end inline asm
	// begin inline asm
	add.f64 %fd24912, %fd24912, 0.01;
	// end inline asm
	// begin inline asm
	add.f64 %fd24910, %fd24910, 0.01;
	// end inline asm
	// begin inline asm
	add.f64 %fd24912, %fd24912, 0.01;
	// end inline asm
	// begin inline asm
	add.f64 %fd24910, %fd24910, 0.01;
	// end inline asm
	// begin inline asm
	add.f64 %fd24912, %fd24912, 0.01;
	// end inline asm
	// begin inline asm
	add.f64 %fd24910, %fd24910, 0.01;
	// end inline asm
	// begin inline asm
	add.f64 %fd24912, %fd24912, 0.01;
	// end inline asm
	// begin inline asm
	add.f64 %fd24910, %fd24910, 0.01;
	// end inline asm
	// begin inline asm
	add.f64 %fd24912, %fd24912, 0.01;
	// end inline asm
	// begin inline asm
	add.f64 %fd24910, %fd24910, 0.01;
	// end inline asm
	// begin inline asm
	add.f64 %fd24912, %fd24912, 0.01;
	// end inline asm
	// begin inline asm
	add.f64 %fd24910, %fd24910, 0.01;
	// end inline asm
	// begin inline asm
	add.f64 %fd24912, %fd24912, 0.01;
	// end inline asm
	// begin inline asm
	add.f64 %fd24910, %fd24910, 0.01;
	// end inline asm
	// begin inline asm
	add.f64 %fd24912, %fd24912, 0.01;
	// end inline asm
	// begin inline asm
	add.f64 %fd24910, %fd24910, 0.01;
	// end inline asm
	// begin inline asm
	add.f64 %fd24912, %fd24912, 0.01;
	// end inline asm
	// begin inline asm
	add.f64 %fd24910, %fd24910, 0.01;
	// end inline asm
	// begin inline asm
	add.f64 %fd24912, %fd24912, 0.01;
	// end inline asm
	// begin inline asm
	add.f64 %fd24910, %fd24910, 0.01;
	// end inline asm
	// begin inline asm
	add.f64 %fd24912, %fd24912, 0.01;
	// end inline asm
	// begin inline asm
	add.f64 %fd24910, %fd24910, 0.01;
	// end inline asm
	// begin inline asm
	add.f64 %fd24912, %fd24912, 0.01;
	// end inline asm
	// begin inline asm
	add.f64 %fd24910, %fd24910, 0.01;
	// end inline asm
	// begin inline asm
	add.f64 %fd24912, %fd24912, 0.01;
	// end inline asm
	// begin inline asm
	add.f64 %fd24910, %fd24910, 0.01;
	// end inline asm
	// begin inline asm
	add.f64 %fd24912, %fd24912, 0.01;
	// end inline asm
	// begin inline asm
	add.f64 %fd24910, %fd24910, 0.01;
	// end inline asm
	// begin inline asm
	add.f64 %fd24912, %fd24912, 0.01;
	// end inline asm
	// begin inline asm
	add.f64 %fd24910, %fd24910, 0.01;
	// end inline asm
	// begin inline asm
	add.f64 %fd24912, %fd24912, 0.01;
	// end inline asm
	// begin inline asm
	add.f64 %fd24910, %fd24910, 0.01;
	// end inline asm
	// begin inline asm
	add.f64 %fd24912, %fd24912, 0.01;
	// end inline asm
	// begin inline asm
	add.f64 %fd24910, %fd24910, 0.01;
	// end inline asm
	// begin inline asm
	add.f64 %fd24912, %fd24912, 0.01;
	// end inline asm
	// begin inline asm
	add.f64 %fd24910, %fd24910, 0.01;
	// end inline asm
	// begin inline asm
	add.f64 %fd24912, %fd24912, 0.01;
	// end inline asm
	// begin inline asm
	add.f64 %fd24910, %fd24910, 0.01;
	// end inline asm
	// begin inline asm
	add.f64 %fd24912, %fd24912, 0.01;
	// end inline asm
	// begin inline asm
	add.f64 %fd24910, %fd24910, 0.01;
	// end inline asm
	// begin inline asm
	add.f64 %fd24912, %fd24912, 0.01;
	// end inline asm
	// begin inline asm
	add.f64 %fd24910, %fd24910, 0.01;
	// end inline asm
	// begin inline asm
	add.f64 %fd24912, %fd24912, 0.01;
	// end inline asm
	// begin inline asm
	add.f64 %fd24910, %fd24910, 0.01;
	// end inline asm
	// begin inline asm
	add.f64 %fd24912, %fd24912, 0.01;
	// end inline asm
	// begin inline asm
	add.f64 %fd24910, %fd24910, 0.01;
	// end inline asm
	// begin inline asm
	add.f64 %fd24912, %fd24912, 0.01;
	// end inline asm
	// begin inline asm
	add.f64 %fd24910, %fd24910, 0.01;
	// end inline asm
	// begin inline asm
	add.f64 %fd24912, %fd24912, 0.01;
	// end inline asm
	// begin inline asm
	add.f64 %fd24910, %fd24910, 0.01;
	// end inline asm
	// begin inline asm
	add.f64 %fd24912, %fd24912, 0.01;
	// end inline asm
	// begin inline asm
	add.f64 %fd24910, %fd24910, 0.01;
	// end inline asm
	// begin inline asm
	add.f64 %fd24912, %fd24912, 0.01;
	// end inline asm
	// begin inline asm
	add.f64 %fd24910, %fd24910, 0.01;
	// end inline asm
	// begin inline asm
	add.f64 %fd24912, %fd24912, 0.01;
	// end inline asm
	// begin inline asm
	add.f64 %fd24910, %fd24910, 0.01;
	// end inline asm
	// begin inline asm
	add.f64 %fd24912, %fd24912, 0.01;
	// end inline asm
	// begin inline asm
	add.f64 %fd24910, %fd24910, 0.01;
	// end inline asm
	// begin inline asm
	add.f64 %fd24912, %fd24912, 0.01;
	// end inline asm
	// begin inline asm
	add.f64 %fd24910, %fd24910, 0.01;
	// end inline asm
	// begin inline asm
	add.f64 %fd24912, %fd24912, 0.01;
	// end inline asm
	// begin inline asm
	add.f64 %fd24910, %fd24910, 0.01;
	// end inline asm
	// begin inline asm
	add.f64 %fd24912, %fd24912, 0.01;
	// end inline asm
	// begin inline asm
	add.f64 %fd24910, %fd24910, 0.01;
	// end inline asm
	// begin inline asm
	add.f64 %fd24912, %fd24912, 0.01;
	// end inline asm
	// begin inline asm
	add.f64 %fd24910, %fd24910, 0.01;
	// end inline asm
	// begin inline asm
	add.f64 %fd24912, %fd24912, 0.01;
	// end inline asm
	// begin inline asm
	add.f64 %fd24910, %fd24910, 0.01;
	// end inline asm
	// begin inline asm
	add.f64 %fd24912, %fd24912, 0.01;
	// end inline asm
	// begin inline asm
	add.f64 %fd24910, %fd24910, 0.01;
	// end inline asm
	// begin inline asm
	add.f64 %fd24912, %fd24912, 0.01;
	// end inline asm
	// begin inline asm
	add.f64 %fd24910, %fd24910, 0.01;
	// end inline asm
	// begin inline asm
	add.f64 %fd24912, %fd24912, 0.01;
	// end inline asm
	// begin inline asm
	add.f64 %fd24910, %fd24910, 0.01;
	// end inline asm
	// begin inline asm
	add.f64 %fd24912, %fd24912, 0.01;
	// end inline asm
	// begin inline asm
	add.f64 %fd24910, %fd24910, 0.01;
	// end inline asm
	// begin inline asm
	add.f64 %fd24912, %fd24912, 0.01;
	// end inline asm
	// begin inline asm
	add.f64 %fd24910, %fd24910, 0.01;
	// end inline asm
	// begin inline asm
	add.f64 %fd24912, %fd24912, 0.01;
	// end inline asm
	// begin inline asm
	add.f64 %fd24910, %fd24910, 0.01;
	// end inline asm
	// begin inline asm
	add.f64 %fd24912, %fd24912, 0.01;
	// end inline asm
	// begin inline asm
	add.f64 %fd24910, %fd24910, 0.01;
	// end inline asm
	// begin inline asm
	add.f64 %fd24912, %fd24912, 0.01;
	// end inline asm
	// begin inline asm
	add.f64 %fd24910, %fd24910, 0.01;
	// end inline asm
	// begin inline asm
	add.f64 %fd24912, %fd24912, 0.01;
	// end inline asm
	// begin inline asm
	add.f64 %fd24910, %fd24910, 0.01;
	// end inline asm
	// begin inline asm
	add.f64 %fd24912, %fd24912, 0.01;
	// end inline asm
	// begin inline asm
	add.f64 %fd24910, %fd24910, 0.01;
	// end inline asm
	// begin inline asm
	add.f64 %fd24912, %fd24912, 0.01;
	// end inline asm
	// begin inline asm
	add.f64 %fd24910, %fd24910, 0.01;
	// end inline asm
	// begin inline asm
	add.f64 %fd24912, %fd24912, 0.01;
	// end inline asm
	// begin inline asm
	add.f64 %fd24910, %fd24910, 0.01;
	// end inline asm
	// begin inline asm
	add.f64 %fd24912, %fd24912, 0.01;
	// end inline asm
	// begin inline asm
	add.f64 %fd24910, %fd24910, 0.01;
	// end inline asm
	// begin inline asm
	add.f64 %fd24912, %fd24912, 0.01;
	// end inline asm
	// begin inline asm
	add.f64 %fd24910, %fd24910, 0.01;
	// end inline asm
	// begin inline asm
	add.f64 %fd24912, %fd24912, 0.01;
	// end inline asm
	// begin inline asm
	add.f64 %fd24910, %fd24910, 0.01;
	// end inline asm
	// begin inline asm
	add.f64 %fd24912, %fd24912, 0.01;
	// end inline asm
	// begin inline asm
	add.f64 %fd24910, %fd24910, 0.01;
	// end inline asm
	// begin inline asm
	add.f64 %fd24912, %fd24912, 0.01;
	// end inline asm
	// begin inline asm
	add.f64 %fd24910, %fd24910, 0.01;
	// end inline asm
	// begin inline asm
	add.f64 %fd24912, %fd24912, 0.01;
	// end inline asm
	// begin inline asm
	add.f64 %fd24910, %fd24910, 0.01;
	// end inline asm
	// begin inline asm
	add.f64 %fd24912, %fd24912, 0.01;
	// end inline asm
	// begin inline asm
	add.f64 %fd24910, %fd24910, 0.01;
	// end inline asm
	// begin inline asm
	add.f64 %fd24912, %fd24912, 0.01;
	// end inline asm
	// begin inline asm
	add.f64 %fd24910, %fd24910, 0.01;
	// end inline asm
	// begin inline asm
	add.f64 %fd24912, %fd24912, 0.01;
	// end inline asm
	// begin inline asm
	add.f64 %fd24910, %fd24910, 0.01;
	// end inline asm
	// begin inline asm
	add.f64 %fd24912, %fd24912, 0.01;
	// end inline asm
	// begin inline asm
	add.f64 %fd24910, %fd24910, 0.01;
	// end inline asm
	// begin inline asm
	add.f64 %fd24912, %fd24912, 0.01;
	// end inline asm
	// begin inline asm
	add.f64 %fd24910, %fd24910, 0.01;
	// end inline asm
	// begin inline asm
	add.f64 %fd24912, %fd24912, 0.01;
	// end inline asm
	// begin inline asm
	add.f64 %fd24910, %fd24910, 0.01;
	// end inline asm
	// begin inline asm
	add.f64 %fd24912, %fd24912, 0.01;
	// end inline asm
	// begin inline asm
	add.f64 %fd24910, %fd24910, 0.01;
	// end inline asm
	// begin inline asm
	add.f64 %fd24912, %fd24912, 0.01;
	// end inline asm
	// begin inline asm
	add.f64 %fd24910, %fd24910, 0.01;
	// end inline asm
	// begin inline asm
	add.f64 %fd24912, %fd24912, 0.01;
	// end inline asm
	// begin inline asm
	add.f64 %fd24910, %fd24910, 0.01;
	// end inline asm
	// begin inline asm
	add.f64 %fd24912, %fd24912, 0.01;
	// end inline asm
	// begin inline asm
	add.f64 %fd24910, %fd24910, 0.01;
	// end inline asm
	// begin inline asm
	add.f64 %fd24912, %fd24912, 0.01;
	// end inline asm
	// begin inline asm
	add.f64 %fd24910, %fd24910, 0.01;
	// end inline asm
	// begin inline asm
	add.f64 %fd24912, %fd24912, 0.01;
	// end inline asm
	// begin inline asm
	add.f64 %fd24910, %fd24910, 0.01;
	// end inline asm
	// begin inline asm
	add.f64 %fd24912, %fd24912, 0.01;
	// end inline asm
	// begin inline asm
	add.f64 %fd24910, %fd24910, 0.01;
	// end inline asm
	// begin inline asm
	add.f64 %fd24912, %fd24912, 0.01;
	// end inline asm
	// begin inline asm
	add.f64 %fd24910, %fd24910, 0.01;
	// end inline asm
	// begin inline asm
	add.f64 %fd24912, %fd24912, 0.01;
	// end inline asm
	// begin inline asm
	add.f64 %fd24910, %fd24910, 0.01;
	// end inline asm
	// begin inline asm
	add.f64 %fd24912, %fd24912, 0.01;
	// end inline asm
	// begin inline asm
	add.f64 %fd24910, %fd24910, 0.01;
	// end inline asm
	// begin inline asm
	add.f64 %fd24912, %fd24912, 0.01;
	// end inline asm
	// begin inline asm
	add.f64 %fd24910, %fd24910, 0.01;
	// end inline asm
	// begin inline asm
	add.f64 %fd24912, %fd24912, 0.01;
	// end inline asm
	// begin inline asm
	add.f64 %fd24910, %fd24910, 0.01;
	// end inline asm
	// begin inline asm
	add.f64 %fd24912, %fd24912, 0.01;
	// end inline asm
	// begin inline asm
	add.f64 %fd24910, %fd24910, 0.01;
	// end inline asm
	// begin inline asm
	add.f64 %fd24912, %fd24912, 0.01;
	// end inline asm
	// begin inline asm
	add.f64 %fd24910, %fd24910, 0.01;
	// end inline asm
	// begin inline asm
	add.f64 %fd24912, %fd24912, 0.01;
	// end inline asm
	// begin inline asm
	add.f64 %fd24910, %fd24910, 0.01;
	// end inline asm
	// begin inline asm
	add.f64 %fd24912, %fd24912, 0.01;
	// end inline asm
	// begin inline asm
	add.f64 %fd24910, %fd24910, 0.01;
	// end inline asm
	// begin inline asm
	add.f64 %fd24912, %fd24912, 0.01;
	// end inline asm
	// begin inline asm
	add.f64 %fd24910, %fd24910, 0.01;
	// end inline asm
	// begin inline asm
	add.f64 %fd24912, %fd24912, 0.01;
	// end inline asm
	// begin inline asm
	add.f64 %fd24910, %fd24910, 0.01;
	// end inline asm
	// begin inline asm
	add.f64 %fd24912, %fd24912, 0.01;
	// end inline asm
	// begin inline asm
	add.f64 %fd24910, %fd24910, 0.01;
	// end inline asm
	// begin inline asm
	add.f64 %fd24912, %fd24912, 0.01;
	// end inline asm
	// begin inline asm
	add.f64 %fd24910, %fd24910, 0.01;
	// end inline asm
	// begin inline asm
	add.f64 %fd24912, %fd24912, 0.01;
	// end inline asm
	// begin inline asm
	add.f64 %fd24910, %fd24910, 0.01;
	// end inline asm
	// begin inline asm
	add.f64 %fd24912, %fd24912, 0.01;
	// end inline asm
	// begin inline asm
	add.f64 %fd24910, %fd24910, 0.01;
	// end inline asm
	// begin inline asm
	add.f64 %fd24912, %fd24912, 0.01;
	// end inline asm
	// begin inline asm
	add.f64 %fd24910, %fd24910, 0.01;
	// end inline asm
	// begin inline asm
	add.f64 %fd24912, %fd24912, 0.01;
	// end inline asm
	// begin inline asm
	add.f64 %fd24910, %fd24910, 0.01;
	// end inline asm
	// begin inline asm
	add.f64 %fd24912, %fd24912, 0.01;
	// end inline asm
	// begin inline asm
	add.f64 %fd24910, %fd24910, 0.01;
	// end inline asm
	// begin inline asm
	add.f64 %fd24912, %fd24912, 0.01;
	// end inline asm
	// begin inline asm
	add.f64 %fd24910, %fd24910, 0.01;
	// end inline asm
	// begin inline asm
	add.f64 %fd24912, %fd24912, 0.01;
	// end inline asm
	// begin inline asm
	add.f64 %fd24910, %fd24910, 0.01;
	// end inline asm
	// begin inline asm
	add.f64 %fd24912, %fd24912, 0.01;
	// end inline asm
	// begin inline asm
	add.f64 %fd24910, %fd24910, 0.01;
	// end inline asm
	// begin inline asm
	add.f64 %fd24912, %fd24912, 0.01;
	// end inline asm
	// begin inline asm
	add.f64 %fd24910, %fd24910, 0.01;
	// end inline asm
	// begin inline asm
	add.f64 %fd24912, %fd24912, 0.01;
	// end inline asm
	// begin inline asm
	add.f64 %fd24910, %fd24910, 0.01;
	// end inline asm
	// begin inline asm
	add.f64 %fd24912, %fd24912, 0.01;
	// end inline asm
	// begin inline asm
	add.f64 %fd24910, %fd24910, 0.01;
	// end inline asm
	// begin inline asm
	add.f64 %fd24912, %fd24912, 0.01;
	// end inline asm
	// begin inline asm
	add.f64 %fd24910, %fd24910, 0.01;
	// end inline asm
	// begin inline asm
	add.f64 %fd24912, %fd24912, 0.01;
	// end inline asm
	// begin inline asm
	add.f64 %fd24910, %fd24910, 0.01;
	// end inline asm
	// begin inline asm
	add.f64 %fd24912, %fd24912, 0.01;
	// end inline asm
	// begin inline asm
	add.f64 %fd24910, %fd24910, 0.01;
	// end inline asm
	// begin inline asm
	add.f64 %fd24912, %fd24912, 0.01;
	// end inline asm
	// begin inline asm
	add.f64 %fd24910, %fd24910, 0.01;
	// end inline asm
	// begin inline asm
	add.f64 %fd24912, %fd24912, 0.01;
	// end inline asm
	// begin inline asm
	add.f64 %fd24910, %fd24910, 0.01;
	// end inline asm
	// begin inline asm
	add.f64 %fd24912, %fd24912, 0.01;
	// end inline asm
	// begin inline asm
	add.f64 %fd24910, %fd24910, 0.01;
	// end inline asm
	// begin inline asm
	add.f64 %fd24912, %fd24912, 0.01;
	// end inline asm
	// begin inline asm
	add.f64 %fd24910, %fd24910, 0.01;
	// end inline asm
	// begin inline asm
	add.f64 %fd24912, %fd24912, 0.01;
	// end inline asm
	// begin inline asm
	add.f64 %fd24910, %fd24910, 0.01;
	// end inline asm
	// begin inline asm
	add.f64 %fd24912, %fd24912, 0.01;
	// end inline asm
	// begin inline asm
	add.f64 %fd24910, %fd24910, 0.01;
	// end inline asm
	// begin inline asm
	add.f64 %fd24912, %fd24912, 0.01;
	// end inline asm
	// begin inline asm
	add.f64 %fd24910, %fd24910, 0.01;
	// end inline asm
	// begin inline asm
	add.f64 %fd24912, %fd24912, 0.01;
	// end inline asm
	// begin inline asm
	add.f64 %fd24910, %fd24910, 0.01;
	// end inline asm
	// begin inline asm
	add.f64 %fd24912, %fd24912, 0.01;
	// end inline asm
	mov.f64 	%fd26330, %fd24910;
	// begin inline asm
	add.f64 %fd26330, %fd26330, 0.01;
	// end inline asm
	mov.f64 	%fd26332, %fd24912;
	// begin inline asm
	add.f64 %fd26332, %fd26332, 0.01;
	// end inline asm
	// begin inline asm
	add.f64 %fd26330, %fd26330, 0.01;
	// end inline asm
	// begin inline asm
	add.f64 %fd26332, %fd26332, 0.01;
	// end inline asm
	// begin inline asm
	add.f64 %fd26330, %fd26330, 0.01;
	// end inline asm
	// begin inline asm
	add.f64 %fd26332, %fd26332, 0.01;
	// end inline asm
	// begin inline asm
	add.f64 %fd26330, %fd26330, 0.01;
	// end inline asm
	// begin inline asm
	add.f64 %fd26332, %fd26332, 0.01;
	// end inline asm
	// begin inline asm
	add.f64 %fd26330, %fd26330, 0.01;
	// end inline asm
	// begin inline asm
	add.f64 %fd26332, %fd26332, 0.01;
	// end inline asm
	// begin inline asm
	add.f64 %fd26330, %fd26330, 0.01;
	// end inline asm
	// begin inline asm
	add.f64 %fd26332, %fd26332, 0.01;
	// end inline asm
	// begin inline asm
	add.f64 %fd26330, %fd26330, 0.01;
	// end inline asm
	// begin inline asm
	add.f64 %fd26332, %fd26332, 0.01;
	// end inline asm
	// begin inline asm
	add.f64 %fd26330, %fd26330, 0.01;
	// end inline asm
	// begin inline asm
	add.f64 %fd26332, %fd26332, 0.01;
	// end inline asm
	// begin inline asm
	add.f64 %fd26330, %fd26330, 0.01;
	// end inline asm
	// begin inline asm
	add.f64 %fd26332, %fd26332, 0.01;
	// end inline asm
	// begin inline asm
	add.f64 %fd26330, %fd26330, 0.01;
	// end inline asm
	// begin inline asm
	add.f64 %fd26332, %fd26332, 0.01;
	// end inline asm
	// begin inline asm
	add.f64 %fd26330, %fd26330, 0.01;
	// end inline asm
	// begin inline asm
	add.f64 %fd26332, %fd26332, 0.01;
	// end inline asm
	// begin inline asm
	add.f64 %fd26330, %fd26330, 0.01;
	// end inline asm
	// begin inline asm
	add.f64 %fd26332, %fd26332, 0.01;
	// end inline asm
	// begin inline asm
	add.f64 %fd26330, %fd26330, 0.01;
	// end inline asm
	// begin inline asm
	add.f64 %fd26332, %fd26332, 0.01;
	// end inline asm
	// begin inline asm
	add.f64 %fd26330, %fd26330, 0.01;
	// end inline asm
	// begin inline asm
	add.f64 %fd26332, %fd26332, 0.01;
	// end inline asm
	// begin inline asm
	add.f64 %fd26330, %fd26330, 0.01;
	// end inline asm
	// begin inline asm
	add.f64 %fd26332, %fd26332, 0.01;
	// end inline asm
	// begin inline asm
	add.f64 %fd26330, %fd26330, 0.01;
	// end inline asm
	// begin inline asm
	add.f64 %fd26332, %fd26332, 0.01;
	// end inline asm
	// begin inline asm
	add.f64 %fd26330, %fd26330, 0.01;
	// end inline asm
	// begin inline asm
	add.f64 %fd26332, %fd26332, 0.01;
	// end inline asm
	// begin inline asm
	add.f64 %fd26330, %fd26330, 0.01;
	// end inline asm
	// begin inline asm
	add.f64 %fd26332, %fd26332, 0.01;
	// end inline asm
	// begin inline asm
	add.f64 %fd26330, %fd26330, 0.01;
	// end inline asm
	// begin inline asm
	add.f64 %fd26332, %fd26332, 0.01;
	// end inline asm
	// begin inline asm
	add.f64 %fd26330, %fd26330, 0.01;
	// end inline asm
	// begin inline asm
	add.f64 %fd26332, %fd26332, 0.01;
	// end inline asm
	// begin inline asm
	add.f64 %fd26330, %fd26330, 0.01;
	// end inline asm
	// begin inline asm
	add.f64 %fd26332, %fd26332, 0.01;
	// end inline asm
	// begin inline asm
	add.f64 %fd26330, %fd26330, 0.01;
	// end inline asm
	// begin inline asm
	add.f64 %fd26332, %fd26332, 0.01;
	// end inline asm
	// begin inline asm
	add.f64 %fd26330, %fd26330, 0.01;
	// end inline asm
	// begin inline asm
	add.f64 %fd26332, %fd26332, 0.01;
	// end inline asm
	// begin inline asm
	add.f64 %fd26330, %fd26330, 0.01;
	// end inline asm
	// begin inline asm
	add.f64 %fd26332, %fd26332, 0.01;
	// end inline asm
	// begin inline asm
	add.f64 %fd26330, %fd26330, 0.01;
	// end inline asm
	// begin inline asm
	add.f64 %fd26332, %fd26332, 0.01;
	// end inline asm
	// begin inline asm
	add.f64 %fd26330, %fd26330, 0.01;
	// end inline asm
	// begin inline asm
	add.f64 %fd26332, %fd26332, 0.01;
	// end inline asm
	// begin inline asm
	add.f64 %fd26330, %fd26330, 0.01;
	// end inline asm
	// begin inline asm
	add.f64 %fd26332, %fd26332, 0.01;
	// end inline asm
	// begin inline asm
	add.f64 %fd26330, %fd26330, 0.01;
	// end inline asm
	// begin inline asm
	add.f64 %fd26332, %fd26332, 0.01;
	// end inline asm
	// begin inline asm
	add.f64 %fd26330, %fd26330, 0.01;
	// end inline asm
	// begin inline asm
	add.f64 %fd26332, %fd26332, 0.01;
	// end inline asm
	// begin inline asm
	add.f64 %fd26330, %fd26330, 0.01;
	// end inline asm
	// begin inline asm
	add.f64 %fd26332, %fd26332, 0.01;
	// end inline asm
	// begin inline asm
	add.f64 %fd26330, %fd26330, 0.01;
	// end inline asm
	// begin inline asm
	add.f64 %fd26332, %fd26332, 0.01;
	// end inline asm
	// begin inline asm
	add.f64 %fd26330, %fd26330, 0.01;
	// end inline asm
	// begin inline asm
	add.f64 %fd26332, %fd26332, 0.01;
	// end inline asm
	// begin inline asm
	add.f64 %fd26330, %fd26330, 0.01;
	// end inline asm
	// begin inline asm
	add.f64 %fd26332, %fd26332, 0.01;
	// end inline asm
	// begin inline asm
	add.f64 %fd26330, %fd26330, 0.01;
	// end inline asm
	// begin inline asm
	add.f64 %fd26332, %fd26332, 0.01;
	// end inline asm
	// begin inline asm
	add.f64 %fd26330, %fd26330, 0.01;
	// end inline asm
	// begin inline asm
	add.f64 %fd26332, %fd26332, 0.01;
	// end inline asm
	// begin inline asm
	add.f64 %fd26330, %fd26330, 0.01;
	// end inline asm
	// begin inline asm
	add.f64 %fd26332, %fd26332, 0.01;
	// end inline asm
	// begin inline asm
	add.f64 %fd26330, %fd26330, 0.01;
	// end inline asm
	// begin inline asm
	add.f64 %fd26332, %fd26332, 0.01;
	// end inline asm
	// begin inline asm
	add.f64 %fd26330, %fd26330, 0.01;
	// end inline asm
	// begin inline asm
	add.f64 %fd26332, %fd26332, 0.01;
	// end inline asm
	// begin inline asm
	add.f64 %fd26330, %fd26330, 0.01;
	// end inline asm
	// begin inline asm
	add.f64 %fd26332, %fd26332, 0.01;
	// end inline asm
	// begin inline asm
	add.f64 %fd26330, %fd26330, 0.01;
	// end inline asm
	// begin inline asm
	add.f64 %fd26332, %fd26332, 0.01;
	// end inline asm
	// begin inline asm
	add.f64 %fd26330, %fd26330, 0.01;
	// end inline asm
	// begin inline asm
	add.f64 %fd26332, %fd26332, 0.01;
	// end inline asm
	// begin inline asm
	add.f64 %fd26330, %fd26330, 0.01;
	// end inline asm
	// begin inline asm
	add.f64 %fd26332, %fd26332, 0.01;
	// end inline asm
	// begin inline asm
	add.f64 %fd26330, %fd26330, 0.01;
	// end inline asm
	// begin inline asm
	add.f64 %fd26332, %fd26332, 0.01;
	// end inline asm
	// begin inline asm
	add.f64 %fd26330, %fd26330, 0.01;
	// end inline asm
	// begin inline asm
	add.f64 %fd26332, %fd26332, 0.01;
	// end inline asm
	// begin inline asm
	add.f64 %fd26330, %fd26330, 0.01;
	// end inline asm
	// begin inline asm
	add.f64 %fd26332, %fd26332, 0.01;
	// end inline asm
	// begin inline asm
	add.f64 %fd26330, %fd26330, 0.01;
	// end inline asm
	// begin inline asm
	add.f64 %fd26332, %fd26332, 0.01;
	// end inline asm
	// begin inline asm
	add.f64 %fd26330, %fd26330, 0.01;
	// end inline asm
	// begin inline asm
	add.f64 %fd26332, %fd26332, 0.01;
	// end inline asm
	// begin inline asm
	add.f64 %fd26330, %fd26330, 0.01;
	// end inline asm
	// begin inline asm
	add.f64 %fd26332, %fd26332, 0.01;
	// end inline asm
	// begin inline asm
	add.f64 %fd26330, %fd26330, 0.01;
	// end inline asm
	// begin inline asm
	add.f64 %fd26332, %fd26332, 0.01;
	// end inline asm
	// begin inline asm
	add.f64 %fd26330, %fd26330, 0.01;
	// end inline asm
	// begin inline asm
	add.f64 %fd26332, %fd26332, 0.01;
	// end inline asm
	// begin inline asm
	add.f64 %fd26330, %fd26330, 0.01;
	// end inline asm
	// begin inline asm
	add.f64 %fd26332, %fd26332, 0.01;
	// end inline asm
	// begin inline asm
	add.f64 %fd26330, %fd26330, 0.01;
	// end inline asm
	// begin inline asm
	add.f64 %fd26332, %fd26332, 0.01;
	// end inline asm
	// begin inline asm
	add.f64 %fd26330, %fd26330, 0.01;
	// end inline asm
	// begin inline asm
	add.f64 %fd26332, %fd26332, 0.01;
	// end inline asm
	// begin inline asm
	add.f64 %fd26330, %fd26330, 0.01;
	// end inline asm
	// begin inline asm
	add.f64 %fd26332, %fd26332, 0.01;
	// end inline asm
	// begin inline asm
	add.f64 %fd26330, %fd26330, 0.01;
	// end inline asm
	// begin inline asm
	add.f64 %fd26332, %fd26332, 0.01;
	// end inline asm
	// begin inline asm
	add.f64 %fd26330, %fd26330, 0.01;
	// end inline asm
	// begin inline asm
	add.f64 %fd26332, %fd26332, 0.01;
	// end inline asm
	// begin inline asm
	add.f64 %fd26330, %fd26330, 0.01;
	// end inline asm
	// begin inline asm
	add.f64 %fd26332, %fd26332, 0.01;
	// end inline asm
	// begin inline asm
	add.f64 %fd26330, %fd26330, 0.01;
	// end inline asm
	// begin inline asm
	add.f64 %fd26332, %fd26332, 0.01;
	// end inline asm
	// begin inline asm
	add.f64 %fd26330, %fd26330, 0.01;
	// end inline asm
	// begin inline asm
	add.f64 %fd26332, %fd26332, 0.01;
	// end inline asm
	// begin inline asm
	add.f64 %fd26330, %fd26330, 0.01;
	// end inline asm
	// begin inline asm
	add.f64 %fd26332, %fd26332, 0.01;
	// end inline asm
	// begin inline asm
	add.f64 %fd26330, %fd26330, 0.01;
	// end inline asm
	// begin inline asm
	add.f64 %fd26332, %fd26332, 0.01;
	// end inline asm
	// begin inline asm
	add.f64 %fd26330, %fd26330, 0.01;
	// end inline asm
	// begin inline asm
	add.f64 %fd26332, %fd26332, 0.01;
	// end inline asm
	// begin inline asm
	add.f64 %fd26330, %fd26330, 0.01;
	// end inline asm
	// begin inline asm
	add.f64 %fd26332, %fd26332, 0.01;
	// end inline asm
	// begin inline asm
	add.f64 %fd26330, %fd26330, 0.01;
	// end inline asm
	// begin inline asm
	add.f64 %fd26332, %fd26332, 0.01;
	// end inline asm
	// begin inline asm
	add.f64 %fd26330, %fd26330, 0.01;
	// end inline asm
	// begin inline asm
	add.f64 %fd26332, %fd26332, 0.01;
	// end inline asm
	// begin inline asm
	add.f64 %fd26330, %fd26330, 0.01;
	// end inline asm
	// begin inline asm
	add.f64 %fd26332, %fd26332, 0.01;
	// end inline asm
	// begin inline asm
	add.f64 %fd26330, %fd26330, 0.01;
	// end inline asm
	// begin inline asm
	add.f64 %fd26332, %fd26332, 0.01;
	// end inline asm
	// begin inline asm
	add.f64 %fd26330, %fd26330, 0.01;
	// end inline asm
	// begin inline asm
	add.f64 %fd26332, %fd26332, 0.01;
	// end inline asm
	// begin inline asm
	add.f64 %fd26330, %fd26330, 0.01;
	// end inline asm
	// begin inline asm
	add.f64 %fd26332, %fd26332, 0.01;
	// end inline asm
	// begin inline asm
	add.f64 %fd26330, %fd26330, 0.01;
	// end inline asm
	// begin inline asm
	add.f64 %fd26332, %fd26332, 0.01;
	// end inline asm
	// begin inline asm
	add.f64 %fd26330, %fd26330, 0.01;
	// end inline asm
	// begin inline asm
	add.f64 %fd26332, %fd26332, 0.01;
	// end inline asm
	// begin inline asm
	add.f64 %fd26330, %fd26330, 0.01;
	// end inline asm
	// begin inline asm
	add.f64 %fd26332, %fd26332, 0.01;
	// end inline asm
	// begin inline asm
	add.f64 %fd26330, %fd26330, 0.01;
	// end inline asm
	// begin inline asm
	add.f64 %fd26332, %fd26332, 0.01;
	// end inline asm
	// begin inline asm
	add.f64 %fd26330, %fd26330, 0.01;
	// end inline asm
	// begin inline asm
	add.f64 %fd26332, %fd26332, 0.01;
	// end inline asm
	// begin inline asm
	add.f64 %fd26330, %fd26330, 0.01;
	// end inline asm
	// begin inline asm
	add.f64 %fd26332, %fd26332, 0.01;
	// end inline asm
	// begin inline asm
	add.f64 %fd26330, %fd26330, 0.01;
	// end inline asm
	// begin inline asm
	add.f64 %fd26332, %fd26332, 0.01;
	// end inline asm
	// begin inline asm
	add.f64 %fd26330, %fd26330, 0.01;
	// end inline asm
	// begin inline asm
	add.f64 %fd26332, %fd26332, 0.01;
	// end inline asm
	// begin inline asm
	add.f64 %fd26330, %fd26330, 0.01;
	// end inline asm
	// begin inline asm
	add.f64 %fd26332, %fd26332, 0.01;
	// end inline asm
	// begin inline asm
	add.f64 %fd26330, %fd26330, 0.01;
	// end inline asm
	// begin inline asm
	add.f64 %fd26332, %fd26332, 0.01;
	// end inline asm
	// begin inline asm
	add.f64 %fd26330, %fd26330, 0.01;
	// end inline asm
	// begin inline asm
	add.f64 %fd26332, %fd26332, 0.01;
	// end inline asm
	// begin inline asm
	add.f64 %fd26330, %fd26330, 0.01;
	// end inline asm
	// begin inline asm
	add.f64 %fd26332, %fd26332, 0.01;
	// end inline asm
	// begin inline asm
	add.f64 %fd26330, %fd26330, 0.01;
	// end inline asm
	// begin inline asm
	add.f64 %fd26332, %fd26332, 0.01;
	// end inline asm
	// begin inline asm
	add.f64 %fd26330, %fd26330, 0.01;
	// end inline asm
	// begin inline asm
	add.f64 %fd26332, %fd26332, 0.01;
	// end inline asm
	// begin inline asm
	add.f64 %fd26330, %fd26330, 0.01;
	// end inline asm
	// begin inline asm
	add.f64 %fd26332, %fd26332, 0.01;
	// end inline asm
	// begin inline asm
	add.f64 %fd26330, %fd26330, 0.01;
	// end inline asm
	// begin inline asm
	add.f64 %fd26332, %fd26332, 0.01;
	// end inline asm
	// begin inline asm
	add.f64 %fd26330, %fd26330, 0.01;
	// end inline asm
	// begin inline asm
	add.f64 %fd26332, %fd26332, 0.01;
	// end inline asm
	// begin inline asm
	add.f64 %fd26330, %fd26330, 0.01;
	// end inline asm
	// begin inline asm
	add.f64 %fd26332, %fd26332, 0.01;
	// end inline asm
	// begin inline asm
	add.f64 %fd26330, %fd26330, 0.01;
	// end inline asm
	// begin inline asm
	add.f64 %fd26332, %fd26332, 0.01;
	// end inline asm
	// begin inline asm
	add.f64 %fd26330, %fd26330, 0.01;
	// end inline asm
	// begin inline asm
	add.f64 %fd26332, %fd26332, 0.01;
	// end inline asm
	// begin inline asm
	add.f64 %fd26330, %fd26330, 0.01;
	// end inline asm
	// begin inline asm
	add.f64 %fd26332, %fd26332, 0.01;
	// end inline asm
	// begin inline asm
	add.f64 %fd26330, %fd26330, 0.01;
	// end inline asm
	// begin inline asm
	add.f64 %fd26332, %fd26332, 0.01;
	// end inline asm
	// begin inline asm
	add.f64 %fd26330, %fd26330, 0.01;
	// end inline asm
	// begin inline asm
	add.f64 %fd26332, %fd26332, 0.01;
	// end inline asm
	// begin inline asm
	add.f64 %fd26330, %fd26330, 0.01;
	// end inline asm
	// begin inline asm
	add.f64 %fd26332, %fd26332, 0.01;
	// end inline asm
	// begin inline asm
	add.f64 %fd26330, %fd26330, 0.01;
	// end inline asm
	// begin inline asm
	add.f64 %fd26332, %fd26332, 0.01;
	// end inline asm
	// begin inline asm
	add.f64 %fd26330, %fd26330, 0.01;
	// end inline asm
	// begin inline asm
	add.f64 %fd26332, %fd26332, 0.01;
	// end inline asm
	// begin inline asm
	add.f64 %fd26330, %fd26330, 0.01;
	// end inline asm
	// begin inline asm
	add.f64 %fd26332, %fd26332, 0.01;
	// end inline asm
	// begin inline asm
	add.f64 %fd26330, %fd26330, 0.01;
	// end inline asm
	// begin inline asm
	add.f64 %fd26332, %fd26332, 0.01;
	// end inline asm
	// begin inline asm
	add.f64 %fd26330, %fd26330, 0.01;
	// end inline asm
	// begin inline asm
	add.f64 %fd26332, %fd26332, 0.01;
	// end inline asm
	// begin inline asm
	add.f64 %fd26330, %fd26330, 0.01;
	// end inline asm
	// begin inline asm
	add.f64 %fd26332, %fd26332, 0.01;
	// end inline asm
	// begin inline asm
	add.f64 %fd26330, %fd26330, 0.01;
	// end inline asm
	// begin inline asm
	add.f64 %fd26332, %fd26332, 0.01;
	// end inline asm
	// begin inline asm
	add.f64 %fd26330, %fd26330, 0.01;
	// end inline asm
	// begin inline asm
	add.f64 %fd26332, %fd26332, 0.01;
	// end inline asm
	// begin inline asm
	add.f64 %fd26330, %fd26330, 0.01;
	// end inline asm
	// begin inline asm
	add.f64 %fd26332, %fd26332, 0.01;
	// end inline asm
	// begin inline asm
	add.f64 %fd26330, %fd26330, 0.01;
	// end inline asm
	// begin inline asm
	add.f64 %fd26332, %fd26332, 0.01;
	// end inline asm
	// begin inline asm
	add.f64 %fd26330, %fd26330, 0.01;
	// end inline asm
	// begin inline asm
	add.f64 %fd26332, %fd26332, 0.01;
	// end inline asm
	// begin inline asm
	add.f64 %fd26330, %fd26330, 0.01;
	// end inline asm
	// begin inline asm
	add.f64 %fd26332, %fd26332, 0.01;
	// end inline asm
	// begin inline asm
	add.f64 %fd26330, %fd26330, 0.01;
	// end inline asm
	// begin inline asm
	add.f64 %fd26332, %fd26332, 0.01;
	// end inline asm
	// begin inline asm
	add.f64 %fd26330, %fd26330, 0.01;
	// end inline asm
	// begin inline asm
	add.f64 %fd26332, %fd26332, 0.01;
	// end inline asm
	// begin inline asm
	add.f64 %fd26330, %fd26330, 0.01;
	// end inline asm
	// begin inline asm
	add.f64 %fd26332, %fd26332, 0.01;
	// end inline asm
	// begin inline asm
	add.f64 %fd26330, %fd26330, 0.01;
	// end inline asm
	// begin inline asm
	add.f64 %fd26332, %fd26332, 0.01;
	// end inline asm
	// begin inline asm
	add.f64 %fd26330, %fd26330, 0.01;
	// end inline asm
	// begin inline asm
	add.f64 %fd26332, %fd26332, 0.01;
	// end inline asm
	// begin inline asm
	add.f64 %fd26330, %fd26330, 0.01;
	// end inline asm
	// begin inline asm
	add.f64 %fd26332, %fd26332, 0.01;
	// end inline asm
	// begin inline asm
	add.f64 %fd26330, %fd26330, 0.01;
	// end inline asm
	// begin inline asm
	add.f64 %fd26332, %fd26332, 0.01;
	// end inline asm
	// begin inline asm
	add.f64 %fd26330, %fd26330, 0.01;
	// end inline asm
	// begin inline asm
	add.f64 %fd26332, %fd26332, 0.01;
	// end inline asm
	// begin inline asm
	add.f64 %fd26330, %fd26330, 0.01;
	// end inline asm
	// begin inline asm
	add.f64 %fd26332, %fd26332, 0.01;
	// end inline asm
	// begin inline asm
	add.f64 %fd26330, %fd26330, 0.01;
	// end inline asm
	// begin inline asm
	add.f64 %fd26332, %fd26332, 0.01;
	// end inline asm
	// begin inline asm
	add.f64 %fd26330, %fd26330, 0.01;
	// end inline asm
	// begin inline asm
	add.f64 %fd26332, %fd26332, 0.01;
	// end inline asm
	// begin inline asm
	add.f64 %fd26330, %fd26330, 0.01;
	// end inline asm
	// begin inline asm
	add.f64 %fd26332, %fd26332, 0.01;
	// end inline asm
	// begin inline asm
	add.f64 %fd26330, %fd26330, 0.01;
	// end inline asm
	// begin inline asm
	add.f64 %fd26332, %fd26332, 0.01;
	// end inline asm
	// begin inline asm
	add.f64 %fd26330, %fd26330, 0.01;
	// end inline asm
	// begin inline asm
	add.f64 %fd26332, %fd26332, 0.01;
	// end inline asm
	// begin inline asm
	add.f64 %fd26330, %fd26330, 0.01;
	// end inline asm
	// begin inline asm
	add.f64 %fd26332, %fd26332, 0.01;
	// end inline asm
	// begin inline asm
	add.f64 %fd26330, %fd26330, 0.01;
	// end inline asm
	// begin inline asm
	add.f64 %fd26332, %fd26332, 0.01;
	// end inline asm
	// begin inline asm
	add.f64 %fd26330, %fd26330, 0.01;
	// end inline asm
	// begin inline asm
	add.f64 %fd26332, %fd26332, 0.01;
	// end inline asm
	// begin inline asm
	add.f64 %fd26330, %fd26330, 0.01;
	// end inline asm
	// begin inline asm
	add.f64 %fd26332, %fd26332, 0.01;
	// end inline asm
	// begin inline asm
	add.f64 %fd26330, %fd26330, 0.01;
	// end inline asm
	// begin inline asm
	add.f64 %fd26332, %fd26332, 0.01;
	// end inline asm
	// begin inline asm
	add.f64 %fd26330, %fd26330, 0.01;
	// end inline asm
	// begin inline asm
	add.f64 %fd26332, %fd26332, 0.01;
	// end inline asm
	// begin inline asm
	add.f64 %fd26330, %fd26330, 0.01;
	// end inline asm
	// begin inline asm
	add.f64 %fd26332, %fd26332, 0.01;
	// end inline asm
	// begin inline asm
	add.f64 %fd26330, %fd26330, 0.01;
	// end inline asm
	// begin inline asm
	add.f64 %fd26332, %fd26332, 0.01;
	// end inline asm
	// begin inline asm
	add.f64 %fd26330, %fd26330, 0.01;
	// end inline asm
	// begin inline asm
	add.f64 %fd26332, %fd26332, 0.01;
	// end inline asm
	// begin inline asm
	add.f64 %fd26330, %fd26330, 0.01;
	// end inline asm
	// begin inline asm
	add.f64 %fd26332, %fd26332, 0.01;
	// end inline asm
	// begin inline asm
	add.f64 %fd26330, %fd26330, 0.01;
	// end inline asm
	// begin inline asm
	add.f64 %fd26332, %fd26332, 0.01;
	// end inline asm
	// begin inline asm
	add.f64 %fd26330, %fd26330, 0.01;
	// end inline asm
	// begin inline asm
	add.f64 %fd26332, %fd26332, 0.01;
	// end inline asm
	// begin inline asm
	add.f64 %fd26330, %fd26330, 0.01;
	// end inline asm
	// begin inline asm
	add.f64 %fd26332, %fd26332, 0.01;
	// end inline asm
	// begin inline asm
	add.f64 %fd26330, %fd26330, 0.01;
	// end inline asm
	// begin inline asm
	add.f64 %fd26332, %fd26332, 0.01;
	// end inline asm
	// begin inline asm
	add.f64 %fd26330, %fd26330, 0.01;
	// end inline asm
	// begin inline asm
	add.f64 %fd26332, %fd26332, 0.01;
	// end inline asm
	// begin inline asm
	add.f64 %fd26330, %fd26330, 0.01;
	// end inline asm
	// begin inline asm
	add.f64 %fd26332, %fd26332, 0.01;
	// end inline asm
	// begin inline asm
	add.f64 %fd26330, %fd26330, 0.01;
	// end inline asm
	// begin inline asm
	add.f64 %fd26332, %fd26332, 0.01;
	// end inline asm
	// begin inline asm
	add.f64 %fd26330, %fd26330, 0.01;
	// end inline asm
	// begin inline asm
	add.f64 %fd26332, %fd26332, 0.01;
	// end inline asm
	// begin inline asm
	add.f64 %fd26330, %fd26330, 0.01;
	// end inline asm
	// begin inline asm
	add.f64 %fd26332, %fd26332, 0.01;
	// end inline asm
	// begin inline asm
	add.f64 %fd26330, %fd26330, 0.01;
	// end inline asm
	// begin inline asm
	add.f64 %fd26332, %fd26332, 0.01;
	// end inline asm
	// begin inline asm
	add.f64 %fd26330, %fd26330, 0.01;
	// end inline asm
	// begin inline asm
	add.f64 %fd26332, %fd26332, 0.01;
	// end inline asm
	// begin inline asm
	add.f64 %fd26330, %fd26330, 0.01;
	// end inline asm
	// begin inline asm
	add.f64 %fd26332, %fd26332, 0.01;
	// end inline asm
	// begin inline asm
	add.f64 %fd26330, %fd26330, 0.01;
	// end inline asm
	// begin inline asm
	add.f64 %fd26332, %fd26332, 0.01;
	// end inline asm
	// begin inline asm
	add.f64 %fd26330, %fd26330, 0.01;
	// end inline asm
	// begin inline asm
	add.f64 %fd26332, %fd26332, 0.01;
	// end inline asm
	// begin inline asm
	add.f64 %fd26330, %fd26330, 0.01;
	// end inline asm
	// begin inline asm
	add.f64 %fd26332, %fd26332, 0.01;
	// end inline asm
	// begin inline asm
	add.f64 %fd26330, %fd26330, 0.01;
	// end inline asm
	// begin inline asm
	add.f64 %fd26332, %fd26332, 0.01;
	// end inline asm
	// begin inline asm
	add.f64 %fd26330, %fd26330, 0.01;
	// end inline asm
	// begin inline asm
	add.f64 %fd26332, %fd26332, 0.01;
	// end inline asm
	// begin inline asm
	add.f64 %fd26330, %fd26330, 0.01;
	// end inline asm
	// begin inline asm
	add.f64 %fd26332, %fd26332, 0.01;
	// end inline asm
	// begin inline asm
	add.f64 %fd26330, %fd26330, 0.01;
	// end inline asm
	// begin inline asm
	add.f64 %fd26332, %fd26332, 0.01;
	// end inline asm
	// begin inline asm
	add.f64 %fd26330, %fd26330, 0.01;
	// end inline asm
	// begin inline asm
	add.f64 %fd26332, %fd26332, 0.01;
	// end inline asm
	// begin inline asm
	add.f64 %fd26330, %fd26330, 0.01;
	// end inline asm
	// begin inline asm
	add.f64 %fd26332, %fd26332, 0.01;
	// end inline asm
	// begin inline asm
	add.f64 %fd26330, %fd26330, 0.01;
	// end inline asm
	// begin inline asm
	add.f64 %fd26332, %fd26332, 0.01;
	// end inline asm
	// begin inline asm
	add.f64 %fd26330, %fd26330, 0.01;
	// end inline asm
	// begin inline asm
	add.f64 %fd26332, %fd26332, 0.01;
	// end inline asm
	// begin inline asm
	add.f64 %fd26330, %fd26330, 0.01;
	// end inline asm
	// begin inline asm
	add.f64 %fd26332, %fd26332, 0.01;
	// end inline asm
	// begin inline asm
	add.f64 %fd26330, %fd26330, 0.01;
	// end inline asm
	// begin inline asm
	add.f64 %fd26332, %fd26332, 0.01;
	// end inline asm
	// begin inline asm
	add.f64 %fd26330, %fd26330, 0.01;
	// end inline asm
	// begin inline asm
	add.f64 %fd26332, %fd26332, 0.01;
	// end inline asm
	// begin inline asm
	add.f64 %fd26330, %fd26330, 0.01;
	// end inline asm
	// begin inline asm
	add.f64 %fd26332, %fd26332, 0.01;
	// end inline asm
	// begin inline asm
	add.f64 %fd26330, %fd26330, 0.01;
	// end inline asm
	// begin inline asm
	add.f64 %fd26332, %fd26332, 0.01;
	// end inline asm
	// begin inline asm
	add.f64 %fd26330, %fd26330, 0.01;
	// end inline asm
	// begin inline asm
	add.f64 %fd26332, %fd26332, 0.01;
	// end inline asm
	// begin inline asm
	add.f64 %fd26330, %fd26330, 0.01;
	// end inline asm
	// begin inline asm
	add.f64 %fd26332, %fd26332, 0.01;
	// end inline asm
	// begin inline asm
	add.f64 %fd26330, %fd26330, 0.01;
	// end inline asm
	// begin inline asm
	add.f64 %fd26332, %fd26332, 0.01;
	// end inline asm
	// begin inline asm
	add.f64 %fd26330, %fd26330, 0.01;
	// end inline asm
	// begin inline asm
	add.f64 %fd26332, %fd26332, 0.01;
	// end inline asm
	// begin inline asm
	add.f64 %fd26330, %fd26330, 0.01;
	// end inline asm
	// begin inline asm
	add.f64 %fd26332, %fd26332, 0.01;
	// end inline asm
	// begin inline asm
	add.f64 %fd26330, %fd26330, 0.01;
	// end inline asm
	// begin inline asm
	add.f64 %fd26332, %fd26332, 0.01;
	// end inline asm
	// begin inline asm
	add.f64 %fd26330, %fd26330, 0.01;
	// end inline asm
	// begin inline asm
	add.f64 %fd26332, %fd26332, 0.01;
	// end inline asm
	// begin inline asm
	add.f64 %fd26330, %fd26330, 0.01;
	// end inline asm
	// begin inline asm
	add.f64 %fd26332, %fd26332, 0.01;
	// end inline asm
	// begin inline asm
	add.f64 %fd26330, %fd26330, 0.01;
	// end inline asm
	// begin inline asm
	add.f64 %fd26332, %fd26332, 0.01;
	// end inline asm
	// begin inline asm
	add.f64 %fd26330, %fd26330, 0.01;
	// end inline asm
	// begin inline asm
	add.f64 %fd26332, %fd26332, 0.01;
	// end inline asm
	// begin inline asm
	add.f64 %fd26330, %fd26330, 0.01;
	// end inline asm
	// begin inline asm
	add.f64 %fd26332, %fd26332, 0.01;
	// end inline asm
	// begin inline asm
	add.f64 %fd26330, %fd26330, 0.01;
	// end inline asm
	// begin inline asm
	add.f64 %fd26332, %fd26332, 0.01;
	// end inline asm
	// begin inline asm
	add.f64 %fd26330, %fd26330, 0.01;
	// end inline asm
	// begin inline asm
	add.f64 %fd26332, %fd26332, 0.01;
	// end inline asm
	// begin inline asm
	add.f64 %fd26330, %fd26330, 0.01;
	// end inline asm
	// begin inline asm
	add.f64 %fd26332, %fd26332, 0.01;
	// end inline asm
	// begin inline asm
	add.f64 %fd26330, %fd26330, 0.01;
	// end inline asm
	// begin inline asm
	add.f64 %fd26332, %fd26332, 0.01;
	// end inline asm
	// begin inline asm
	add.f64 %fd26330, %fd26330, 0.01;
	// end inline asm
	// begin inline asm
	add.f64 %fd26332, %fd26332, 0.01;
	// end inline asm
	// begin inline asm
	add.f64 %fd26330, %fd26330, 0.01;
	// end inline asm
	// begin inline asm
	add.f64 %fd26332, %fd26332, 0.01;
	// end inline asm
	// begin inline asm
	add.f64 %fd26330, %fd26330, 0.01;
	// end inline asm
	// begin inline asm
	add.f64 %fd26332, %fd26332, 0.01;
	// end inline asm
	// begin inline asm
	add.f64 %fd26330, %fd26330, 0.01;
	// end inline asm
	// begin inline asm
	add.f64 %fd26332, %fd26332, 0.01;
	// end inline asm
	// begin inline asm
	add.f64 %fd26330, %fd26330, 0.01;
	// end inline asm
	// begin inline asm
	add.f64 %fd26332, %fd26332, 0.01;
	// end inline asm
	// begin inline asm
	add.f64 %fd26330, %fd26330, 0.01;
	// end inline asm
	// begin inline asm
	add.f64 %fd26332, %fd26332, 0.01;
	// end inline asm
	// begin inline asm
	add.f64 %fd26330, %fd26330, 0.01;
	// end inline asm
	// begin inline asm
	add.f64 %fd26332, %fd26332, 0.01;
	// end inline asm
	// begin inline asm
	add.f64 %fd26330, %fd26330, 0.01;
	// end inline asm
	// begin inline asm
	add.f64 %fd26332, %fd26332, 0.01;
	// end inline asm
	// begin inline asm
	add.f64 %fd26330, %fd26330, 0.01;
	// end inline asm
	// begin inline asm
	add.f64 %fd26332, %fd26332, 0.01;
	// end inline asm
	// begin inline asm
	add.f64 %fd26330, %fd26330, 0.01;
	// end inline asm
	// begin inline asm
	add.f64 %fd26332, %fd26332, 0.01;
	// end inline asm
	// begin inline asm
	add.f64 %fd26330, %fd26330, 0.01;
	// end inline asm
	// begin inline asm
	add.f64 %fd26332, %fd26332, 0.01;
	// end inline asm
	// begin inline asm
	add.f64 %fd26330, %fd26330, 0.01;
	// end inline asm
	// begin inline asm
	add.f64 %fd26332, %fd26332, 0.01;
	// end inline asm
	// begin inline asm
	add.f64 %fd26330, %fd26330, 0.01;
	// end inline asm
	// begin inline asm
	add.f64 %fd26332, %fd26332, 0.01;
	// end inline asm
	// begin inline asm
	add.f64 %fd26330, %fd26330, 0.01;
	// end inline asm
	// begin inline asm
	add.f64 %fd26332, %fd26332, 0.01;
	// end inline asm
	// begin inline asm
	add.f64 %fd26330, %fd26330, 0.01;
	// end inline asm
	// begin inline asm
	add.f64 %fd26332, %fd26332, 0.01;
	// end inline asm
	// begin inline asm
	add.f64 %fd26330, %fd26330, 0.01;
	// end inline asm
	// begin inline asm
	add.f64 %fd26332, %fd26332, 0.01;
	// end inline asm
	// begin inline asm
	add.f64 %fd26330, %fd26330, 0.01;
	// end inline asm
	// begin inline asm
	add.f64 %fd26332, %fd26332, 0.01;
	// end inline asm
	// begin inline asm
	add.f64 %fd26330, %fd26330, 0.01;
	// end inline asm
	// begin inline asm
	add.f64 %fd26332, %fd26332, 0.01;
	// end inline asm
	// begin inline asm
	add.f64 %fd26330, %fd26330, 0.01;
	// end inline asm
	// begin inline asm
	add.f64 %fd26332, %fd26332, 0.01;
	// end inline asm
	// begin inline asm
	add.f64 %fd26330, %fd26330, 0.01;
	// end inline asm
	// begin inline asm
	add.f64 %fd26332, %fd26332, 0.01;
	// end inline asm
	// begin inline asm
	add.f64 %fd26330, %fd26330, 0.01;
	// end inline asm
	// begin inline asm
	add.f64 %fd26332, %fd26332, 0.01;
	// end inline asm
	// begin inline asm
	add.f64 %fd26330, %fd26330, 0.01;
	// end inline asm
	// begin inline asm
	add.f64 %fd26332, %fd26332, 0.01;
	// end inline asm
	// begin inline asm
	add.f64 %fd26330, %fd26330, 0.01;
	// end inline asm
	// begin inline asm
	add.f64 %fd26332, %fd26332, 0.01;
	// end inline asm
	// begin inline asm
	add.f64 %fd26330, %fd26330, 0.01;
	// end inline asm
	// begin inline asm
	add.f64 %fd26332, %fd26332, 0.01;
	// end inline asm
	// begin inline asm
	add.f64 %fd26330, %fd26330, 0.01;
	// end inline asm
	// begin inline asm
	add.f64 %fd26332, %fd26332, 0.01;
	// end inline asm
	// begin inline asm
	add.f64 %fd26330, %fd26330, 0.01;
	// end inline asm
	// begin inline asm
	add.f64 %fd26332, %fd26332, 0.01;
	// end inline asm
	// begin inline asm
	add.f64 %fd26330, %fd26330, 0.01;
	// end inline asm
	// begin inline asm
	add.f64 %fd26332, %fd26332, 0.01;
	// end inline asm
	// begin inline asm
	add.f64 %fd26330, %fd26330, 0.01;
	// end inline asm
	// begin inline asm
	add.f64 %fd26332, %fd26332, 0.01;
	// end inline asm
	// begin inline asm
	add.f64 %fd26330, %fd26330, 0.01;
	// end inline asm
	// begin inline asm
	add.f64 %fd26332, %fd26332, 0.01;
	// end inline asm
	// begin inline asm
	add.f64 %fd26330, %fd26330, 0.01;
	// end inline asm
	// begin inline asm
	add.f64 %fd26332, %fd26332, 0.01;
	// end inline asm
	// begin inline asm
	add.f64 %fd26330, %fd26330, 0.01;
	// end inline asm
	// begin inline asm
	add.f64 %fd26332, %fd26332, 0.01;
	// end inline asm
	// begin inline asm
	add.f64 %fd26330, %fd26330, 0.01;
	// end inline asm
	// begin inline asm
	add.f64 %fd26332, %fd26332, 0.01;
	// end inline asm
	// begin inline asm
	add.f64 %fd26330, %fd26330, 0.01;
	// end inline asm
	// begin inline asm
	add.f64 %fd26332, %fd26332, 0.01;
	// end inline asm
	// begin inline asm
	add.f64 %fd26330, %fd26330, 0.01;
	// end inline asm
	// begin inline asm
	add.f64 %fd26332, %fd26332, 0.01;
	// end inline asm
	// begin inline asm
	add.f64 %fd26330, %fd26330, 0.01;
	// end inline asm
	// begin inline asm
	add.f64 %fd26332, %fd26332, 0.01;
	// end inline asm
	// begin inline asm
	add.f64 %fd26330, %fd26330, 0.01;
	// end inline asm
	// begin inline asm
	add.f64 %fd26332, %fd26332, 0.01;
	// end inline asm
	// begin inline asm
	add.f64 %fd26330, %fd26330, 0.01;
	// end inline asm
	// begin inline asm
	add.f64 %fd26332, %fd26332, 0.01;
	// end inline asm
	// begin inline asm
	add.f64 %fd26330, %fd26330, 0.01;
	// end inline asm
	// begin inline asm
	add.f64 %fd26332, %fd26332, 0.01;
	// end inline asm
	// begin inline asm
	add.f64 %fd26330, %fd26330, 0.01;
	// end inline asm
	// begin inline asm
	add.f64 %fd26332, %fd26332, 0.01;
	// end inline asm
	// begin inline asm
	add.f64 %fd26330, %fd26330, 0.01;
	// end inline asm
	// begin inline asm
	add.f64 %fd26332, %fd26332, 0.01;
	// end inline asm
	// begin inline asm
	add.f64 %fd26330, %fd26330, 0.01;
	// end inline asm
	// begin inline asm
	add.f64 %fd26332, %fd26332, 0.01;
	// end inline asm
	// begin inline asm
	add.f64 %fd26330, %fd26330, 0.01;
	// end inline asm
	// begin inline asm
	add.f64 %fd26332, %fd26332, 0.01;
	// end inline asm
	// begin inline asm
	add.f64 %fd26330, %fd26330, 0.01;
	// end inline asm
	// begin inline asm
	add.f64 %fd26332, %fd26332, 0.01;
	// end inline asm
	// begin inline asm
	add.f64 %fd26330, %fd26330, 0.01;
	// end inline asm
	// begin inline asm
	add.f64 %fd26332, %fd26332, 0.01;
	// end inline asm
	// begin inline asm
	add.f64 %fd26330, %fd26330, 0.01;
	// end inline asm
	// begin inline asm
	add.f64 %fd26332, %fd26332, 0.01;
	// end inline asm
	// begin inline asm
	add.f64 %fd26330, %fd26330, 0.01;
	// end inline asm
	// begin inline asm
	add.f64 %fd26332, %fd26332, 0.01;
	// end inline asm
	// begin inline asm
	add.f64 %fd26330, %fd26330, 0.01;
	// end inline asm
	// begin inline asm
	add.f64 %fd26332, %fd26332, 0.01;
	// end inline asm
	// begin inline asm
	add.f64 %fd26330, %fd26330, 0.01;
	// end inline asm
	// begin inline asm
	add.f64 %fd26332, %fd26332, 0.01;
	// end inline asm
	// begin inline asm
	add.f64 %fd26330, %fd26330, 0.01;
	// end inline asm
	// begin inline asm
	add.f64 %fd26332, %fd26332, 0.01;
	// end inline asm
	// begin inline asm
	add.f64 %fd26330, %fd26330, 0.01;
	// end inline asm
	// begin inline asm
	add.f64 %fd26332, %fd26332, 0.01;
	// end inline asm
	// begin inline asm
	add.f64 %fd26330, %fd26330, 0.01;
	// end inline asm
	// begin inline asm
	add.f64 %fd26332, %fd26332, 0.01;
	// end inline asm
	// begin inline asm
	add.f64 %fd26330, %fd26330, 0.01;
	// end inline asm
	// begin inline asm
	add.f64 %fd26332, %fd26332, 0.01;
	// end inline asm
	// begin inline asm
	add.f64 %fd26330, %fd26330, 0.01;
	// end inline asm
	// begin inline asm
	add.f64 %fd26332, %fd26332, 0.01;
	// end inline asm
	// begin inline asm
	add.f64 %fd26330, %fd26330, 0.01;
	// end inline asm
	// begin inline asm
	add.f64 %fd26332, %fd26332, 0.01;
	// end inline asm
	// begin inline asm
	add.f64 %fd26330, %fd26330, 0.01;
	// end inline asm
	// begin inline asm
	add.f64 %fd26332, %fd26332, 0.01;
	// end inline asm
	// begin inline asm
	add.f64 %fd26330, %fd26330, 0.01;
	// end inline asm
	// begin inline asm
	add.f64 %fd26332, %fd26332, 0.01;
	// end inline asm
	// begin inline asm
	add.f64 %fd26330, %fd26330, 0.01;
	// end inline asm
	// begin inline asm
	add.f64 %fd26332, %fd26332, 0.01;
	// end inline asm
	// begin inline asm
	add.f64 %fd26330, %fd26330, 0.01;
	// end inline asm
	// begin inline asm
	add.f64 %fd26332, %fd26332, 0.01;
	// end inline asm
	// begin inline asm
	add.f64 %fd26330, %fd26330, 0.01;
	// end inline asm
	// begin inline asm
	add.f64 %fd26332, %fd26332, 0.01;
	// end inline asm
	// begin inline asm
	add.f64 %fd26330, %fd26330, 0.01;
	// end inline asm
	// begin inline asm
	add.f64 %fd26332, %fd26332, 0.01;
	// end inline asm
	// begin inline asm
	add.f64 %fd26330, %fd26330, 0.01;
	// end inline asm
	// begin inline asm
	add.f64 %fd26332, %fd26332, 0.01;
	// end inline asm
	// begin inline asm
	add.f64 %fd26330, %fd26330, 0.01;
	// end inline asm
	// begin inline asm
	add.f64 %fd26332, %fd26332, 0.01;
	// end inline asm
	// begin inline asm
	add.f64 %fd26330, %fd26330, 0.01;
	// end inline asm
	// begin inline asm
	add.f64 %fd26332, %fd26332, 0.01;
	// end inline asm
	// begin inline asm
	add.f64 %fd26330, %fd26330, 0.01;
	// end inline asm
	// begin inline asm
	add.f64 %fd26332, %fd26332, 0.01;
	// end inline asm
	// begin inline asm
	add.f64 %fd26330, %fd26330, 0.01;
	// end inline asm
	// begin inline asm
	add.f64 %fd26332, %fd26332, 0.01;
	// end inline asm
	// begin inline asm
	add.f64 %fd26330, %fd26330, 0.01;
	// end inline asm
	// begin inline asm
	add.f64 %fd26332, %fd26332, 0.01;
	// end inline asm
	// begin inline asm
	add.f64 %fd26330, %fd26330, 0.01;
	// end inline asm
	// begin inline asm
	add.f64 %fd26332, %fd26332, 0.01;
	// end inline asm
	// begin inline asm
	add.f64 %fd26330, %fd26330, 0.01;
	// end inline asm
	// begin inline asm
	add.f64 %fd26332, %fd26332, 0.01;
	// end inline asm
	// begin inline asm
	add.f64 %fd26330, %fd26330, 0.01;
	// end inline asm
	// begin inline asm
	add.f64 %fd26332, %fd26332, 0.01;
	// end inline asm
	// begin inline asm
	add.f64 %fd26330, %fd26330, 0.01;
	// end inline asm
	// begin inline asm
	add.f64 %fd26332, %fd26332, 0.01;
	// end inline asm
	// begin inline asm
	add.f64 %fd26330, %fd26330, 0.01;
	// end inline asm
	// begin inline asm
	add.f64 %fd26332, %fd26332, 0.01;
	// end inline asm
	// begin inline asm
	add.f64 %fd26330, %fd26330, 0.01;
	// end inline asm
	// begin inline asm
	add.f64 %fd26332, %fd26332, 0.01;
	// end inline asm
	// begin inline asm
	add.f64 %fd26330, %fd26330, 0.01;
	// end inline asm
	// begin inline asm
	add.f64 %fd26332, %fd26332, 0.01;
	// end inline asm
	// begin inline asm
	add.f64 %fd26330, %fd26330, 0.01;
	// end inline asm
	// begin inline asm
	add.f64 %fd26332, %fd26332, 0.01;
	// end inline asm
	// begin inline asm
	add.f64 %fd26330, %fd26330, 0.01;
	// end inline asm
	// begin inline asm
	add.f64 %fd26332, %fd26332, 0.01;
	// end inline asm
	// begin inline asm
	add.f64 %fd26330, %fd26330, 0.01;
	// end inline asm
	// begin inline asm
	add.f64 %fd26332, %fd26332, 0.01;
	// end inline asm
	// begin inline asm
	add.f64 %fd26330, %fd26330, 0.01;
	// end inline asm
	// begin inline asm
	add.f64 %fd26332, %fd26332, 0.01;
	// end inline asm
	// begin inline asm
	add.f64 %fd26330, %fd26330, 0.01;
	// end inline asm
	// begin inline asm
	add.f64 %fd26332, %fd26332, 0.01;
	// end inline asm
	// begin inline asm
	add.f64 %fd26330, %fd26330, 0.01;
	// end inline asm
	// begin inline asm
	add.f64 %fd26332, %fd26332, 0.01;
	// end inline asm
	// begin inline asm
	add.f64 %fd26330, %fd26330, 0.01;
	// end inline asm
	// begin inline asm
	add.f64 %fd26332, %fd26332, 0.01;
	// end inline asm
	// begin inline asm
	add.f64 %fd26330, %fd26330, 0.01;
	// end inline asm
	// begin inline asm
	add.f64 %fd26332, %fd26332, 0.01;
	// end inline asm
	// begin inline asm
	add.f64 %fd26330, %fd26330, 0.01;
	// end inline asm
	// begin inline asm
	add.f64 %fd26332, %fd26332, 0.01;
	// end inline asm
	// begin inline asm
	add.f64 %fd26330, %fd26330, 0.01;
	// end inline asm
	// begin inline asm
	add.f64 %fd26332, %fd26332, 0.01;
	// end inline asm
	// begin inline asm
	add.f64 %fd26330, %fd26330, 0.01;
	// end inline asm
	// begin inline asm
	add.f64 %fd26332, %fd26332, 0.01;
	// end inline asm
	// begin inline asm
	add.f64 %fd26330, %fd26330, 0.01;
	// end inline asm
	// begin inline asm
	add.f64 %fd26332, %fd26332, 0.01;
	// end inline asm
	// begin inline asm
	add.f64 %fd26330, %fd26330, 0.01;
	// end inline asm
	// begin inline asm
	add.f64 %fd26332, %fd26332, 0.01;
	// end inline asm
	// begin inline asm
	add.f64 %fd26330, %fd26330, 0.01;
	// end inline asm
	// begin inline asm
	add.f64 %fd26332, %fd26332, 0.01;
	// end inline asm
	// begin inline asm
	add.f64 %fd26330, %fd26330, 0.01;
	// end inline asm
	// begin inline asm
	add.f64 %fd26332, %fd26332, 0.01;
	// end inline asm
	// begin inline asm
	add.f64 %fd26330, %fd26330, 0.01;
	// end inline asm
	// begin inline asm
	add.f64 %fd26332, %fd26332, 0.01;
	// end inline asm
	// begin inline asm
	add.f64 %fd26330, %fd26330, 0.01;
	// end inline asm
	// begin inline asm
	add.f64 %fd26332, %fd26332, 0.01;
	// end inline asm
	// begin inline asm
	add.f64 %fd26330, %fd26330, 0.01;
	// end inline asm
	// begin inline asm
	add.f64 %fd26332, %fd26332, 0.01;
	// end inline asm
	// begin inline asm
	add.f64 %fd26330, %fd26330, 0.01;
	// end inline asm
	// begin inline asm
	add.f64 %fd26332, %fd26332, 0.01;
	// end inline asm
	// begin inline asm
	add.f64 %fd26330, %fd26330, 0.01;
	// end inline asm
	// begin inline asm
	add.f64 %fd26332, %fd26332, 0.01;
	// end inline asm
	// begin inline asm
	add.f64 %fd26330, %fd26330, 0.01;
	// end inline asm
	// begin inline asm
	add.f64 %fd26332, %fd26332, 0.01;
	// end inline asm
	// begin inline asm
	add.f64 %fd26330, %fd26330, 0.01;
	// end inline asm
	// begin inline asm
	add.f64 %fd26332, %fd26332, 0.01;
	// end inline asm
	// begin inline asm
	add.f64 %fd26330, %fd26330, 0.01;
	// end inline asm
	// begin inline asm
	add.f64 %fd26332, %fd26332, 0.01;
	// end inline asm
	// begin inline asm
	add.f64 %fd26330, %fd26330, 0.01;
	// end inline asm
	// begin inline asm
	add.f64 %fd26332, %fd26332, 0.01;
	// end inline asm
	// begin inline asm
	add.f64 %fd26330, %fd26330, 0.01;
	// end inline asm
	// begin inline asm
	add.f64 %fd26332, %fd26332, 0.01;
	// end inline asm
	// begin inline asm
	add.f64 %fd26330, %fd26330, 0.01;
	// end inline asm
	// begin inline asm
	add.f64 %fd26332, %fd26332, 0.01;
	// end inline asm
	// begin inline asm
	add.f64 %fd26330, %fd26330, 0.01;
	// end inline asm
	// begin inline asm
	add.f64 %fd26332, %fd26332, 0.01;
	// end inline asm
	// begin inline asm
	add.f64 %fd26330, %fd26330, 0.01;
	// end inline asm
	// begin inline asm
	add.f64 %fd26332, %fd26332, 0.01;
	// end inline asm
	// begin inline asm
	add.f64 %fd26330, %fd26330, 0.01;
	// end inline asm
	// begin inline asm
	add.f64 %fd26332, %fd26332, 0.01;
	// end inline asm
	// begin inline asm
	add.f64 %fd26330, %fd26330, 0.01;
	// end inline asm
	// begin inline asm
	add.f64 %fd26332, %fd26332, 0.01;
	// end inline asm
	// begin inline asm
	add.f64 %fd26330, %fd26330, 0.01;
	// end inline asm
	// begin inline asm
	add.f64 %fd26332, %fd26332, 0.01;
	// end inline asm
	// begin inline asm
	add.f64 %fd26330, %fd26330, 0.01;
	// end inline asm
	// begin inline asm
	add.f64 %fd26332, %fd26332, 0.01;
	// end inline asm
	// begin inline asm
	add.f64 %fd26330, %fd26330, 0.01;
	// end inline asm
	// begin inline asm
	add.f64 %fd26332, %fd26332, 0.01;
	// end inline asm
	// begin inline asm
	add.f64 %fd26330, %fd26330, 0.01;
	// end inline asm
	// begin inline asm
	add.f64 %fd26332, %fd26332, 0.01;
	// end inline asm
	// begin inline asm
	add.f64 %fd26330, %fd26330, 0.01;
	// end inline asm
	// begin inline asm
	add.f64 %fd26332, %fd26332, 0.01;
	// end inline asm
	// begin inline asm
	add.f64 %fd26330, %fd26330, 0.01;
	// end inline asm
	// begin inline asm
	add.f64 %fd26332, %fd26332, 0.01;
	// end inline asm
	// begin inline asm
	add.f64 %fd26330, %fd26330, 0.01;
	// end inline asm
	// begin inline asm
	add.f64 %fd26332, %fd26332, 0.01;
	// end inline asm
	// begin inline asm
	add.f64 %fd26330, %fd26330, 0.01;
	// end inline asm
	// begin inline asm
	add.f64 %fd26332, %fd26332, 0.01;
	// end inline asm
	// begin inline asm
	add.f64 %fd26330, %fd26330, 0.01;
	// end inline asm
	// begin inline asm
	add.f64 %fd26332, %fd26332, 0.01;
	// end inline asm
	// begin inline asm
	add.f64 %fd26330, %fd26330, 0.01;
	// end inline asm
	// begin inline asm
	add.f64 %fd26332, %fd26332, 0.01;
	// end inline asm
	// begin inline asm
	add.f64 %fd26330, %fd26330, 0.01;
	// end inline asm
	// begin inline asm
	add.f64 %fd26332, %fd26332, 0.01;
	// end inline asm
	// begin inline asm
	add.f64 %fd26330, %fd26330, 0.01;
	// end inline asm
	// begin inline asm
	add.f64 %fd26332, %fd26332, 0.01;
	// end inline asm
	// begin inline asm
	add.f64 %fd26330, %fd26330, 0.01;
	// end inline asm
	// begin inline asm
	add.f64 %fd26332, %fd26332, 0.01;
	// end inline asm
	// begin inline asm
	add.f64 %fd26330, %fd26330, 0.01;
	// end inline asm
	// begin inline asm
	add.f64 %fd26332, %fd26332, 0.01;
	// end inline asm
	// begin inline asm
	add.f64 %fd26330, %fd26330, 0.01;
	// end inline asm
	// begin inline asm
	add.f64 %fd26332, %fd26332, 0.01;
	// end inline asm
	// begin inline asm
	add.f64 %fd26330, %fd26330, 0.01;
	// end inline asm
	// begin inline asm
	add.f64 %fd26332, %fd26332, 0.01;
	// end inline asm
	// begin inline asm
	add.f64 %fd26330, %fd26330, 0.01;
	// end inline asm
	// begin inline asm
	add.f64 %fd26332, %fd26332, 0.01;
	// end inline asm
	// begin inline asm
	add.f64 %fd26330, %fd26330, 0.01;
	// end inline asm
	// begin inline asm
	add.f64 %fd26332, %fd26332, 0.01;
	// end inline asm
	// begin inline asm
	add.f64 %fd26330, %fd26330, 0.01;
	// end inline asm
	// begin inline asm
	add.f64 %fd26332, %fd26332, 0.01;
	// end inline asm
	// begin inline asm
	add.f64 %fd26330, %fd26330, 0.01;
	// end inline asm
	// begin inline asm
	add.f64 %fd26332, %fd26332, 0.01;
	// end inline asm
	// begin inline asm
	add.f64 %fd26330, %fd26330, 0.01;
	// end inline asm
	// begin inline asm
	add.f64 %fd26332, %fd26332, 0.01;
	// end inline asm
	// begin inline asm
	add.f64 %fd26330, %fd26330, 0.01;
	// end inline asm
	// begin inline asm
	add.f64 %fd26332, %fd26332, 0.01;
	// end inline asm
	// begin inline asm
	add.f64 %fd26330, %fd26330, 0.01;
	// end inline asm
	// begin inline asm
	add.f64 %fd26332, %fd26332, 0.01;
	// end inline asm
	// begin inline asm
	add.f64 %fd26330, %fd26330, 0.01;
	// end inline asm
	// begin inline asm
	add.f64 %fd26332, %fd26332, 0.01;
	// end inline asm
	// begin inline asm
	add.f64 %fd26330, %fd26330, 0.01;
	// end inline asm
	// begin inline asm
	add.f64 %fd26332, %fd26332, 0.01;
	// end inline asm
	// begin inline asm
	add.f64 %fd26330, %fd26330, 0.01;
	// end inline asm
	// begin inline asm
	add.f64 %fd26332, %fd26332, 0.01;
	// end inline asm
	// begin inline asm
	add.f64 %fd26330, %fd26330, 0.01;
	// end inline asm
	// begin inline asm
	add.f64 %fd26332, %fd26332, 0.01;
	// end inline asm
	// begin inline asm
	add.f64 %fd26330, %fd26330, 0.01;
	// end inline asm
	// begin inline asm
	add.f64 %fd26332, %fd26332, 0.01;
	// end inline asm
	// begin inline asm
	add.f64 %fd26330, %fd26330, 0.01;
	// end inline asm
	// begin inline asm
	add.f64 %fd26332, %fd26332, 0.01;
	// end inline asm
	// begin inline asm
	add.f64 %fd26330, %fd26330, 0.01;
	// end inline asm
	// begin inline asm
	add.f64 %fd26332, %fd26332, 0.01;
	// end inline asm
	// begin inline asm
	add.f64 %fd26330, %fd26330, 0.01;
	// end inline asm
	// begin inline asm
	add.f64 %fd26332, %fd26332, 0.01;
	// end inline asm
	// begin inline asm
	add.f64 %fd26330, %fd26330, 0.01;
	// end inline asm
	// begin inline asm
	add.f64 %fd26332, %fd26332, 0.01;
	// end inline asm
	// begin inline asm
	add.f64 %fd26330, %fd26330, 0.01;
	// end inline asm
	// begin inline asm
	add.f64 %fd26332, %fd26332, 0.01;
	// end inline asm
	// begin inline asm
	add.f64 %fd26330, %fd26330, 0.01;
	// end inline asm
	// begin inline asm
	add.f64 %fd26332, %fd26332, 0.01;
	// end inline asm
	// begin inline asm
	add.f64 %fd26330, %fd26330, 0.01;
	// end inline asm
	// begin inline asm
	add.f64 %fd26332, %fd26332, 0.01;
	// end inline asm
	// begin inline asm
	add.f64 %fd26330, %fd26330, 0.01;
	// end inline asm
	// begin inline asm
	add.f64 %fd26332, %fd26332, 0.01;
	// end inline asm
	// begin inline asm
	add.f64 %fd26330, %fd26330, 0.01;
	// end inline asm
	// begin inline asm
	add.f64 %fd26332, %fd26332, 0.01;
	// end inline asm
	// begin inline asm
	add.f64 %fd26330, %fd26330, 0.01;
	// end inline asm
	// begin inline asm
	add.f64 %fd26332, %fd26332, 0.01;
	// end inline asm
	// begin inline asm
	add.f64 %fd26330, %fd26330, 0.01;
	// end inline asm
	// begin inline asm
	add.f64 %fd26332, %fd26332, 0.01;
	// end inline asm
	// begin inline asm
	add.f64 %fd26330, %fd26330, 0.01;
	// end inline asm
	// begin inline asm
	add.f64 %fd26332, %fd26332, 0.01;
	// end inline asm
	// begin inline asm
	add.f64 %fd26330, %fd26330, 0.01;
	// end inline asm
	// begin inline asm
	add.f64 %fd26332, %fd26332, 0.01;
	// end inline asm
	// begin inline asm
	add.f64 %fd26330, %fd26330, 0.01;
	// end inline asm
	// begin inline asm
	add.f64 %fd26332, %fd26332, 0.01;
	// end inline asm
	// begin inline asm
	add.f64 %fd26330, %fd26330, 0.01;
	// end inline asm
	// begin inline asm
	add.f64 %fd26332, %fd26332, 0.01;
	// end inline asm
	// begin inline asm
	add.f64 %fd26330, %fd26330, 0.01;
	// end inline asm
	// begin inline asm
	add.f64 %fd26332, %fd26332, 0.01;
	// end inline asm
	// begin inline asm
	add.f64 %fd26330, %fd26330, 0.01;
	// end inline asm
	// begin inline asm
	add.f64 %fd26332, %fd26332, 0.01;
	// end inline asm
	// begin inline asm
	add.f64 %fd26330, %fd26330, 0.01;
	// end inline asm
	// begin inline asm
	add.f64 %fd26332, %fd26332, 0.01;
	// end inline asm
	// begin inline asm
	add.f64 %fd26330, %fd26330, 0.01;
	// end inline asm
	// begin inline asm
	add.f64 %fd26332, %fd26332, 0.01;
	// end inline asm
	// begin inline asm
	add.f64 %fd26330, %fd26330, 0.01;
	// end inline asm
	// begin inline asm
	add.f64 %fd26332, %fd26332, 0.01;
	// end inline asm
	// begin inline asm
	add.f64 %fd26330, %fd26330, 0.01;
	// end inline asm
	// begin inline asm
	add.f64 %fd26332, %fd26332, 0.01;
	// end inline asm
	// begin inline asm
	add.f64 %fd26330, %fd26330, 0.01;
	// end inline asm
	// begin inline asm
	add.f64 %fd26332, %fd26332, 0.01;
	// end inline asm
	// begin inline asm
	add.f64 %fd26330, %fd26330, 0.01;
	// end inline asm
	// begin inline asm
	add.f64 %fd26332, %fd26332, 0.01;
	// end inline asm
	// begin inline asm
	add.f64 %fd26330, %fd26330, 0.01;
	// end inline asm
	// begin inline asm
	add.f64 %fd26332, %fd26332, 0.01;
	// end inline asm
	// begin inline asm
	add.f64 %fd26330, %fd26330, 0.01;
	// end inline asm
	// begin inline asm
	add.f64 %fd26332, %fd26332, 0.01;
	// end inline asm
	// begin inline asm
	add.f64 %fd26330, %fd26330, 0.01;
	// end inline asm
	// begin inline asm
	add.f64 %fd26332, %fd26332, 0.01;
	// end inline asm
	// begin inline asm
	add.f64 %fd26330, %fd26330, 0.01;
	// end inline asm
	// begin inline asm
	add.f64 %fd26332, %fd26332, 0.01;
	// end inline asm
	// begin inline asm
	add.f64 %fd26330, %fd26330, 0.01;
	// end inline asm
	// begin inline asm
	add.f64 %fd26332, %fd26332, 0.01;
	// end inline asm
	// begin inline asm
	add.f64 %fd26330, %fd26330, 0.01;
	// end inline asm
	// begin inline asm
	add.f64 %fd26332, %fd26332, 0.01;
	// end inline asm
	// begin inline asm
	add.f64 %fd26330, %fd26330, 0.01;
	// end inline asm
	// begin inline asm
	add.f64 %fd26332, %fd26332, 0.01;
	// end inline asm
	// begin inline asm
	add.f64 %fd26330, %fd26330, 0.01;
	// end inline asm
	// begin inline asm
	add.f64 %fd26332, %fd26332, 0.01;
	// end inline asm
	// begin inline asm
	add.f64 %fd26330, %fd26330, 0.01;
	// end inline asm
	// begin inline asm
	add.f64 %fd26332, %fd26332, 0.01;
	// end inline asm
	// begin inline asm
	add.f64 %fd26330, %fd26330, 0.01;
	// end inline asm
	// begin inline asm
	add.f64 %fd26332, %fd26332, 0.01;
	// end inline asm
	// begin inline asm
	add.f64 %fd26330, %fd26330, 0.01;
	// end inline asm
	// begin inline asm
	add.f64 %fd26332, %fd26332, 0.01;
	// end inline asm
	// begin inline asm
	add.f64 %fd26330, %fd26330, 0.01;
	// end inline asm
	// begin inline asm
	add.f64 %fd26332, %fd26332, 0.01;
	// end inline asm
	// begin inline asm
	add.f64 %fd26330, %fd26330, 0.01;
	// end inline asm
	// begin inline asm
	add.f64 %fd26332, %fd26332, 0.01;
	// end inline asm
	// begin inline asm
	add.f64 %fd26330, %fd26330, 0.01;
	// end inline asm
	// begin inline asm
	add.f64 %fd26332, %fd26332, 0.01;
	// end inline asm
	// begin inline asm
	add.f64 %fd26330, %fd26330, 0.01;
	// end inline asm
	// begin inline asm
	add.f64 %fd26332, %fd26332, 0.01;
	// end inline asm
	// begin inline asm
	add.f64 %fd26330, %fd26330, 0.01;
	// end inline asm
	// begin inline asm
	add.f64 %fd26332, %fd26332, 0.01;
	// end inline asm
	// begin inline asm
	add.f64 %fd26330, %fd26330, 0.01;
	// end inline asm
	// begin inline asm
	add.f64 %fd26332, %fd26332, 0.01;
	// end inline asm
	// begin inline asm
	add.f64 %fd26330, %fd26330, 0.01;
	// end inline asm
	// begin inline asm
	add.f64 %fd26332, %fd26332, 0.01;
	// end inline asm
	// begin inline asm
	add.f64 %fd26330, %fd26330, 0.01;
	// end inline asm
	// begin inline asm
	add.f64 %fd26332, %fd26332, 0.01;
	// end inline asm
	// begin inline asm
	add.f64 %fd26330, %fd26330, 0.01;
	// end inline asm
	// begin inline asm
	add.f64 %fd26332, %fd26332, 0.01;
	// end inline asm
	// begin inline asm
	add.f64 %fd26330, %fd26330, 0.01;
	// end inline asm
	// begin inline asm
	add.f64 %fd26332, %fd26332, 0.01;
	// end inline asm
	// begin inline asm
	add.f64 %fd26330, %fd26330, 0.01;
	// end inline asm
	// begin inline asm
	add.f64 %fd26332, %fd26332, 0.01;
	// end inline asm
	// begin inline asm
	add.f64 %fd26330, %fd26330, 0.01;
	// end inline asm
	// begin inline asm
	add.f64 %fd26332, %fd26332, 0.01;
	// end inline asm
	// begin inline asm
	add.f64 %fd26330, %fd26330, 0.01;
	// end inline asm
	// begin inline asm
	add.f64 %fd26332, %fd26332, 0.01;
	// end inline asm
	// begin inline asm
	add.f64 %fd26330, %fd26330, 0.01;
	// end inline asm
	// begin inline asm
	add.f64 %fd26332, %fd26332, 0.01;
	// end inline asm
	// begin inline asm
	add.f64 %fd26330, %fd26330, 0.01;
	// end inline asm
	// begin inline asm
	add.f64 %fd26332, %fd26332, 0.01;
	// end inline asm
	// begin inline asm
	add.f64 %fd26330, %fd26330, 0.01;
	// end inline asm
	// begin inline asm
	add.f64 %fd26332, %fd26332, 0.01;
	// end inline asm
	// begin inline asm
	add.f64 %fd26330, %fd26330, 0.01;
	// end inline asm
	// begin inline asm
	add.f64 %fd26332, %fd26332, 0.01;
	// end inline asm
	// begin inline asm
	add.f64 %fd26330, %fd26330, 0.01;
	// end inline asm
	// begin inline asm
	add.f64 %fd26332, %fd26332, 0.01;
	// end inline asm
	mov.f64 	%fd27750, %fd26330;
	// begin inline asm
	add.f64 %fd27750, %fd27750, 0.01;
	// end inline asm
	mov.f64 	%fd27752, %fd26332;
	// begin inline asm
	add.f64 %fd27752, %fd27752, 0.01;
	// end inline asm
	// begin inline asm
	add.f64 %fd27750, %fd27750, 0.01;
	// end inline asm
	// begin inline asm
	add.f64 %fd27752, %fd27752, 0.01;
	// end inline asm
	// begin inline asm
	add.f64 %fd27750, %fd27750, 0.01;
	// end inline asm
	// begin inline asm
	add.f64 %fd27752, %fd27752, 0.01;
	// end inline asm
	// begin inline asm
	add.f64 %fd27750, %fd27750, 0.01;
	// end inline asm
	// begin inline asm
	add.f64 %fd27752, %fd27752, 0.01;
	// end inline asm
	// begin inline asm
	add.f64 %fd27750, %fd27750, 0.01;
	// end inline asm
	// begin inline asm
	add.f64 %fd27752, %fd27752, 0.01;
	// end inline asm
	// begin inline asm
	add.f64 %fd27750, %fd27750, 0.01;
	// end inline asm
	// begin inline asm
	add.f64 %fd27752, %fd27752, 0.01;
	// end inline asm
	// begin inline asm
	add.f64 %fd27750, %fd27750, 0.01;
	// end inline asm
	// begin inline asm
	add.f64 %fd27752, %fd27752, 0.01;
	// end inline asm
	// begin inline asm
	add.f64 %fd27750, %fd27750, 0.01;
	// end inline asm
	// begin inline asm
	add.f64 %fd27752, %fd27752, 0.01;
	// end inline asm
	// begin inline asm
	add.f64 %fd27750, %fd27750, 0.01;
	// end inline asm
	// begin inline asm
	add.f64 %fd27752, %fd27752, 0.01;
	// end inline asm
	// begin inline asm
	add.f64 %fd27750, %fd27750, 0.01;
	// end inline asm
	// begin inline asm
	add.f64 %fd27752, %fd27752, 0.01;
	// end inline asm
	// begin inline asm
	add.f64 %fd27750, %fd27750, 0.01;
	// end inline asm
	// begin inline asm
	add.f64 %fd27752, %fd27752, 0.01;
	// end inline asm
	// begin inline asm
	add.f64 %fd27750, %fd27750, 0.01;
	// end inline asm
	// begin inline asm
	add.f64 %fd27752, %fd27752, 0.01;
	// end inline asm
	// begin inline asm
	add.f64 %fd27750, %fd27750, 0.01;
	// end inline asm
	// begin inline asm
	add.f64 %fd27752, %fd27752, 0.01;
	// end inline asm
	// begin inline asm
	add.f64 %fd27750, %fd27750, 0.01;
	// end inline asm
	// begin inline asm
	add.f64 %fd27752, %fd27752, 0.01;
	// end inline asm
	// begin inline asm
	add.f64 %fd27750, %fd27750, 0.01;
	// end inline asm
	// begin inline asm
	add.f64 %fd27752, %fd27752, 0.01;
	// end inline asm
	// begin inline asm
	add.f64 %fd27750, %fd27750, 0.01;
	// end inline asm
	// begin inline asm
	add.f64 %fd27752, %fd27752, 0.01;
	// end inline asm
	// begin inline asm
	add.f64 %fd27750, %fd27750, 0.01;
	// end inline asm
	// begin inline asm
	add.f64 %fd27752, %fd27752, 0.01;
	// end inline asm
	// begin inline asm
	add.f64 %fd27750, %fd27750, 0.01;
	// end inline asm
	// begin inline asm
	add.f64 %fd27752, %fd27752, 0.01;
	// end inline asm
	// begin inline asm
	add.f64 %fd27750, %fd27750, 0.01;
	// end inline asm
	// begin inline asm
	add.f64 %fd27752, %fd27752, 0.01;
	// end inline asm
	// begin inline asm
	add.f64 %fd27750, %fd27750, 0.01;
	// end inline asm
	// begin inline asm
	add.f64 %fd27752, %fd27752, 0.01;
	// end inline asm
	// begin inline asm
	add.f64 %fd27750, %fd27750, 0.01;
	// end inline asm
	// begin inline asm
	add.f64 %fd27752, %fd27752, 0.01;
	// end inline asm
	// begin inline asm
	add.f64 %fd27750, %fd27750, 0.01;
	// end inline asm
	// begin inline asm
	add.f64 %fd27752, %fd27752, 0.01;
	// end inline asm
	// begin inline asm
	add.f64 %fd27750, %fd27750, 0.01;
	// end inline asm
	// begin inline asm
	add.f64 %fd27752, %fd27752, 0.01;
	// end inline asm
	// begin inline asm
	add.f64 %fd27750, %fd27750, 0.01;
	// end inline asm
	// begin inline asm
	add.f64 %fd27752, %fd27752, 0.01;
	// end inline asm
	// begin inline asm
	add.f64 %fd27750, %fd27750, 0.01;
	// end inline asm
	// begin inline asm
	add.f64 %fd27752, %fd27752, 0.01;
	// end inline asm
	// begin inline asm
	add.f64 %fd27750, %fd27750, 0.01;
	// end inline asm
	// begin inline asm
	add.f64 %fd27752, %fd27752, 0.01;
	// end inline asm
	// begin inline asm
	add.f64 %fd27750, %fd27750, 0.01;
	// end inline asm
	// begin inline asm
	add.f64 %fd27752, %fd27752, 0.01;
	// end inline asm
	// begin inline asm
	add.f64 %fd27750, %fd27750, 0.01;
	// end inline asm
	// begin inline asm
	add.f64 %fd27752, %fd27752, 0.01;
	// end inline asm
	// begin inline asm
	add.f64 %fd27750, %fd27750, 0.01;
	// end inline asm
	// begin inline asm
	add.f64 %fd27752, %fd27752, 0.01;
	// end inline asm
	// begin inline asm
	add.f64 %fd27750, %fd27750, 0.01;
	// end inline asm
	// begin inline asm
	add.f64 %fd27752, %fd27752, 0.01;
	// end inline asm
	// begin inline asm
	add.f64 %fd27750, %fd27750, 0.01;
	// end inline asm
	// begin inline asm
	add.f64 %fd27752, %fd27752, 0.01;
	// end inline asm
	// begin inline asm
	add.f64 %fd27750, %fd27750, 0.01;
	// end inline asm
	// begin inline asm
	add.f64 %fd27752, %fd27752, 0.01;
	// end inline asm
	// begin inline asm
	add.f64 %fd27750, %fd27750, 0.01;
	// end inline asm
	// begin inline asm
	add.f64 %fd27752, %fd27752, 0.01;
	// end inline asm
	// begin inline asm
	add.f64 %fd27750, %fd27750, 0.01;
	// end inline asm
	// begin inline asm
	add.f64 %fd27752, %fd27752, 0.01;
	// end inline asm
	// begin inline asm
	add.f64 %fd27750, %fd27750, 0.01;
	// end inline asm
	// begin inline asm
	add.f64 %fd27752, %fd27752, 0.01;
	// end inline asm
	// begin inline asm
	add.f64 %fd27750, %fd27750, 0.01;
	// end inline asm
	// begin inline asm
	add.f64 %fd27752, %fd27752, 0.01;
	// end inline asm
	// begin inline asm
	add.f64 %fd27750, %fd27750, 0.01;
	// end inline asm
	// begin inline asm
	add.f64 %fd27752, %fd27752, 0.01;
	// end inline asm
	// begin inline asm
	add.f64 %fd27750, %fd27750, 0.01;
	// end inline asm
	// begin inline asm
	add.f64 %fd27752, %fd27752, 0.01;
	// end inline asm
	// begin inline asm
	add.f64 %fd27750, %fd27750, 0.01;
	// end inline asm
	// begin inline asm
	add.f64 %fd27752, %fd27752, 0.01;
	// end inline asm
	// begin inline asm
	add.f64 %fd27750, %fd27750, 0.01;
	// end inline asm
	// begin inline asm
	add.f64 %fd27752, %fd27752, 0.01;
	// end inline asm
	// begin inline asm
	add.f64 %fd27750, %fd27750, 0.01;
	// end inline asm
	// begin inline asm
	add.f64 %fd27752, %fd27752, 0.01;
	// end inline asm
	// begin inline asm
	add.f64 %fd27750, %fd27750, 0.01;
	// end inline asm
	// begin inline asm
	add.f64 %fd27752, %fd27752, 0.01;
	// end inline asm
	// begin inline asm
	add.f64 %fd27750, %fd27750, 0.01;
	// end inline asm
	// begin inline asm
	add.f64 %fd27752, %fd27752, 0.01;
	// end inline asm
	// begin inline asm
	add.f64 %fd27750, %fd27750, 0.01;
	// end inline asm
	// begin inline asm
	add.f64 %fd27752, %fd27752, 0.01;
	// end inline asm
	// begin inline asm
	add.f64 %fd27750, %fd27750, 0.01;
	// end inline asm
	// begin inline asm
	add.f64 %fd27752, %fd27752, 0.01;
	// end inline asm
	// begin inline asm
	add.f64 %fd27750, %fd27750, 0.01;
	// end inline asm
	// begin inline asm
	add.f64 %fd27752, %fd27752, 0.01;
	// end inline asm
	// begin inline asm
	add.f64 %fd27750, %fd27750, 0.01;
	// end inline asm
	// begin inline asm
	add.f64 %fd27752, %fd27752, 0.01;
	// end inline asm
	// begin inline asm
	add.f64 %fd27750, %fd27750, 0.01;
	// end inline asm
	// begin inline asm
	add.f64 %fd27752, %fd27752, 0.01;
	// end inline asm
	// begin inline asm
	add.f64 %fd27750, %fd27750, 0.01;
	// end inline asm
	// begin inline asm
	add.f64 %fd27752, %fd27752, 0.01;
	// end inline asm
	// begin inline asm
	add.f64 %fd27750, %fd27750, 0.01;
	// end inline asm
	// begin inline asm
	add.f64 %fd27752, %fd27752, 0.01;
	// end inline asm
	// begin inline asm
	add.f64 %fd27750, %fd27750, 0.01;
	// end inline asm
	// begin inline asm
	add.f64 %fd27752, %fd27752, 0.01;
	// end inline asm
	// begin inline asm
	add.f64 %fd27750, %fd27750, 0.01;
	// end inline asm
	// begin inline asm
	add.f64 %fd27752, %fd27752, 0.01;
	// end inline asm
	// begin inline asm
	add.f64 %fd27750, %fd27750, 0.01;
	// end inline asm
	// begin inline asm
	add.f64 %fd27752, %fd27752, 0.01;
	// end inline asm
	// begin inline asm
	add.f64 %fd27750, %fd27750, 0.01;
	// end inline asm
	// begin inline asm
	add.f64 %fd27752, %fd27752, 0.01;
	// end inline asm
	// begin inline asm
	add.f64 %fd27750, %fd27750, 0.01;
	// end inline asm
	// begin inline asm
	add.f64 %fd27752, %fd27752, 0.01;
	// end inline asm
	// begin inline asm
	add.f64 %fd27750, %fd27750, 0.01;
	// end inline asm
	// begin inline asm
	add.f64 %fd27752, %fd27752, 0.01;
	// end inline asm
	// begin inline asm
	add.f64 %fd27750, %fd27750, 0.01;
	// end inline asm
	// begin inline asm
	add.f64 %fd27752, %fd27752, 0.01;
	// end inline asm
	// begin inline asm
	add.f64 %fd27750, %fd27750, 0.01;
	// end inline asm
	// begin inline asm
	add.f64 %fd27752, %fd27752, 0.01;
	// end inline asm
	// begin inline asm
	add.f64 %fd27750, %fd27750, 0.01;
	// end inline asm
	// begin inline asm
	add.f64 %fd27752, %fd27752, 0.01;
	// end inline asm
	// begin inline asm
	add.f64 %fd27750, %fd27750, 0.01;
	// end inline asm
	// begin inline asm
	add.f64 %fd27752, %fd27752, 0.01;
	// end inline asm
	// begin inline asm
	add.f64 %fd27750, %fd27750, 0.01;
	// end inline asm
	// begin inline asm
	add.f64 %fd27752, %fd27752, 0.01;
	// end inline asm
	// begin inline asm
	add.f64 %fd27750, %fd27750, 0.01;
	// end inline asm
	// begin inline asm
	add.f64 %fd27752, %fd27752, 0.01;
	// end inline asm
	// begin inline asm
	add.f64 %fd27750, %fd27750, 0.01;
	// end inline asm
	// begin inline asm
	add.f64 %fd27752, %fd27752, 0.01;
	// end inline asm
	// begin inline asm
	add.f64 %fd27750, %fd27750, 0.01;
	// end inline asm
	// begin inline asm
	add.f64 %fd27752, %fd27752, 0.01;
	// end inline asm
	// begin inline asm
	add.f64 %fd27750, %fd27750, 0.01;
	// end inline asm
	// begin inline asm
	add.f64 %fd27752, %fd27752, 0.01;
	// end inline asm
	// begin inline asm
	add.f64 %fd27750, %fd27750, 0.01;
	// end inline asm
	// begin inline asm
	add.f64 %fd27752, %fd27752, 0.01;
	// end inline asm
	// begin inline asm
	add.f64 %fd27750, %fd27750, 0.01;
	// end inline asm
	// begin inline asm
	add.f64 %fd27752, %fd27752, 0.01;
	// end inline asm
	// begin inline asm
	add.f64 %fd27750, %fd27750, 0.01;
	// end inline asm
	// begin inline asm
	add.f64 %fd27752, %fd27752, 0.01;
	// end inline asm
	// begin inline asm
	add.f64 %fd27750, %fd27750, 0.01;
	// end inline asm
	// begin inline asm
	add.f64 %fd27752, %fd27752, 0.01;
	// end inline asm
	// begin inline asm
	add.f64 %fd27750, %fd27750, 0.01;
	// end inline asm
	// begin inline asm
	add.f64 %fd27752, %fd27752, 0.01;
	// end inline asm
	// begin inline asm
	add.f64 %fd27750, %fd27750, 0.01;
	// end inline asm
	// begin inline asm
	add.f64 %fd27752, %fd27752, 0.01;
	// end inline asm
	// begin inline asm
	add.f64 %fd27750, %fd27750, 0.01;
	// end inline asm
	// begin inline asm
	add.f64 %fd27752, %fd27752, 0.01;
	// end inline asm
	// begin inline asm
	add.f64 %fd27750, %fd27750, 0.01;
	// end inline asm
	// begin inline asm
	add.f64 %fd27752, %fd27752, 0.01;
	// end inline asm
	// begin inline asm
	add.f64 %fd27750, %fd27750, 0.01;
	// end inline asm
	// begin inline asm
	add.f64 %fd27752, %fd27752, 0.01;
	// end inline asm
	// begin inline asm
	add.f64 %fd27750, %fd27750, 0.01;
	// end inline asm
	// begin inline asm
	add.f64 %fd27752, %fd27752, 0.01;
	// end inline asm
	// begin inline asm
	add.f64 %fd27750, %fd27750, 0.01;
	// end inline asm
	// begin inline asm
	add.f64 %fd27752, %fd27752, 0.01;
	// end inline asm
	// begin inline asm
	add.f64 %fd27750, %fd27750, 0.01;
	// end inline asm
	// begin inline asm
	add.f64 %fd27752, %fd27752, 0.01;
	// end inline asm
	// begin inline asm
	add.f64 %fd27750, %fd27750, 0.01;
	// end inline asm
	// begin inline asm
	add.f64 %fd27752, %fd27752, 0.01;
	// end inline asm
	// begin inline asm
	add.f64 %fd27750, %fd27750, 0.01;
	// end inline asm
	// begin inline asm
	add.f64 %fd27752, %fd27752, 0.01;
	// end inline asm
	// begin inline asm
	add.f64 %fd27750, %fd27750, 0.01;
	// end inline asm
	// begin inline asm
	add.f64 %fd27752, %fd27752, 0.01;
	// end inline asm
	// begin inline asm
	add.f64 %fd27750, %fd27750, 0.01;
	// end inline asm
	// begin inline asm
	add.f64 %fd27752, %fd27752, 0.01;
	// end inline asm
	// begin inline asm
	add.f64 %fd27750, %fd27750, 0.01;
	// end inline asm
	// begin inline asm
	add.f64 %fd27752, %fd27752, 0.01;
	// end inline asm
	// begin inline asm
	add.f64 %fd27750, %fd27750, 0.01;
	// end inline asm
	// begin inline asm
	add.f64 %fd27752, %fd27752, 0.01;
	// end inline asm
	// begin inline asm
	add.f64 %fd27750, %fd27750, 0.01;
	// end inline asm
	// begin inline asm
	add.f64 %fd27752, %fd27752, 0.01;
	// end inline asm
	// begin inline asm
	add.f64 %fd27750, %fd27750, 0.01;
	// end inline asm
	// begin inline asm
	add.f64 %fd27752, %fd27752, 0.01;
	// end inline asm
	// begin inline asm
	add.f64 %fd27750, %fd27750, 0.01;
	// end inline asm
	// begin inline asm
	add.f64 %fd27752, %fd27752, 0.01;
	// end inline asm
	// begin inline asm
	add.f64 %fd27750, %fd27750, 0.01;
	// end inline asm
	// begin inline asm
	add.f64 %fd27752, %fd27752, 0.01;
	// end inline asm
	// begin inline asm
	add.f64 %fd27750, %fd27750, 0.01;
	// end inline asm
	// begin inline asm
	add.f64 %fd27752, %fd27752, 0.01;
	// end inline asm
	// begin inline asm
	add.f64 %fd27750, %fd27750, 0.01;
	// end inline asm
	// begin inline asm
	add.f64 %fd27752, %fd27752, 0.01;
	// end inline asm
	// begin inline asm
	add.f64 %fd27750, %fd27750, 0.01;
	// end inline asm
	// begin inline asm
	add.f64 %fd27752, %fd27752, 0.01;
	// end inline asm
	// begin inline asm
	add.f64 %fd27750, %fd27750, 0.01;
	// end inline asm
	// begin inline asm
	add.f64 %fd27752, %fd27752, 0.01;
	// end inline asm
	// begin inline asm
	add.f64 %fd27750, %fd27750, 0.01;
	// end inline asm
	// begin inline asm
	add.f64 %fd27752, %fd27752, 0.01;
	// end inline asm
	// begin inline asm
	add.f64 %fd27750, %fd27750, 0.01;
	// end inline asm
	// begin inline asm
	add.f64 %fd27752, %fd27752, 0.01;
	// end inline asm
	// begin inline asm
	add.f64 %fd27750, %fd27750, 0.01;
	// end inline asm
	// begin inline asm
	add.f64 %fd27752, %fd27752, 0.01;
	// end inline asm
	// begin inline asm
	add.f64 %fd27750, %fd27750, 0.01;
	// end inline asm
	// begin inline asm
	add.f64 %fd27752, %fd27752, 0.01;
	// end inline asm
	// begin inline asm
	add.f64 %fd27750, %fd27750, 0.01;
	// end inline asm
	// begin inline asm
	add.f64 %fd27752, %fd27752, 0.01;
	// end inline asm
	// begin inline asm
	add.f64 %fd27750, %fd27750, 0.01;
	// end inline asm
	// begin inline asm
	add.f64 %fd27752, %fd27752, 0.01;
	// end inline asm
	// begin inline asm
	add.f64 %fd27750, %fd27750, 0.01;
	// end inline asm
	// begin inline asm
	add.f64 %fd27752, %fd27752, 0.01;
	// end inline asm
	// begin inline asm
	add.f64 %fd27750, %fd27750, 0.01;
	// end inline asm
	// begin inline asm
	add.f64 %fd27752, %fd27752, 0.01;
	// end inline asm
	// begin inline asm
	add.f64 %fd27750, %fd27750, 0.01;
	// end inline asm
	// begin inline asm
	add.f64 %fd27752, %fd27752, 0.01;
	// end inline asm
	// begin inline asm
	add.f64 %fd27750, %fd27750, 0.01;
	// end inline asm
	// begin inline asm
	add.f64 %fd27752, %fd27752, 0.01;
	// end inline asm
	// begin inline asm
	add.f64 %fd27750, %fd27750, 0.01;
	// end inline asm
	// begin inline asm
	add.f64 %fd27752, %fd27752, 0.01;
	// end inline asm
	// begin inline asm
	add.f64 %fd27750, %fd27750, 0.01;
	// end inline asm
	// begin inline asm
	add.f64 %fd27752, %fd27752, 0.01;
	// end inline asm
	// begin inline asm
	add.f64 %fd27750, %fd27750, 0.01;
	// end inline asm
	// begin inline asm
	add.f64 %fd27752, %fd27752, 0.01;
	// end inline asm
	// begin inline asm
	add.f64 %fd27750, %fd27750, 0.01;
	// end inline asm
	// begin inline asm
	add.f64 %fd27752, %fd27752, 0.01;
	// end inline asm
	// begin inline asm
	add.f64 %fd27750, %fd27750, 0.01;
	// end inline asm
	// begin inline asm
	add.f64 %fd27752, %fd27752, 0.01;
	// end inline asm
	// begin inline asm
	add.f64 %fd27750, %fd27750, 0.01;
	// end inline asm
	// begin inline asm
	add.f64 %fd27752, %fd27752, 0.01;
	// end inline asm
	// begin inline asm
	add.f64 %fd27750, %fd27750, 0.01;
	// end inline asm
	// begin inline asm
	add.f64 %fd27752, %fd27752, 0.01;
	// end inline asm
	// begin inline asm
	add.f64 %fd27750, %fd27750, 0.01;
	// end inline asm
	// begin inline asm
	add.f64 %fd27752, %fd27752, 0.01;
	// end inline asm
	// begin inline asm
	add.f64 %fd27750, %fd27750, 0.01;
	// end inline asm
	// begin inline asm
	add.f64 %fd27752, %fd27752, 0.01;
	// end inline asm
	// begin inline asm
	add.f64 %fd27750, %fd27750, 0.01;
	// end inline asm
	// begin inline asm
	add.f64 %fd27752, %fd27752, 0.01;
	// end inline asm
	// begin inline asm
	add.f64 %fd27750, %fd27750, 0.01;
	// end inline asm
	// begin inline asm
	add.f64 %fd27752, %fd27752, 0.01;
	// end inline asm
	// begin inline asm
	add.f64 %fd27750, %fd27750, 0.01;
	// end inline asm
	// begin inline asm
	add.f64 %fd27752, %fd27752, 0.01;
	// end inline asm
	// begin inline asm
	add.f64 %fd27750, %fd27750, 0.01;
	// end inline asm
	// begin inline asm
	add.f64 %fd27752, %fd27752, 0.01;
	// end inline asm
	// begin inline asm
	add.f64 %fd27750, %fd27750, 0.01;
	// end inline asm
	// begin inline asm
	add.f64 %fd27752, %fd27752, 0.01;
	// end inline asm
	// begin inline asm
	add.f64 %fd27750, %fd27750, 0.01;
	// end inline asm
	// begin inline asm
	add.f64 %fd27752, %fd27752, 0.01;
	// end inline asm
	// begin inline asm
	add.f64 %fd27750, %fd27750, 0.01;
	// end inline asm
	// begin inline asm
	add.f64 %fd27752, %fd27752, 0.01;
	// end inline asm
	// begin inline asm
	add.f64 %fd27750, %fd27750, 0.01;
	// end inline asm
	// begin inline asm
	add.f64 %fd27752, %fd27752, 0.01;
	// end inline asm
	// begin inline asm
	add.f64 %fd27750, %fd27750, 0.01;
	// end inline asm
	// begin inline asm
	add.f64 %fd27752, %fd27752, 0.01;
	// end inline asm
	// begin inline asm
	add.f64 %fd27750, %fd27750, 0.01;
	// end inline asm
	// begin inline asm
	add.f64 %fd27752, %fd27752, 0.01;
	// end inline asm
	// begin inline asm
	add.f64 %fd27750, %fd27750, 0.01;
	// end inline asm
	// begin inline asm
	add.f64 %fd27752, %fd27752, 0.01;
	// end inline asm
	// begin inline asm
	add.f64 %fd27750, %fd27750, 0.01;
	// end inline asm
	// begin inline asm
	add.f64 %fd27752, %fd27752, 0.01;
	// end inline asm
	// begin inline asm
	add.f64 %fd27750, %fd27750, 0.01;
	// end inline asm
	// begin inline asm
	add.f64 %fd27752, %fd27752, 0.01;
	// end inline asm
	// begin inline asm
	add.f64 %fd27750, %fd27750, 0.01;
	// end inline asm
	// begin inline asm
	add.f64 %fd27752, %fd27752, 0.01;
	// end inline asm
	// begin inline asm
	add.f64 %fd27750, %fd27750, 0.01;
	// end inline asm
	// begin inline asm
	add.f64 %fd27752, %fd27752, 0.01;
	// end inline asm
	// begin inline asm
	add.f64 %fd27750, %fd27750, 0.01;
	// end inline asm
	// begin inline asm
	add.f64 %fd27752, %fd27752, 0.01;
	// end inline asm
	// begin inline asm
	add.f64 %fd27750, %fd27750, 0.01;
	// end inline asm
	// begin inline asm
	add.f64 %fd27752, %fd27752, 0.01;
	// end inline asm
	// begin inline asm
	add.f64 %fd27750, %fd27750, 0.01;
	// end inline asm
	// begin inline asm
	add.f64 %fd27752, %fd27752, 0.01;
	// end inline asm
	// begin inline asm
	add.f64 %fd27750, %fd27750, 0.01;
	// end inline asm
	// begin inline asm
	add.f64 %fd27752, %fd27752, 0.01;
	// end inline asm
	// begin inline asm
	add.f64 %fd27750, %fd27750, 0.01;
	// end inline asm
	// begin inline asm
	add.f64 %fd27752, %fd27752, 0.01;
	// end inline asm
	// begin inline asm
	add.f64 %fd27750, %fd27750, 0.01;
	// end inline asm
	// begin inline asm
	add.f64 %fd27752, %fd27752, 0.01;
	// end inline asm
	// begin inline asm
	add.f64 %fd27750, %fd27750, 0.01;
	// end inline asm
	// begin inline asm
	add.f64 %fd27752, %fd27752, 0.01;
	// end inline asm
	// begin inline asm
	add.f64 %fd27750, %fd27750, 0.01;
	// end inline asm
	// begin inline asm
	add.f64 %fd27752, %fd27752, 0.01;
	// end inline asm
	// begin inline asm
	add.f64 %fd27750, %fd27750, 0.01;
	// end inline asm
	// begin inline asm
	add.f64 %fd27752, %fd27752, 0.01;
	// end inline asm
	// begin inline asm
	add.f64 %fd27750, %fd27750, 0.01;
	// end inline asm
	// begin inline asm
	add.f64 %fd27752, %fd27752, 0.01;
	// end inline asm
	// begin inline asm
	add.f64 %fd27750, %fd27750, 0.01;
	// end inline asm
	// begin inline asm
	add.f64 %fd27752, %fd27752, 0.01;
	// end inline asm
	// begin inline asm
	add.f64 %fd27750, %fd27750, 0.01;
	// end inline asm
	// begin inline asm
	add.f64 %fd27752, %fd27752, 0.01;
	// end inline asm
	// begin inline asm
	add.f64 %fd27750, %fd27750, 0.01;
	// end inline asm
	// begin inline asm
	add.f64 %fd27752, %fd27752, 0.01;
	// end inline asm
	// begin inline asm
	add.f64 %fd27750, %fd27750, 0.01;
	// end inline asm
	// begin inline asm
	add.f64 %fd27752, %fd27752, 0.01;
	// end inline asm
	// begin inline asm
	add.f64 %fd27750, %fd27750, 0.01;
	// end inline asm
	// begin inline asm
	add.f64 %fd27752, %fd27752, 0.01;
	// end inline asm
	// begin inline asm
	add.f64 %fd27750, %fd27750, 0.01;
	// end inline asm
	// begin inline asm
	add.f64 %fd27752, %fd27752, 0.01;
	// end inline asm
	// begin inline asm
	add.f64 %fd27750, %fd27750, 0.01;
	// end inline asm
	// begin inline asm
	add.f64 %fd27752, %fd27752, 0.01;
	// end inline asm
	// begin inline asm
	add.f64 %fd27750, %fd27750, 0.01;
	// end inline asm
	// begin inline asm
	add.f64 %fd27752, %fd27752, 0.01;
	// end inline asm
	// begin inline asm
	add.f64 %fd27750, %fd27750, 0.01;
	// end inline asm
	// begin inline asm
	add.f64 %fd27752, %fd27752, 0.01;
	// end inline asm
	// begin inline asm
	add.f64 %fd27750, %fd27750, 0.01;
	// end inline asm
	// begin inline asm
	add.f64 %fd27752, %fd27752, 0.01;
	// end inline asm
	// begin inline asm
	add.f64 %fd27750, %fd27750, 0.01;
	// end inline asm
	// begin inline asm
	add.f64 %fd27752, %fd27752, 0.01;
	// end inline asm
	// begin inline asm
	add.f64 %fd27750, %fd27750, 0.01;
	// end inline asm
	// begin inline asm
	add.f64 %fd27752, %fd27752, 0.01;
	// end inline asm
	// begin inline asm
	add.f64 %fd27750, %fd27750, 0.01;
	// end inline asm
	// begin inline asm
	add.f64 %fd27752, %fd27752, 0.01;
	// end inline asm
	// begin inline asm
	add.f64 %fd27750, %fd27750, 0.01;
	// end inline asm
	// begin inline asm
	add.f64 %fd27752, %fd27752, 0.01;
	// end inline asm
	// begin inline asm
	add.f64 %fd27750, %fd27750, 0.01;
	// end inline asm
	// begin inline asm
	add.f64 %fd27752, %fd27752, 0.01;
	// end inline asm
	// begin inline asm
	add.f64 %fd27750, %fd27750, 0.01;
	// end inline asm
	// begin inline asm
	add.f64 %fd27752, %fd27752, 0.01;
	// end inline asm
	// begin inline asm
	add.f64 %fd27750, %fd27750, 0.01;
	// end inline asm
	// begin inline asm
	add.f64 %fd27752, %fd27752, 0.01;
	// end inline asm
	// begin inline asm
	add.f64 %fd27750, %fd27750, 0.01;
	// end inline asm
	// begin inline asm
	add.f64 %fd27752, %fd27752, 0.01;
	// end inline asm
	// begin inline asm
	add.f64 %fd27750, %fd27750, 0.01;
	// end inline asm
	// begin inline asm
	add.f64 %fd27752, %fd27752, 0.01;
	// end inline asm
	// begin inline asm
	add.f64 %fd27750, %fd27750, 0.01;
	// end inline asm
	// begin inline asm
	add.f64 %fd27752, %fd27752, 0.01;
	// end inline asm
	// begin inline asm
	add.f64 %fd27750, %fd27750, 0.01;
	// end inline asm
	// begin inline asm
	add.f64 %fd27752, %fd27752, 0.01;
	// end inline asm
	// begin inline asm
	add.f64 %fd27750, %fd27750, 0.01;
	// end inline asm
	// begin inline asm
	add.f64 %fd27752, %fd27752, 0.01;
	// end inline asm
	// begin inline asm
	add.f64 %fd27750, %fd27750, 0.01;
	// end inline asm
	// begin inline asm
	add.f64 %fd27752, %fd27752, 0.01;
	// end inline asm
	// begin inline asm
	add.f64 %fd27750, %fd27750, 0.01;
	// end inline asm
	// begin inline asm
	add.f64 %fd27752, %fd27752, 0.01;
	// end inline asm
	// begin inline asm
	add.f64 %fd27750, %fd27750, 0.01;
	// end inline asm
	// begin inline asm
	add.f64 %fd27752, %fd27752, 0.01;
	// end inline asm
	// begin inline asm
	add.f64 %fd27750, %fd27750, 0.01;
	// end inline asm
	// begin inline asm
	add.f64 %fd27752, %fd27752, 0.01;
	// end inline asm
	// begin inline asm
	add.f64 %fd27750, %fd27750, 0.01;
	// end inline asm
	// begin inline asm
	add.f64 %fd27752, %fd27752, 0.01;
	// end inline asm
	// begin inline asm
	add.f64 %fd27750, %fd27750, 0.01;
	// end inline asm
	// begin inline asm
	add.f64 %fd27752, %fd27752, 0.01;
	// end inline asm
	// begin inline asm
	add.f64 %fd27750, %fd27750, 0.01;
	// end inline asm
	// begin inline asm
	add.f64 %fd27752, %fd27752, 0.01;
	// end inline asm
	// begin inline asm
	add.f64 %fd27750, %fd27750, 0.01;
	// end inline asm
	// begin inline asm
	add.f64 %fd27752, %fd27752, 0.01;
	// end inline asm
	// begin inline asm
	add.f64 %fd27750, %fd27750, 0.01;
	// end inline asm
	// begin inline asm
	add.f64 %fd27752, %fd27752, 0.01;
	// end inline asm
	// begin inline asm
	add.f64 %fd27750, %fd27750, 0.01;
	// end inline asm
	// begin inline asm
	add.f64 %fd27752, %fd27752, 0.01;
	// end inline asm
	// begin inline asm
	add.f64 %fd27750, %fd27750, 0.01;
	// end inline asm
	// begin inline asm
	add.f64 %fd27752, %fd27752, 0.01;
	// end inline asm
	// begin inline asm
	add.f64 %fd27750, %fd27750, 0.01;
	// end inline asm
	// begin inline asm
	add.f64 %fd27752, %fd27752, 0.01;
	// end inline asm
	// begin inline asm
	add.f64 %fd27750, %fd27750, 0.01;
	// end inline asm
	// begin inline asm
	add.f64 %fd27752, %fd27752, 0.01;
	// end inline asm
	// begin inline asm
	add.f64 %fd27750, %fd27750, 0.01;
	// end inline asm
	// begin inline asm
	add.f64 %fd27752, %fd27752, 0.01;
	// end inline asm
	// begin inline asm
	add.f64 %fd27750, %fd27750, 0.01;
	// end inline asm
	// begin inline asm
	add.f64 %fd27752, %fd27752, 0.01;
	// end inline asm
	// begin inline asm
	add.f64 %fd27750, %fd27750, 0.01;
	// end inline asm
	// begin inline asm
	add.f64 %fd27752, %fd27752, 0.01;
	// end inline asm
	// begin inline asm
	add.f64 %fd27750, %fd27750, 0.01;
	// end inline asm
	// begin inline asm
	add.f64 %fd27752, %fd27752, 0.01;
	// end inline asm
	// begin inline asm
	add.f64 %fd27750, %fd27750, 0.01;
	// end inline asm
	// begin inline asm
	add.f64 %fd27752, %fd27752, 0.01;
	// end inline asm
	// begin inline asm
	add.f64 %fd27750, %fd27750, 0.01;
	// end inline asm
	// begin inline asm
	add.f64 %fd27752, %fd27752, 0.01;
	// end inline asm
	// begin inline asm
	add.f64 %fd27750, %fd27750, 0.01;
	// end inline asm
	// begin inline asm
	add.f64 %fd27752, %fd27752, 0.01;
	// end inline asm
	// begin inline asm
	add.f64 %fd27750, %fd27750, 0.01;
	// end inline asm
	// begin inline asm
	add.f64 %fd27752, %fd27752, 0.01;
	// end inline asm
	// begin inline asm
	add.f64 %fd27750, %fd27750, 0.01;
	// end inline asm
	// begin inline asm
	add.f64 %fd27752, %fd27752, 0.01;
	// end inline asm
	// begin inline asm
	add.f64 %fd27750, %fd27750, 0.01;
	// end inline asm
	// begin inline asm
	add.f64 %fd27752, %fd27752, 0.01;
	// end inline asm
	// begin inline asm
	add.f64 %fd27750, %fd27750, 0.01;
	// end inline asm
	// begin inline asm
	add.f64 %fd27752, %fd27752, 0.01;
	// end inline asm
	// begin inline asm
	add.f64 %fd27750, %fd27750, 0.01;
	// end inline asm
	// begin inline asm
	add.f64 %fd27752, %fd27752, 0.01;
	// end inline asm
	// begin inline asm
	add.f64 %fd27750, %fd27750, 0.01;
	// end inline asm
	// begin inline asm
	add.f64 %fd27752, %fd27752, 0.01;
	// end inline asm
	// begin inline asm
	add.f64 %fd27750, %fd27750, 0.01;
	// end inline asm
	// begin inline asm
	add.f64 %fd27752, %fd27752, 0.01;
	// end inline asm
	// begin inline asm
	add.f64 %fd27750, %fd27750, 0.01;
	// end inline asm
	// begin inline asm
	add.f64 %fd27752, %fd27752, 0.01;
	// end inline asm
	// begin inline asm
	add.f64 %fd27750, %fd27750, 0.01;
	// end inline asm
	// begin inline asm
	add.f64 %fd27752, %fd27752, 0.01;
	// end inline asm
	// begin inline asm
	add.f64 %fd27750, %fd27750, 0.01;
	// end inline asm
	// begin inline asm
	add.f64 %fd27752, %fd27752, 0.01;
	// end inline asm
	// begin inline asm
	add.f64 %fd27750, %fd27750, 0.01;
	// end inline asm
	// begin inline asm
	add.f64 %fd27752, %fd27752, 0.01;
	// end inline asm
	// begin inline asm
	add.f64 %fd27750, %fd27750, 0.01;
	// end inline asm
	// begin inline asm
	add.f64 %fd27752, %fd27752, 0.01;
	// end inline asm
	// begin inline asm
	add.f64 %fd27750, %fd27750, 0.01;
	// end inline asm
	// begin inline asm
	add.f64 %fd27752, %fd27752, 0.01;
	// end inline asm
	// begin inline asm
	add.f64 %fd27750, %fd27750, 0.01;
	// end inline asm
	// begin inline asm
	add.f64 %fd27752, %fd27752, 0.01;
	// end inline asm
	// begin inline asm
	add.f64 %fd27750, %fd27750, 0.01;
	// end inline asm
	// begin inline asm
	add.f64 %fd27752, %fd27752, 0.01;
	// end inline asm
	// begin inline asm
	add.f64 %fd27750, %fd27750, 0.01;
	// end inline asm
	// begin inline asm
	add.f64 %fd27752, %fd27752, 0.01;
	// end inline asm
	// begin inline asm
	add.f64 %fd27750, %fd27750, 0.01;
	// end inline asm
	// begin inline asm
	add.f64 %fd27752, %fd27752, 0.01;
	// end inline asm
	// begin inline asm
	add.f64 %fd27750, %fd27750, 0.01;
	// end inline asm
	// begin inline asm
	add.f64 %fd27752, %fd27752, 0.01;
	// end inline asm
	// begin inline asm
	add.f64 %fd27750, %fd27750, 0.01;
	// end inline asm
	// begin inline asm
	add.f64 %fd27752, %fd27752, 0.01;
	// end inline asm
	// begin inline asm
	add.f64 %fd27750, %fd27750, 0.01;
	// end inline asm
	// begin inline asm
	add.f64 %fd27752, %fd27752, 0.01;
	// end inline asm
	// begin inline asm
	add.f64 %fd27750, %fd27750, 0.01;
	// end inline asm
	// begin inline asm
	add.f64 %fd27752, %fd27752, 0.01;
	// end inline asm
	// begin inline asm
	add.f64 %fd27750, %fd27750, 0.01;
	// end inline asm
	// begin inline asm
	add.f64 %fd27752, %fd27752, 0.01;
	// end inline asm
	// begin inline asm
	add.f64 %fd27750, %fd27750, 0.01;
	// end inline asm
	// begin inline asm
	add.f64 %fd27752, %fd27752, 0.01;
	// end inline asm
	// begin inline asm
	add.f64 %fd27750, %fd27750, 0.01;
	// end inline asm
	// begin inline asm
	add.f64 %fd27752, %fd27752, 0.01;
	// end inline asm
	// begin inline asm
	add.f64 %fd27750, %fd27750, 0.01;
	// end inline asm
	// begin inline asm
	add.f64 %fd27752, %fd27752, 0.01;
	// end inline asm
	// begin inline asm
	add.f64 %fd27750, %fd27750, 0.01;
	// end inline asm
	// begin inline asm
	add.f64 %fd27752, %fd27752, 0.01;
	// end inline asm
	// begin inline asm
	add.f64 %fd27750, %fd27750, 0.01;
	// end inline asm
	// begin inline asm
	add.f64 %fd27752, %fd27752, 0.01;
	// end inline asm
	// begin inline asm
	add.f64 %fd27750, %fd27750, 0.01;
	// end inline asm
	// begin inline asm
	add.f64 %fd27752, %fd27752, 0.01;
	// end inline asm
	// begin inline asm
	add.f64 %fd27750, %fd27750, 0.01;
	// end inline asm
	// begin inline asm
	add.f64 %fd27752, %fd27752, 0.01;
	// end inline asm
	// begin inline asm
	add.f64 %fd27750, %fd27750, 0.01;
	// end inline asm
	// begin inline asm
	add.f64 %fd27752, %fd27752, 0.01;
	// end inline asm
	// begin inline asm
	add.f64 %fd27750, %fd27750, 0.01;
	// end inline asm
	// begin inline asm
	add.f64 %fd27752, %fd27752, 0.01;
	// end inline asm
	// begin inline asm
	add.f64 %fd27750, %fd27750, 0.01;
	// end inline asm
	// begin inline asm
	add.f64 %fd27752, %fd27752, 0.01;
	// end inline asm
	// begin inline asm
	add.f64 %fd27750, %fd27750, 0.01;
	// end inline asm
	// begin inline asm
	add.f64 %fd27752, %fd27752, 0.01;
	// end inline asm
	// begin inline asm
	add.f64 %fd27750, %fd27750, 0.01;
	// end inline asm
	// begin inline asm
	add.f64 %fd27752, %fd27752, 0.01;
	// end inline asm
	// begin inline asm
	add.f64 %fd27750, %fd27750, 0.01;
	// end inline asm
	// begin inline asm
	add.f64 %fd27752, %fd27752, 0.01;
	// end inline asm
	// begin inline asm
	add.f64 %fd27750, %fd27750, 0.01;
	// end inline asm
	// begin inline asm
	add.f64 %fd27752, %fd27752, 0.01;
	// end inline asm
	// begin inline asm
	add.f64 %fd27750, %fd27750, 0.01;
	// end inline asm
	// begin inline asm
	add.f64 %fd27752, %fd27752, 0.01;
	// end inline asm
	// begin inline asm
	add.f64 %fd27750, %fd27750, 0.01;
	// end inline asm
	// begin inline asm
	add.f64 %fd27752, %fd27752, 0.01;
	// end inline asm
	// begin inline asm
	add.f64 %fd27750, %fd27750, 0.01;
	// end inline asm
	// begin inline asm
	add.f64 %fd27752, %fd27752, 0.01;
	// end inline asm
	// begin inline asm
	add.f64 %fd27750, %fd27750, 0.01;
	// end inline asm
	// begin inline asm
	add.f64 %fd27752, %fd27752, 0.01;
	// end inline asm
	// begin inline asm
	add.f64 %fd27750, %fd27750, 0.01;
	// end inline asm
	// begin inline asm
	add.f64 %fd27752, %fd27752, 0.01;
	// end inline asm
	// begin inline asm
	add.f64 %fd27750, %fd27750, 0.01;
	// end inline asm
	// begin inline asm
	add.f64 %fd27752, %fd27752, 0.01;
	// end inline asm
	// begin inline asm
	add.f64 %fd27750, %fd27750, 0.01;
	// end inline asm
	// begin inline asm
	add.f64 %fd27752, %fd27752, 0.01;
	// end inline asm
	// begin inline asm
	add.f64 %fd27750, %fd27750, 0.01;
	// end inline asm
	// begin inline asm
	add.f64 %fd27752, %fd27752, 0.01;
	// end inline asm
	// begin inline asm
	add.f64 %fd27750, %fd27750, 0.01;
	// end inline asm
	// begin inline asm
	add.f64 %fd27752, %fd27752, 0.01;
	// end inline asm
	// begin inline asm
	add.f64 %fd27750, %fd27750, 0.01;
	// end inline asm
	// begin inline asm
	add.f64 %fd27752, %fd27752, 0.01;
	// end inline asm
	// begin inline asm
	add.f64 %fd27750, %fd27750, 0.01;
	// end inline asm
	// begin inline asm
	add.f64 %fd27752, %fd27752, 0.01;
	// end inline asm
	// begin inline asm
	add.f64 %fd27750, %fd27750, 0.01;
	// end inline asm
	// begin inline asm
	add.f64 %fd27752, %fd27752, 0.01;
	// end inline asm
	// begin inline asm
	add.f64 %fd27750, %fd27750, 0.01;
	// end inline asm
	// begin inline asm
	add.f64 %fd27752, %fd27752, 0.01;
	// end inline asm
	// begin inline asm
	add.f64 %fd27750, %fd27750, 0.01;
	// end inline asm
	// begin inline asm
	add.f64 %fd27752, %fd27752, 0.01;
	// end inline asm
	// begin inline asm
	add.f64 %fd27750, %fd27750, 0.01;
	// end inline asm
	// begin inline asm
	add.f64 %fd27752, %fd27752, 0.01;
	// end inline asm
	// begin inline asm
	add.f64 %fd27750, %fd27750, 0.01;
	// end inline asm
	// begin inline asm
	add.f64 %fd27752, %fd27752, 0.01;
	// end inline asm
	// begin inline asm
	add.f64 %fd27750, %fd27750, 0.01;
	// end inline asm
	// begin inline asm
	add.f64 %fd27752, %fd27752, 0.01;
	// end inline asm
	// begin inline asm
	add.f64 %fd27750, %fd27750, 0.01;
	// end inline asm
	// begin inline asm
	add.f64 %fd27752, %fd27752, 0.01;
	// end inline asm
	// begin inline asm
	add.f64 %fd27750, %fd27750, 0.01;
	// end inline asm
	// begin inline asm
	add.f64 %fd27752, %fd27752, 0.01;
	// end inline asm
	// begin inline asm
	add.f64 %fd27750, %fd27750, 0.01;
	// end inline asm
	// begin inline asm
	add.f64 %fd27752, %fd27752, 0.01;
	// end inline asm
	// begin inline asm
	add.f64 %fd27750, %fd27750, 0.01;
	// end inline asm
	// begin inline asm
	add.f64 %fd27752, %fd27752, 0.01;
	// end inline asm
	// begin inline asm
	add.f64 %fd27750, %fd27750, 0.01;
	// end inline asm
	// begin inline asm
	add.f64 %fd27752, %fd27752, 0.01;
	// end inline asm
	// begin inline asm
	add.f64 %fd27750, %fd27750, 0.01;
	// end inline asm
	// begin inline asm
	add.f64 %fd27752, %fd27752, 0.01;
	// end inline asm
	// begin inline asm
	add.f64 %fd27750, %fd27750, 0.01;
	// end inline asm
	// begin inline asm
	add.f64 %fd27752, %fd27752, 0.01;
	// end inline asm
	// begin inline asm
	add.f64 %fd27750, %fd27750, 0.01;
	// end inline asm
	// begin inline asm
	add.f64 %fd27752, %fd27752, 0.01;
	// end inline asm
	// begin inline asm
	add.f64 %fd27750, %fd27750, 0.01;
	// end inline asm
	// begin inline asm
	add.f64 %fd27752, %fd27752, 0.01;
	// end inline asm
	// begin inline asm
	add.f64 %fd27750, %fd27750, 0.01;
	// end inline asm
	// begin inline asm
	add.f64 %fd27752, %fd27752, 0.01;
	// end inline asm
	// begin inline asm
	add.f64 %fd27750, %fd27750, 0.01;
	// end inline asm
	// begin inline asm
	add.f64 %fd27752, %fd27752, 0.01;
	// end inline asm
	// begin inline asm
	add.f64 %fd27750, %fd27750, 0.01;
	// end inline asm
	// begin inline asm
	add.f64 %fd27752, %fd27752, 0.01;
	// end inline asm
	// begin inline asm
	add.f64 %fd27750, %fd27750, 0.01;
	// end inline asm
	// begin inline asm
	add.f64 %fd27752, %fd27752, 0.01;
	// end inline asm
	// begin inline asm
	add.f64 %fd27750, %fd27750, 0.01;
	// end inline asm
	// begin inline asm
	add.f64 %fd27752, %fd27752, 0.01;
	// end inline asm
	// begin inline asm
	add.f64 %fd27750, %fd27750, 0.01;
	// end inline asm
	// begin inline asm
	add.f64 %fd27752, %fd27752, 0.01;
	// end inline asm
	// begin inline asm
	add.f64 %fd27750, %fd27750, 0.01;
	// end inline asm
	// begin inline asm
	add.f64 %fd27752, %fd27752, 0.01;
	// end inline asm
	// begin inline asm
	add.f64 %fd27750, %fd27750, 0.01;
	// end inline asm
	// begin inline asm
	add.f64 %fd27752, %fd27752, 0.01;
	// end inline asm
	// begin inline asm
	add.f64 %fd27750, %fd27750, 0.01;
	// end inline asm
	// begin inline asm
	add.f64 %fd27752, %fd27752, 0.01;
	// end inline asm
	// begin inline asm
	add.f64 %fd27750, %fd27750, 0.01;
	// end inline asm
	// begin inline asm
	add.f64 %fd27752, %fd27752, 0.01;
	// end inline asm
	// begin inline asm
	add.f64 %fd27750, %fd27750, 0.01;
	// end inline asm
	// begin inline asm
	add.f64 %fd27752, %fd27752, 0.01;
	// end inline asm
	// begin inline asm
	add.f64 %fd27750, %fd27750, 0.01;
	// end inline asm
	// begin inline asm
	add.f64 %fd27752, %fd27752, 0.01;
	// end inline asm
	// begin inline asm
	add.f64 %fd27750, %fd27750, 0.01;
	// end inline asm
	// begin inline asm
	add.f64 %fd27752, %fd27752, 0.01;
	// end inline asm
	// begin inline asm
	add.f64 %fd27750, %fd27750, 0.01;
	// end inline asm
	// begin inline asm
	add.f64 %fd27752, %fd27752, 0.01;
	// end inline asm
	// begin inline asm
	add.f64 %fd27750, %fd27750, 0.01;
	// end inline asm
	// begin inline asm
	add.f64 %fd27752, %fd27752, 0.01;
	// end inline asm
	// begin inline asm
	add.f64 %fd27750, %fd27750, 0.01;
	// end inline asm
	// begin inline asm
	add.f64 %fd27752, %fd27752, 0.01;
	// end inline asm
	// begin inline asm
	add.f64 %fd27750, %fd27750, 0.01;
	// end inline asm
	// begin inline asm
	add.f64 %fd27752, %fd27752, 0.01;
	// end inline asm
	// begin inline asm
	add.f64 %fd27750, %fd27750, 0.01;
	// end inline asm
	// begin inline asm
	add.f64 %fd27752, %fd27752, 0.01;
	// end inline asm
	// begin inline asm
	add.f64 %fd27750, %fd27750, 0.01;
	// end inline asm
	// begin inline asm
	add.f64 %fd27752, %fd27752, 0.01;
	// end inline asm
	// begin inline asm
	add.f64 %fd27750, %fd27750, 0.01;
	// end inline asm
	// begin inline asm
	add.f64 %fd27752, %fd27752, 0.01;
	// end inline asm
	// begin inline asm
	add.f64 %fd27750, %fd27750, 0.01;
	// end inline asm
	// begin inline asm
	add.f64 %fd27752, %fd27752, 0.01;
	// end inline asm
	// begin inline asm
	add.f64 %fd27750, %fd27750, 0.01;
	// end inline asm
	// begin inline asm
	add.f64 %fd27752, %fd27752, 0.01;
	// end inline asm
	// begin inline asm
	add.f64 %fd27750, %fd27750, 0.01;
	// end inline asm
	// begin inline asm
	add.f64 %fd27752, %fd27752, 0.01;
	// end inline asm
	// begin inline asm
	add.f64 %fd27750, %fd27750, 0.01;
	// end inline asm
	// begin inline asm
	add.f64 %fd27752, %fd27752, 0.01;
	// end inline asm
	// begin inline asm
	add.f64 %fd27750, %fd27750, 0.01;
	// end inline asm
	// begin inline asm
	add.f64 %fd27752, %fd27752, 0.01;
	// end inline asm
	// begin inline asm
	add.f64 %fd27750, %fd27750, 0.01;
	// end inline asm
	// begin inline asm
	add.f64 %fd27752, %fd27752, 0.01;
	// end inline asm
	// begin inline asm
	add.f64 %fd27750, %fd27750, 0.01;
	// end inline asm
	// begin inline asm
	add.f64 %fd27752, %fd27752, 0.01;
	// end inline asm
	// begin inline asm
	add.f64 %fd27750, %fd27750, 0.01;
	// end inline asm
	// begin inline asm
	add.f64 %fd27752, %fd27752, 0.01;
	// end inline asm
	// begin inline asm
	add.f64 %fd27750, %fd27750, 0.01;
	// end inline asm
	// begin inline asm
	add.f64 %fd27752, %fd27752, 0.01;
	// end inline asm
	// begin inline asm
	add.f64 %fd27750, %fd27750, 0.01;
	// end inline asm
	// begin inline asm
	add.f64 %fd27752, %fd27752, 0.01;
	// end inline asm
	// begin inline asm
	add.f64 %fd27750, %fd27750, 0.01;
	// end inline asm
	// begin inline asm
	add.f64 %fd27752, %fd27752, 0.01;
	// end inline asm
	// begin inline asm
	add.f64 %fd27750, %fd27750, 0.01;
	// end inline asm
	// begin inline asm
	add.f64 %fd27752, %fd27752, 0.01;
	// end inline asm
	// begin inline asm
	add.f64 %fd27750, %fd27750, 0.01;
	// end inline asm
	// begin inline asm
	add.f64 %fd27752, %fd27752, 0.01;
	// end inline asm
	// begin inline asm
	add.f64 %fd27750, %fd27750, 0.01;
	// end inline asm
	// begin inline asm
	add.f64 %fd27752, %fd27752, 0.01;
	// end inline asm
	// begin inline asm
	add.f64 %fd27750, %fd27750, 0.01;
	// end inline asm
	// begin inline asm
	add.f64 %fd27752, %fd27752, 0.01;
	// end inline asm
	// begin inline asm
	add.f64 %fd27750, %fd27750, 0.01;
	// end inline asm
	// begin inline asm
	add.f64 %fd27752, %fd27752, 0.01;
	// end inline asm
	// begin inline asm
	add.f64 %fd27750, %fd27750, 0.01;
	// end inline asm
	// begin inline asm
	add.f64 %fd27752, %fd27752, 0.01;
	// end inline asm
	// begin inline asm
	add.f64 %fd27750, %fd27750, 0.01;
	// end inline asm
	// begin inline asm
	add.f64 %fd27752, %fd27752, 0.01;
	// end inline asm
	// begin inline asm
	add.f64 %fd27750, %fd27750, 0.01;
	// end inline asm
	// begin inline asm
	add.f64 %fd27752, %fd27752, 0.01;
	// end inline asm
	// begin inline asm
	add.f64 %fd27750, %fd27750, 0.01;
	// end inline asm
	// begin inline asm
	add.f64 %fd27752, %fd27752, 0.01;
	// end inline asm
	// begin inline asm
	add.f64 %fd27750, %fd27750, 0.01;
	// end inline asm
	// begin inline asm
	add.f64 %fd27752, %fd27752, 0.01;
	// end inline asm
	// begin inline asm
	add.f64 %fd27750, %fd27750, 0.01;
	// end inline asm
	// begin inline asm
	add.f64 %fd27752, %fd27752, 0.01;
	// end inline asm
	// begin inline asm
	add.f64 %fd27750, %fd27750, 0.01;
	// end inline asm
	// begin inline asm
	add.f64 %fd27752, %fd27752, 0.01;
	// end inline asm
	// begin inline asm
	add.f64 %fd27750, %fd27750, 0.01;
	// end inline asm
	// begin inline asm
	add.f64 %fd27752, %fd27752, 0.01;
	// end inline asm
	// begin inline asm
	add.f64 %fd27750, %fd27750, 0.01;
	// end inline asm
	// begin inline asm
	add.f64 %fd27752, %fd27752, 0.01;
	// end inline asm
	// begin inline asm
	add.f64 %fd27750, %fd27750, 0.01;
	// end inline asm
	// begin inline asm
	add.f64 %fd27752, %fd27752, 0.01;
	// end inline asm
	// begin inline asm
	add.f64 %fd27750, %fd27750, 0.01;
	// end inline asm
	// begin inline asm
	add.f64 %fd27752, %fd27752, 0.01;
	// end inline asm
	// begin inline asm
	add.f64 %fd27750, %fd27750, 0.01;
	// end inline asm
	// begin inline asm
	add.f64 %fd27752, %fd27752, 0.01;
	// end inline asm
	// begin inline asm
	add.f64 %fd27750, %fd27750, 0.01;
	// end inline asm
	// begin inline asm
	add.f64 %fd27752, %fd27752, 0.01;
	// end inline asm
	// begin inline asm
	add.f64 %fd27750, %fd27750, 0.01;
	// end inline asm
	// begin inline asm
	add.f64 %fd27752, %fd27752, 0.01;
	// end inline asm
	// begin inline asm
	add.f64 %fd27750, %fd27750, 0.01;
	// end inline asm
	// begin inline asm
	add.f64 %fd27752, %fd27752, 0.01;
	// end inline asm
	// begin inline asm
	add.f64 %fd27750, %fd27750, 0.01;
	// end inline asm
	// begin inline asm
	add.f64 %fd27752, %fd27752, 0.01;
	// end inline asm
	// begin inline asm
	add.f64 %fd27750, %fd27750, 0.01;
	// end inline asm
	// begin inline asm
	add.f64 %fd27752, %fd27752, 0.01;
	// end inline asm
	// begin inline asm
	add.f64 %fd27750, %fd27750, 0.01;
	// end inline asm
	// begin inline asm
	add.f64 %fd27752, %fd27752, 0.01;
	// end inline asm
	// begin inline asm
	add.f64 %fd27750, %fd27750, 0.01;
	// end inline asm
	// begin inline asm
	add.f64 %fd27752, %fd27752, 0.01;
	// end inline asm
	// begin inline asm
	add.f64 %fd27750, %fd27750, 0.01;
	// end inline asm
	// begin inline asm
	add.f64 %fd27752, %fd27752, 0.01;
	// end inline asm
	// begin inline asm
	add.f64 %fd27750, %fd27750, 0.01;
	// end inline asm
	// begin inline asm
	add.f64 %fd27752, %fd27752, 0.01;
	// end inline asm
	// begin inline asm
	add.f64 %fd27750, %fd27750, 0.01;
	// end inline asm
	// begin inline asm
	add.f64 %fd27752, %fd27752, 0.01;
	// end inline asm
	// begin inline asm
	add.f64 %fd27750, %fd27750, 0.01;
	// end inline asm
	// begin inline asm
	add.f64 %fd27752, %fd27752, 0.01;
	// end inline asm
	// begin inline asm
	add.f64 %fd27750, %fd27750, 0.01;
	// end inline asm
	// begin inline asm
	add.f64 %fd27752, %fd27752, 0.01;
	// end inline asm
	// begin inline asm
	add.f64 %fd27750, %fd27750, 0.01;
	// end inline asm
	// begin inline asm
	add.f64 %fd27752, %fd27752, 0.01;
	// end inline asm
	// begin inline asm
	add.f64 %fd27750, %fd27750, 0.01;
	// end inline asm
	// begin inline asm
	add.f64 %fd27752, %fd27752, 0.01;
	// end inline asm
	// begin inline asm
	add.f64 %fd27750, %fd27750, 0.01;
	// end inline asm
	// begin inline asm
	add.f64 %fd27752, %fd27752, 0.01;
	// end inline asm
	// begin inline asm
	add.f64 %fd27750, %fd27750, 0.01;
	// end inline asm
	// begin inline asm
	add.f64 %fd27752, %fd27752, 0.01;
	// end inline asm
	// begin inline asm
	add.f64 %fd27750, %fd27750, 0.01;
	// end inline asm
	// begin inline asm
	add.f64 %fd27752, %fd27752, 0.01;
	// end inline asm
	// begin inline asm
	add.f64 %fd27750, %fd27750, 0.01;
	// end inline asm
	// begin inline asm
	add.f64 %fd27752, %fd27752, 0.01;
	// end inline asm
	// begin inline asm
	add.f64 %fd27750, %fd27750, 0.01;
	// end inline asm
	// begin inline asm
	add.f64 %fd27752, %fd27752, 0.01;
	// end inline asm
	// begin inline asm
	add.f64 %fd27750, %fd27750, 0.01;
	// end inline asm
	// begin inline asm
	add.f64 %fd27752, %fd27752, 0.01;
	// end inline asm
	// begin inline asm
	add.f64 %fd27750, %fd27750, 0.01;
	// end inline asm
	// begin inline asm
	add.f64 %fd27752, %fd27752, 0.01;
	// end inline asm
	// begin inline asm
	add.f64 %fd27750, %fd27750, 0.01;
	// end inline asm
	// begin inline asm
	add.f64 %fd27752, %fd27752, 0.01;
	// end inline asm
	// begin inline asm
	add.f64 %fd27750, %fd27750, 0.01;
	// end inline asm
	// begin inline asm
	add.f64 %fd27752, %fd27752, 0.01;
	// end inline asm
	// begin inline asm
	add.f64 %fd27750, %fd27750, 0.01;
	// end inline asm
	// begin inline asm
	add.f64 %fd27752, %fd27752, 0.01;
	// end inline asm
	// begin inline asm
	add.f64 %fd27750, %fd27750, 0.01;
	// end inline asm
	// begin inline asm
	add.f64 %fd27752, %fd27752, 0.01;
	// end inline asm
	// begin inline asm
	add.f64 %fd27750, %fd27750, 0.01;
	// end inline asm
	// begin inline asm
	add.f64 %fd27752, %fd27752, 0.01;
	// end inline asm
	// begin inline asm
	add.f64 %fd27750, %fd27750, 0.01;
	// end inline asm
	// begin inline asm
	add.f64 %fd27752, %fd27752, 0.01;
	// end inline asm
	// begin inline asm
	add.f64 %fd27750, %fd27750, 0.01;
	// end inline asm
	// begin inline asm
	add.f64 %fd27752, %fd27752, 0.01;
	// end inline asm
	// begin inline asm
	add.f64 %fd27750, %fd27750, 0.01;
	// end inline asm
	// begin inline asm
	add.f64 %fd27752, %fd27752, 0.01;
	// end inline asm
	// begin inline asm
	add.f64 %fd27750, %fd27750, 0.01;
	// end inline asm
	// begin inline asm
	add.f64 %fd27752, %fd27752, 0.01;
	// end inline asm
	// begin inline asm
	add.f64 %fd27750, %fd27750, 0.01;
	// end inline asm
	// begin inline asm
	add.f64 %fd27752, %fd27752, 0.01;
	// end inline asm
	// begin inline asm
	add.f64 %fd27750, %fd27750, 0.01;
	// end inline asm
	// begin inline asm
	add.f64 %fd27752, %fd27752, 0.01;
	// end inline asm
	// begin inline asm
	add.f64 %fd27750, %fd27750, 0.01;
	// end inline asm
	// begin inline asm
	add.f64 %fd27752, %fd27752, 0.01;
	// end inline asm
	// begin inline asm
	add.f64 %fd27750, %fd27750, 0.01;
	// end inline asm
	// begin inline asm
	add.f64 %fd27752, %fd27752, 0.01;
	// end inline asm
	// begin inline asm
	add.f64 %fd27750, %fd27750, 0.01;
	// end inline asm
	// begin inline asm
	add.f64 %fd27752, %fd27752, 0.01;
	// end inline asm
	// begin inline asm
	add.f64 %fd27750, %fd27750, 0.01;
	// end inline asm
	// begin inline asm
	add.f64 %fd27752, %fd27752, 0.01;
	// end inline asm
	// begin inline asm
	add.f64 %fd27750, %fd27750, 0.01;
	// end inline asm
	// begin inline asm
	add.f64 %fd27752, %fd27752, 0.01;
	// end inline asm
	// begin inline asm
	add.f64 %fd27750, %fd27750, 0.01;
	// end inline asm
	// begin inline asm
	add.f64 %fd27752, %fd27752, 0.01;
	// end inline asm
	// begin inline asm
	add.f64 %fd27750, %fd27750, 0.01;
	// end inline asm
	// begin inline asm
	add.f64 %fd27752, %fd27752, 0.01;
	// end inline asm
	// begin inline asm
	add.f64 %fd27750, %fd27750, 0.01;
	// end inline asm
	// begin inline asm
	add.f64 %fd27752, %fd27752, 0.01;
	// end inline asm
	// begin inline asm
	add.f64 %fd27750, %fd27750, 0.01;
	// end inline asm
	// begin inline asm
	add.f64 %fd27752, %fd27752, 0.01;
	// end inline asm
	// begin inline asm
	add.f64 %fd27750, %fd27750, 0.01;
	// end inline asm
	// begin inline asm
	add.f64 %fd27752, %fd27752, 0.01;
	// end inline asm
	// begin inline asm
	add.f64 %fd27750, %fd27750, 0.01;
	// end inline asm
	// begin inline asm
	add.f64 %fd27752, %fd27752, 0.01;
	// end inline asm
	// begin inline asm
	add.f64 %fd27750, %fd27750, 0.01;
	// end inline asm
	// begin inline asm
	add.f64 %fd27752, %fd27752, 0.01;
	// end inline asm
	// begin inline asm
	add.f64 %fd27750, %fd27750, 0.01;
	// end inline asm
	// begin inline asm
	add.f64 %fd27752, %fd27752, 0.01;
	// end inline asm
	// begin inline asm
	add.f64 %fd27750, %fd27750, 0.01;
	// end inline asm
	// begin inline asm
	add.f64 %fd27752, %fd27752, 0.01;
	// end inline asm
	// begin inline asm
	add.f64 %fd27750, %fd27750, 0.01;
	// end inline asm
	// begin inline asm
	add.f64 %fd27752, %fd27752, 0.01;
	// end inline asm
	// begin inline asm
	add.f64 %fd27750, %fd27750, 0.01;
	// end inline asm
	// begin inline asm
	add.f64 %fd27752, %fd27752, 0.01;
	// end inline asm
	// begin inline asm
	add.f64 %fd27750, %fd27750, 0.01;
	// end inline asm
	// begin inline asm
	add.f64 %fd27752, %fd27752, 0.01;
	// end inline asm
	// begin inline asm
	add.f64 %fd27750, %fd27750, 0.01;
	// end inline asm
	// begin inline asm
	add.f64 %fd27752, %fd27752, 0.01;
	// end inline asm
	// begin inline asm
	add.f64 %fd27750, %fd27750, 0.01;
	// end inline asm
	// begin inline asm
	add.f64 %fd27752, %fd27752, 0.01;
	// end inline asm
	// begin inline asm
	add.f64 %fd27750, %fd27750, 0.01;
	// end inline asm
	// begin inline asm
	add.f64 %fd27752, %fd27752, 0.01;
	// end inline asm
	// begin inline asm
	add.f64 %fd27750, %fd27750, 0.01;
	// end inline asm
	// begin inline asm
	add.f64 %fd27752, %fd27752, 0.01;
	// end inline asm
	// begin inline asm
	add.f64 %fd27750, %fd27750, 0.01;
	// end inline asm
	// begin inline asm
	add.f64 %fd27752, %fd27752, 0.01;
	// end inline asm
	// begin inline asm
	add.f64 %fd27750, %fd27750, 0.01;
	// end inline asm
	// begin inline asm
	add.f64 %fd27752, %fd27752, 0.01;
	// end inline asm
	// begin inline asm
	add.f64 %fd27750, %fd27750, 0.01;
	// end inline asm
	// begin inline asm
	add.f64 %fd27752, %fd27752, 0.01;
	// end inline asm
	// begin inline asm
	add.f64 %fd27750, %fd27750, 0.01;
	// end inline asm
	// begin inline asm
	add.f64 %fd27752, %fd27752, 0.01;
	// end inline asm
	// begin inline asm
	add.f64 %fd27750, %fd27750, 0.01;
	// end inline asm
	// begin inline asm
	add.f64 %fd27752, %fd27752, 0.01;
	// end inline asm
	// begin inline asm
	add.f64 %fd27750, %fd27750, 0.01;
	// end inline asm
	// begin inline asm
	add.f64 %fd27752, %fd27752, 0.01;
	// end inline asm
	// begin inline asm
	add.f64 %fd27750, %fd27750, 0.01;
	// end inline asm
	// begin inline asm
	add.f64 %fd27752, %fd27752, 0.01;
	// end inline asm
	// begin inline asm
	add.f64 %fd27750, %fd27750, 0.01;
	// end inline asm
	// begin inline asm
	add.f64 %fd27752, %fd27752, 0.01;
	// end inline asm
	// begin inline asm
	add.f64 %fd27750, %fd27750, 0.01;
	// end inline asm
	// begin inline asm
	add.f64 %fd27752, %fd27752, 0.01;
	// end inline asm
	// begin inline asm
	add.f64 %fd27750, %fd27750, 0.01;
	// end inline asm
	// begin inline asm
	add.f64 %fd27752, %fd27752, 0.01;
	// end inline asm
	// begin inline asm
	add.f64 %fd27750, %fd27750, 0.01;
	// end inline asm
	// begin inline asm
	add.f64 %fd27752, %fd27752, 0.01;
	// end inline asm
	// begin inline asm
	add.f64 %fd27750, %fd27750, 0.01;
	// end inline asm
	// begin inline asm
	add.f64 %fd27752, %fd27752, 0.01;
	// end inline asm
	// begin inline asm
	add.f64 %fd27750, %fd27750, 0.01;
	// end inline asm
	// begin inline asm
	add.f64 %fd27752, %fd27752, 0.01;
	// end inline asm
	// begin inline asm
	add.f64 %fd27750, %fd27750, 0.01;
	// end inline asm
	// begin inline asm
	add.f64 %fd27752, %fd27752, 0.01;
	// end inline asm
	// begin inline asm
	add.f64 %fd27750, %fd27750, 0.01;
	// end inline asm
	// begin inline asm
	add.f64 %fd27752, %fd27752, 0.01;
	// end inline asm
	mov.f64 	%fd29170, %fd27750;
	// begin inline asm
	add.f64 %fd29170, %fd29170, 0.01;
	// end inline asm
	mov.f64 	%fd29172, %fd27752;
	// begin inline asm
	add.f64 %fd29172, %fd29172, 0.01;
	// end inline asm
	// begin inline asm
	add.f64 %fd29170, %fd29170, 0.01;
	// end inline asm
	// begin inline asm
	add.f64 %fd29172, %fd29172, 0.01;
	// end inline asm
	// begin inline asm
	add.f64 %fd29170, %fd29170, 0.01;
	// end inline asm
	// begin inline asm
	add.f64 %fd29172, %fd29172, 0.01;
	// end inline asm
	// begin inline asm
	add.f64 %fd29170, %fd29170, 0.01;
	// end inline asm
	// begin inline asm
	add.f64 %fd29172, %fd29172, 0.01;
	// end inline asm
	// begin inline asm
	add.f64 %fd29170, %fd29170, 0.01;
	// end inline asm
	// begin inline asm
	add.f64 %fd29172, %fd29172, 0.01;
	// end inline asm
	// begin inline asm
	add.f64 %fd29170, %fd29170, 0.01;
	// end inline asm
	// begin inline asm
	add.f64 %fd29172, %fd29172, 0.01;
	// end inline asm
	// begin inline asm
	add.f64 %fd29170, %fd29170, 0.01;
	// end inline asm
	// begin inline asm
	add.f64 %fd29172, %fd29172, 0.01;
	// end inline asm
	// begin inline asm
	add.f64 %fd29170, %fd29170, 0.01;
	// end inline asm
	// begin inline asm
	add.f64 %fd29172, %fd29172, 0.01;
	// end inline asm
	// begin inline asm
	add.f64 %fd29170, %fd29170, 0.01;
	// end inline asm
	// begin inline asm
	add.f64 %fd29172, %fd29172, 0.01;
	// end inline asm
	// begin inline asm
	add.f64 %fd29170, %fd29170, 0.01;
	// end inline asm
	// begin inline asm
	add.f64 %fd29172, %fd29172, 0.01;
	// end inline asm
	// begin inline asm
	add.f64 %fd29170, %fd29170, 0.01;
	// end inline asm
	// begin inline asm
	add.f64 %fd29172, %fd29172, 0.01;
	// end inline asm
	// begin inline asm
	add.f64 %fd29170, %fd29170, 0.01;
	// end inline asm
	// begin inline asm
	add.f64 %fd29172, %fd29172, 0.01;
	// end inline asm
	// begin inline asm
	add.f64 %fd29170, %fd29170, 0.01;
	// end inline asm
	// begin inline asm
	add.f64 %fd29172, %fd29172, 0.01;
	// end inline asm
	// begin inline asm
	add.f64 %fd29170, %fd29170, 0.01;
	// end inline asm
	// begin inline asm
	add.f64 %fd29172, %fd29172, 0.01;
	// end inline asm
	// begin inline asm
	add.f64 %fd29170, %fd29170, 0.01;
	// end inline asm
	// begin inline asm
	add.f64 %fd29172, %fd29172, 0.01;
	// end inline asm
	// begin inline asm
	add.f64 %fd29170, %fd29170, 0.01;
	// end inline asm
	// begin inline asm
	add.f64 %fd29172, %fd29172, 0.01;
	// end inline asm
	// begin inline asm
	add.f64 %fd29170, %fd29170, 0.01;
	// end inline asm
	// begin inline asm
	add.f64 %fd29172, %fd29172, 0.01;
	// end inline asm
	// begin inline asm
	add.f64 %fd29170, %fd29170, 0.01;
	// end inline asm
	// begin inline asm
	add.f64 %fd29172, %fd29172, 0.01;
	// end inline asm
	// begin inline asm
	add.f64 %fd29170, %fd29170, 0.01;
	// end inline asm
	// begin inline asm
	add.f64 %fd29172, %fd29172, 0.01;
	// end inline asm
	// begin inline asm
	add.f64 %fd29170, %fd29170, 0.01;
	// end inline asm
	// begin inline asm
	add.f64 %fd29172, %fd29172, 0.01;
	// end inline asm
	// begin inline asm
	add.f64 %fd29170, %fd29170, 0.01;
	// end inline asm
	// begin inline asm
	add.f64 %fd29172, %fd29172, 0.01;
	// end inline asm
	// begin inline asm
	add.f64 %fd29170, %fd29170, 0.01;
	// end inline asm
	// begin inline asm
	add.f64 %fd29172, %fd29172, 0.01;
	// end inline asm
	// begin inline asm
	add.f64 %fd29170, %fd29170, 0.01;
	// end inline asm
	// begin inline asm
	add.f64 %fd29172, %fd29172, 0.01;
	// end inline asm
	// begin inline asm
	add.f64 %fd29170, %fd29170, 0.01;
	// end inline asm
	// begin inline asm
	add.f64 %fd29172, %fd29172, 0.01;
	// end inline asm
	// begin inline asm
	add.f64 %fd29170, %fd29170, 0.01;
	// end inline asm
	// begin inline asm
	add.f64 %fd29172, %fd29172, 0.01;
	// end inline asm
	// begin inline asm
	add.f64 %fd29170, %fd29170, 0.01;
	// end inline asm
	// begin inline asm
	add.f64 %fd29172, %fd29172, 0.01;
	// end inline asm
	// begin inline asm
	add.f64 %fd29170, %fd29170, 0.01;
	// end inline asm
	// begin inline asm
	add.f64 %fd29172, %fd29172, 0.01;
	// end inline asm
	// begin inline asm
	add.f64 %fd29170, %fd29170, 0.01;
	// end inline asm
	// begin inline asm
	add.f64 %fd29172, %fd29172, 0.01;
	// end inline asm
	// begin inline asm
	add.f64 %fd29170, %fd29170, 0.01;
	// end inline asm
	// begin inline asm
	add.f64 %fd29172, %fd29172, 0.01;
	// end inline asm
	// begin inline asm
	add.f64 %fd29170, %fd29170, 0.01;
	// end inline asm
	// begin inline asm
	add.f64 %fd29172, %fd29172, 0.01;
	// end inline asm
	// begin inline asm
	add.f64 %fd29170, %fd29170, 0.01;
	// end inline asm
	// begin inline asm
	add.f64 %fd29172, %fd29172, 0.01;
	// end inline asm
	// begin inline asm
	add.f64 %fd29170, %fd29170, 0.01;
	// end inline asm
	// begin inline asm
	add.f64 %fd29172, %fd29172, 0.01;
	// end inline asm
	// begin inline asm
	add.f64 %fd29170, %fd29170, 0.01;
	// end inline asm
	// begin inline asm
	add.f64 %fd29172, %fd29172, 0.01;
	// end inline asm
	// begin inline asm
	add.f64 %fd29170, %fd29170, 0.01;
	// end inline asm
	// begin inline asm
	add.f64 %fd29172, %fd29172, 0.01;
	// end inline asm
	// begin inline asm
	add.f64 %fd29170, %fd29170, 0.01;
	// end inline asm
	// begin inline asm
	add.f64 %fd29172, %fd29172, 0.01;
	// end inline asm
	// begin inline asm
	add.f64 %fd29170, %fd29170, 0.01;
	// end inline asm
	// begin inline asm
	add.f64 %fd29172, %fd29172, 0.01;
	// end inline asm
	// begin inline asm
	add.f64 %fd29170, %fd29170, 0.01;
	// end inline asm
	// begin inline asm
	add.f64 %fd29172, %fd29172, 0.01;
	// end inline asm
	// begin inline asm
	add.f64 %fd29170, %fd29170, 0.01;
	// end inline asm
	// begin inline asm
	add.f64 %fd29172, %fd29172, 0.01;
	// end inline asm
	// begin inline asm
	add.f64 %fd29170, %fd29170, 0.01;
	// end inline asm
	// begin inline asm
	add.f64 %fd29172, %fd29172, 0.01;
	// end inline asm
	// begin inline asm
	add.f64 %fd29170, %fd29170, 0.01;
	// end inline asm
	// begin inline asm
	add.f64 %fd29172, %fd29172, 0.01;
	// end inline asm
	// begin inline asm
	add.f64 %fd29170, %fd29170, 0.01;
	// end inline asm
	// begin inline asm
	add.f64 %fd29172, %fd29172, 0.01;
	// end inline asm
	// begin inline asm
	add.f64 %fd29170, %fd29170, 0.01;
	// end inline asm
	// begin inline asm
	add.f64 %fd29172, %fd29172, 0.01;
	// end inline asm
	// begin inline asm
	add.f64 %fd29170, %fd29170, 0.01;
	// end inline asm
	// begin inline asm
	add.f64 %fd29172, %fd29172, 0.01;
	// end inline asm
	// begin inline asm
	add.f64 %fd29170, %fd29170, 0.01;
	// end inline asm
	// begin inline asm
	add.f64 %fd29172, %fd29172, 0.01;
	// end inline asm
	// begin inline asm
	add.f64 %fd29170, %fd29170, 0.01;
	// end inline asm
	// begin inline asm
	add.f64 %fd29172, %fd29172, 0.01;
	// end inline asm
	// begin inline asm
	add.f64 %fd29170, %fd29170, 0.01;
	// end inline asm
	// begin inline asm
	add.f64 %fd29172, %fd29172, 0.01;
	// end inline asm
	// begin inline asm
	add.f64 %fd29170, %fd29170, 0.01;
	// end inline asm
	// begin inline asm
	add.f64 %fd29172, %fd29172, 0.01;
	// end inline asm
	// begin inline asm
	add.f64 %fd29170, %fd29170, 0.01;
	// end inline asm
	// begin inline asm
	add.f64 %fd29172, %fd29172, 0.01;
	// end inline asm
	// begin inline asm
	add.f64 %fd29170, %fd29170, 0.01;
	// end inline asm
	// begin inline asm
	add.f64 %fd29172, %fd29172, 0.01;
	// end inline asm
	// begin inline asm
	add.f64 %fd29170, %fd29170, 0.01;
	// end inline asm
	// begin inline asm
	add.f64 %fd29172, %fd29172, 0.01;
	// end inline asm
	// begin inline asm
	add.f64 %fd29170, %fd29170, 0.01;
	// end inline asm
	// begin inline asm
	add.f64 %fd29172, %fd29172, 0.01;
	// end inline asm
	// begin inline asm
	add.f64 %fd29170, %fd29170, 0.01;
	// end inline asm
	// begin inline asm
	add.f64 %fd29172, %fd29172, 0.01;
	// end inline asm
	// begin inline asm
	add.f64 %fd29170, %fd29170, 0.01;
	// end inline asm
	// begin inline asm
	add.f64 %fd29172, %fd29172, 0.01;
	// end inline asm
	// begin inline asm
	add.f64 %fd29170, %fd29170, 0.01;
	// end inline asm
	// begin inline asm
	add.f64 %fd29172, %fd29172, 0.01;
	// end inline asm
	// begin inline asm
	add.f64 %fd29170, %fd29170, 0.01;
	// end inline asm
	// begin inline asm
	add.f64 %fd29172, %fd29172, 0.01;
	// end inline asm
	// begin inline asm
	add.f64 %fd29170, %fd29170, 0.01;
	// end inline asm
	// begin inline asm
	add.f64 %fd29172, %fd29172, 0.01;
	// end inline asm
	// begin inline asm
	add.f64 %fd29170, %fd29170, 0.01;
	// end inline asm
	// begin inline asm
	add.f64 %fd29172, %fd29172, 0.01;
	// end inline asm
	// begin inline asm
	add.f64 %fd29170, %fd29170, 0.01;
	// end inline asm
	// begin inline asm
	add.f64 %fd29172, %fd29172, 0.01;
	// end inline asm
	// begin inline asm
	add.f64 %fd29170, %fd29170, 0.01;
	// end inline asm
	// begin inline asm
	add.f64 %fd29172, %fd29172, 0.01;
	// end inline asm
	// begin inline asm
	add.f64 %fd29170, %fd29170, 0.01;
	// end inline asm
	// begin inline asm
	add.f64 %fd29172, %fd29172, 0.01;
	// end inline asm
	// begin inline asm
	add.f64 %fd29170, %fd29170, 0.01;
	// end inline asm
	// begin inline asm
	add.f64 %fd29172, %fd29172, 0.01;
	// end inline asm
	// begin inline asm
	add.f64 %fd29170, %fd29170, 0.01;
	// end inline asm
	// begin inline asm
	add.f64 %fd29172, %fd29172, 0.01;
	// end inline asm
	// begin inline asm
	add.f64 %fd29170, %fd29170, 0.01;
	// end inline asm
	// begin inline asm
	add.f64 %fd29172, %fd29172, 0.01;
	// end inline asm
	// begin inline asm
	add.f64 %fd29170, %fd29170, 0.01;
	// end inline asm
	// begin inline asm
	add.f64 %fd29172, %fd29172, 0.01;
	// end inline asm
	// begin inline asm
	add.f64 %fd29170, %fd29170, 0.01;
	// end inline asm
	// begin inline asm
	add.f64 %fd29172, %fd29172, 0.01;
	// end inline asm
	// begin inline asm
	add.f64 %fd29170, %fd29170, 0.01;
	// end inline asm
	// begin inline asm
	add.f64 %fd29172, %fd29172, 0.01;
	// end inline asm
	// begin inline asm
	add.f64 %fd29170, %fd29170, 0.01;
	// end inline asm
	// begin inline asm
	add.f64 %fd29172, %fd29172, 0.01;
	// end inline asm
	// begin inline asm
	add.f64 %fd29170, %fd29170, 0.01;
	// end inline asm
	// begin inline asm
	add.f64 %fd29172, %fd29172, 0.01;
	// end inline asm
	// begin inline asm
	add.f64 %fd29170, %fd29170, 0.01;
	// end inline asm
	// begin inline asm
	add.f64 %fd29172, %fd29172, 0.01;
	// end inline asm
	// begin inline asm
	add.f64 %fd29170, %fd29170, 0.01;
	// end inline asm
	// begin inline asm
	add.f64 %fd29172, %fd29172, 0.01;
	// end inline asm
	// begin inline asm
	add.f64 %fd29170, %fd29170, 0.01;
	// end inline asm
	// begin inline asm
	add.f64 %fd29172, %fd29172, 0.01;
	// end inline asm
	// begin inline asm
	add.f64 %fd29170, %fd29170, 0.01;
	// end inline asm
	// begin inline asm
	add.f64 %fd29172, %fd29172, 0.01;
	// end inline asm
	// begin inline asm
	add.f64 %fd29170, %fd29170, 0.01;
	// end inline asm
	// begin inline asm
	add.f64 %fd29172, %fd29172, 0.01;
	// end inline asm
	// begin inline asm
	add.f64 %fd29170, %fd29170, 0.01;
	// end inline asm
	// begin inline asm
	add.f64 %fd29172, %fd29172, 0.01;
	// end inline asm
	// begin inline asm
	add.f64 %fd29170, %fd29170, 0.01;
	// end inline asm
	// begin inline asm
	add.f64 %fd29172, %fd29172, 0.01;
	// end inline asm
	// begin inline asm
	add.f64 %fd29170, %fd29170, 0.01;
	// end inline asm
	// begin inline asm
	add.f64 %fd29172, %fd29172, 0.01;
	// end inline asm
	// begin inline asm
	add.f64 %fd29170, %fd29170, 0.01;
	// end inline asm
	// begin inline asm
	add.f64 %fd29172, %fd29172, 0.01;
	// end inline asm
	// begin inline asm
	add.f64 %fd29170, %fd29170, 0.01;
	// end inline asm
	// begin inline asm
	add.f64 %fd29172, %fd29172, 0.01;
	// end inline asm
	// begin inline asm
	add.f64 %fd29170, %fd29170, 0.01;
	// end inline asm
	// begin inline asm
	add.f64 %fd29172, %fd29172, 0.01;
	// end inline asm
	// begin inline asm
	add.f64 %fd29170, %fd29170, 0.01;
	// end inline asm
	// begin inline asm
	add.f64 %fd29172, %fd29172, 0.01;
	// end inline asm
	// begin inline asm
	add.f64 %fd29170, %fd29170, 0.01;
	// end inline asm
	// begin inline asm
	add.f64 %fd29172, %fd29172, 0.01;
	// end inline asm
	// begin inline asm
	add.f64 %fd29170, %fd29170, 0.01;
	// end inline asm
	// begin inline asm
	add.f64 %fd29172, %fd29172, 0.01;
	// end inline asm
	// begin inline asm
	add.f64 %fd29170, %fd29170, 0.01;
	// end inline asm
	// begin inline asm
	add.f64 %fd29172, %fd29172, 0.01;
	// end inline asm
	// begin inline asm
	add.f64 %fd29170, %fd29170, 0.01;
	// end inline asm
	// begin inline asm
	add.f64 %fd29172, %fd29172, 0.01;
	// end inline asm
	// begin inline asm
	add.f64 %fd29170, %fd29170, 0.01;
	// end inline asm
	// begin inline asm
	add.f64 %fd29172, %fd29172, 0.01;
	// end inline asm
	// begin inline asm
	add.f64 %fd29170, %fd29170, 0.01;
	// end inline asm
	// begin inline asm
	add.f64 %fd29172, %fd29172, 0.01;
	// end inline asm
	// begin inline asm
	add.f64 %fd29170, %fd29170, 0.01;
	// end inline asm
	// begin inline asm
	add.f64 %fd29172, %fd29172, 0.01;
	// end inline asm
	// begin inline asm
	add.f64 %fd29170, %fd29170, 0.01;
	// end inline asm
	// begin inline asm
	add.f64 %fd29172, %fd29172, 0.01;
	// end inline asm
	// begin inline asm
	add.f64 %fd29170, %fd29170, 0.01;
	// end inline asm
	// begin inline asm
	add.f64 %fd29172, %fd29172, 0.01;
	// end inline asm
	// begin inline asm
	add.f64 %fd29170, %fd29170, 0.01;
	// end inline asm
	// begin inline asm
	add.f64 %fd29172, %fd29172, 0.01;
	// end inline asm
	// begin inline asm
	add.f64 %fd29170, %fd29170, 0.01;
	// end inline asm
	// begin inline asm
	add.f64 %fd29172, %fd29172, 0.01;
	// end inline asm
	// begin inline asm
	add.f64 %fd29170, %fd29170, 0.01;
	// end inline asm
	// begin inline asm
	add.f64 %fd29172, %fd29172, 0.01;
	// end inline asm
	// begin inline asm
	add.f64 %fd29170, %fd29170, 0.01;
	// end inline asm
	// begin inline asm
	add.f64 %fd29172, %fd29172, 0.01;
	// end inline asm
	// begin inline asm
	add.f64 %fd29170, %fd29170, 0.01;
	// end inline asm
	// begin inline asm
	add.f64 %fd29172, %fd29172, 0.01;
	// end inline asm
	// begin inline asm
	add.f64 %fd29170, %fd29170, 0.01;
	// end inline asm
	// begin inline asm
	add.f64 %fd29172, %fd29172, 0.01;
	// end inline asm
	// begin inline asm
	add.f64 %fd29170, %fd29170, 0.01;
	// end inline asm
	// begin inline asm
	add.f64 %fd29172, %fd29172, 0.01;
	// end inline asm
	// begin inline asm
	add.f64 %fd29170, %fd29170, 0.01;
	// end inline asm
	// begin inline asm
	add.f64 %fd29172, %fd29172, 0.01;
	// end inline asm
	// begin inline asm
	add.f64 %fd29170, %fd29170, 0.01;
	// end inline asm
	// begin inline asm
	add.f64 %fd29172, %fd29172, 0.01;
	// end inline asm
	// begin inline asm
	add.f64 %fd29170, %fd29170, 0.01;
	// end inline asm
	// begin inline asm
	add.f64 %fd29172, %fd29172, 0.01;
	// end inline asm
	// begin inline asm
	add.f64 %fd29170, %fd29170, 0.01;
	// end inline asm
	// begin inline asm
	add.f64 %fd29172, %fd29172, 0.01;
	// end inline asm
	// begin inline asm
	add.f64 %fd29170, %fd29170, 0.01;
	// end inline asm
	// begin inline asm
	add.f64 %fd29172, %fd29172, 0.01;
	// end inline asm
	// begin inline asm
	add.f64 %fd29170, %fd29170, 0.01;
	// end inline asm
	// begin inline asm
	add.f64 %fd29172, %fd29172, 0.01;
	// end inline asm
	// begin inline asm
	add.f64 %fd29170, %fd29170, 0.01;
	// end inline asm
	// begin inline asm
	add.f64 %fd29172, %fd29172, 0.01;
	// end inline asm
	// begin inline asm
	add.f64 %fd29170, %fd29170, 0.01;
	// end inline asm
	// begin inline asm
	add.f64 %fd29172, %fd29172, 0.01;
	// end inline asm
	// begin inline asm
	add.f64 %fd29170, %fd29170, 0.01;
	// end inline asm
	// begin inline asm
	add.f64 %fd29172, %fd29172, 0.01;
	// end inline asm
	// begin inline asm
	add.f64 %fd29170, %fd29170, 0.01;
	// end inline asm
	// begin inline asm
	add.f64 %fd29172, %fd29172, 0.01;
	// end inline asm
	// begin inline asm
	add.f64 %fd29170, %fd29170, 0.01;
	// end inline asm
	// begin inline asm
	add.f64 %fd29172, %fd29172, 0.01;
	// end inline asm
	// begin inline asm
	add.f64 %fd29170, %fd29170, 0.01;
	// end inline asm
	// begin inline asm
	add.f64 %fd29172, %fd29172, 0.01;
	// end inline asm
	// begin inline asm
	add.f64 %fd29170, %fd29170, 0.01;
	// end inline asm
	// begin inline asm
	add.f64 %fd29172, %fd29172, 0.01;
	// end inline asm
	// begin inline asm
	add.f64 %fd29170, %fd29170, 0.01;
	// end inline asm
	// begin inline asm
	add.f64 %fd29172, %fd29172, 0.01;
	// end inline asm
	// begin inline asm
	add.f64 %fd29170, %fd29170, 0.01;
	// end inline asm
	// begin inline asm
	add.f64 %fd29172, %fd29172, 0.01;
	// end inline asm
	// begin inline asm
	add.f64 %fd29170, %fd29170, 0.01;
	// end inline asm
	// begin inline asm
	add.f64 %fd29172, %fd29172, 0.01;
	// end inline asm
	// begin inline asm
	add.f64 %fd29170, %fd29170, 0.01;
	// end inline asm
	// begin inline asm
	add.f64 %fd29172, %fd29172, 0.01;
	// end inline asm
	// begin inline asm
	add.f64 %fd29170, %fd29170, 0.01;
	// end inline asm
	// begin inline asm
	add.f64 %fd29172, %fd29172, 0.01;
	// end inline asm
	// begin inline asm
	add.f64 %fd29170, %fd29170, 0.01;
	// end inline asm
	// begin inline asm
	add.f64 %fd29172, %fd29172, 0.01;
	// end inline asm
	// begin inline asm
	add.f64 %fd29170, %fd29170, 0.01;
	// end inline asm
	// begin inline asm
	add.f64 %fd29172, %fd29172, 0.01;
	// end inline asm
	// begin inline asm
	add.f64 %fd29170, %fd29170, 0.01;
	// end inline asm
	// begin inline asm
	add.f64 %fd29172, %fd29172, 0.01;
	// end inline asm
	// begin inline asm
	add.f64 %fd29170, %fd29170, 0.01;
	// end inline asm
	// begin inline asm
	add.f64 %fd29172, %fd29172, 0.01;
	// end inline asm
	// begin inline asm
	add.f64 %fd29170, %fd29170, 0.01;
	// end inline asm
	// begin inline asm
	add.f64 %fd29172, %fd29172, 0.01;
	// end inline asm
	// begin inline asm
	add.f64 %fd29170, %fd29170, 0.01;
	// end inline asm
	// begin inline asm
	add.f64 %fd29172, %fd29172, 0.01;
	// end inline asm
	// begin inline asm
	add.f64 %fd29170, %fd29170, 0.01;
	// end inline asm
	// begin inline asm
	add.f64 %fd29172, %fd29172, 0.01;
	// end inline asm
	// begin inline asm
	add.f64 %fd29170, %fd29170, 0.01;
	// end inline asm
	// begin inline asm
	add.f64 %fd29172, %fd29172, 0.01;
	// end inline asm
	// begin inline asm
	add.f64 %fd29170, %fd29170, 0.01;
	// end inline asm
	// begin inline asm
	add.f64 %fd29172, %fd29172, 0.01;
	// end inline asm
	// begin inline asm
	add.f64 %fd29170, %fd29170, 0.01;
	// end inline asm
	// begin inline asm
	add.f64 %fd29172, %fd29172, 0.01;
	// end inline asm
	// begin inline asm
	add.f64 %fd29170, %fd29170, 0.01;
	// end inline asm
	// begin inline asm
	add.f64 %fd29172, %fd29172, 0.01;
	// end inline asm
	// begin inline asm
	add.f64 %fd29170, %fd29170, 0.01;
	// end inline asm
	// begin inline asm
	add.f64 %fd29172, %fd29172, 0.01;
	// end inline asm
	// begin inline asm
	add.f64 %fd29170, %fd29170, 0.01;
	// end inline asm
	// begin inline asm
	add.f64 %fd29172, %fd29172, 0.01;
	// end inline asm
	// begin inline asm
	add.f64 %fd29170, %fd29170, 0.01;
	// end inline asm
	// begin inline asm
	add.f64 %fd29172, %fd29172, 0.01;
	// end inline asm
	// begin inline asm
	add.f64 %fd29170, %fd29170, 0.01;
	// end inline asm
	// begin inline asm
	add.f64 %fd29172, %fd29172, 0.01;
	// end inline asm
	// begin inline asm
	add.f64 %fd29170, %fd29170, 0.01;
	// end inline asm
	// begin inline asm
	add.f64 %fd29172, %fd29172, 0.01;
	// end inline asm
	// begin inline asm
	add.f64 %fd29170, %fd29170, 0.01;
	// end inline asm
	// begin inline asm
	add.f64 %fd29172, %fd29172, 0.01;
	// end inline asm
	// begin inline asm
	add.f64 %fd29170, %fd29170, 0.01;
	// end inline asm
	// begin inline asm
	add.f64 %fd29172, %fd29172, 0.01;
	// end inline asm
	// begin inline asm
	add.f64 %fd29170, %fd29170, 0.01;
	// end inline asm
	// begin inline asm
	add.f64 %fd29172, %fd29172, 0.01;
	// end inline asm
	// begin inline asm
	add.f64 %fd29170, %fd29170, 0.01;
	// end inline asm
	// begin inline asm
	add.f64 %fd29172, %fd29172, 0.01;
	// end inline asm
	// begin inline asm
	add.f64 %fd29170, %fd29170, 0.01;
	// end inline asm
	// begin inline asm
	add.f64 %fd29172, %fd29172, 0.01;
	// end inline asm
	// begin inline asm
	add.f64 %fd29170, %fd29170, 0.01;
	// end inline asm
	// begin inline asm
	add.f64 %fd29172, %fd29172, 0.01;
	// end inline asm
	// begin inline asm
	add.f64 %fd29170, %fd29170, 0.01;
	// end inline asm
	// begin inline asm
	add.f64 %fd29172, %fd29172, 0.01;
	// end inline asm
	// begin inline asm
	add.f64 %fd29170, %fd29170, 0.01;
	// end inline asm
	// begin inline asm
	add.f64 %fd29172, %fd29172, 0.01;
	// end inline asm
	// begin inline asm
	add.f64 %fd29170, %fd29170, 0.01;
	// end inline asm
	// begin inline asm
	add.f64 %fd29172, %fd29172, 0.01;
	// end inline asm
	// begin inline asm
	add.f64 %fd29170, %fd29170, 0.01;
	// end inline asm
	// begin inline asm
	add.f64 %fd29172, %fd29172, 0.01;
	// end inline asm
	// begin inline asm
	add.f64 %fd29170, %fd29170, 0.01;
	// end inline asm
	// begin inline asm
	add.f64 %fd29172, %fd29172, 0.01;
	// end inline asm
	// begin inline asm
	add.f64 %fd29170, %fd29170, 0.01;
	// end inline asm
	// begin inline asm
	add.f64 %fd29172, %fd29172, 0.01;
	// end inline asm
	// begin inline asm
	add.f64 %fd29170, %fd29170, 0.01;
	// end inline asm
	// begin inline asm
	add.f64 %fd29172, %fd29172, 0.01;
	// end inline asm
	// begin inline asm
	add.f64 %fd29170, %fd29170, 0.01;
	// end inline asm
	// begin inline asm
	add.f64 %fd29172, %fd29172, 0.01;
	// end inline asm
	// begin inline asm
	add.f64 %fd29170, %fd29170, 0.01;
	// end inline asm
	// begin inline asm
	add.f64 %fd29172, %fd29172, 0.01;
	// end inline asm
	// begin inline asm
	add.f64 %fd29170, %fd29170, 0.01;
	// end inline asm
	// begin inline asm
	add.f64 %fd29172, %fd29172, 0.01;
	// end inline asm
	// begin inline asm
	add.f64 %fd29170, %fd29170, 0.01;
	// end inline asm
	// begin inline asm
	add.f64 %fd29172, %fd29172, 0.01;
	// end inline asm
	// begin inline asm
	add.f64 %fd29170, %fd29170, 0.01;
	// end inline asm
	// begin inline asm
	add.f64 %fd29172, %fd29172, 0.01;
	// end inline asm
	// begin inline asm
	add.f64 %fd29170, %fd29170, 0.01;
	// end inline asm
	// begin inline asm
	add.f64 %fd29172, %fd29172, 0.01;
	// end inline asm
	// begin inline asm
	add.f64 %fd29170, %fd29170, 0.01;
	// end inline asm
	// begin inline asm
	add.f64 %fd29172, %fd29172, 0.01;
	// end inline asm
	// begin inline asm
	add.f64 %fd29170, %fd29170, 0.01;
	// end inline asm
	// begin inline asm
	add.f64 %fd29172, %fd29172, 0.01;
	// end inline asm
	// begin inline asm
	add.f64 %fd29170, %fd29170, 0.01;
	// end inline asm
	// begin inline asm
	add.f64 %fd29172, %fd29172, 0.01;
	// end inline asm
	// begin inline asm
	add.f64 %fd29170, %fd29170, 0.01;
	// end inline asm
	// begin inline asm
	add.f64 %fd29172, %fd29172, 0.01;
	// end inline asm
	// begin inline asm
	add.f64 %fd29170, %fd29170, 0.01;
	// end inline asm
	// begin inline asm
	add.f64 %fd29172, %fd29172, 0.01;
	// end inline asm
	// begin inline asm
	add.f64 %fd29170, %fd29170, 0.01;
	// end inline asm
	// begin inline asm
	add.f64 %fd29172, %fd29172, 0.01;
	// end inline asm
	// begin inline asm
	add.f64 %fd29170, %fd29170, 0.01;
	// end inline asm
	// begin inline asm
	add.f64 %fd29172, %fd29172, 0.01;
	// end inline asm
	// begin inline asm
	add.f64 %fd29170, %fd29170, 0.01;
	// end inline asm
	// begin inline asm
	add.f64 %fd29172, %fd29172, 0.01;
	// end inline asm
	// begin inline asm
	add.f64 %fd29170, %fd29170, 0.01;
	// end inline asm
	// begin inline asm
	add.f64 %fd29172, %fd29172, 0.01;
	// end inline asm
	// begin inline asm
	add.f64 %fd29170, %fd29170, 0.01;
	// end inline asm
	// begin inline asm
	add.f64 %fd29172, %fd29172, 0.01;
	// end inline asm
	// begin inline asm
	add.f64 %fd29170, %fd29170, 0.01;
	// end inline asm
	// begin inline asm
	add.f64 %fd29172, %fd29172, 0.01;
	// end inline asm
	// begin inline asm
	add.f64 %fd29170, %fd29170, 0.01;
	// end inline asm
	// begin inline asm
	add.f64 %fd29172, %fd29172, 0.01;
	// end inline asm
	// begin inline asm
	add.f64 %fd29170, %fd29170, 0.01;
	// end inline asm
	// begin inline asm
	add.f64 %fd29172, %fd29172, 0.01;
	// end inline asm
	// begin inline asm
	add.f64 %fd29170, %fd29170, 0.01;
	// end inline asm
	// begin inline asm
	add.f64 %fd29172, %fd29172, 0.01;
	// end inline asm
	// begin inline asm
	add.f64 %fd29170, %fd29170, 0.01;
	// end inline asm
	// begin inline asm
	add.f64 %fd29172, %fd29172, 0.01;
	// end inline asm
	// begin inline asm
	add.f64 %fd29170, %fd29170, 0.01;
	// end inline asm
	// begin inline asm
	add.f64 %fd29172, %fd29172, 0.01;
	// end inline asm
	// begin inline asm
	add.f64 %fd29170, %fd29170, 0.01;
	// end inline asm
	// begin inline asm
	add.f64 %fd29172, %fd29172, 0.01;
	// end inline asm
	// begin inline asm
	add.f64 %fd29170, %fd29170, 0.01;
	// end inline asm
	// begin inline asm
	add.f64 %fd29172, %fd29172, 0.01;
	// end inline asm
	// begin inline asm
	add.f64 %fd29170, %fd29170, 0.01;
	// end inline asm
	// begin inline asm
	add.f64 %fd29172, %fd29172, 0.01;
	// end inline asm
	// begin inline asm
	add.f64 %fd29170, %fd29170, 0.01;
	// end inline asm
	// begin inline asm
	add.f64 %fd29172, %fd29172, 0.01;
	// end inline asm
	// begin inline asm
	add.f64 %fd29170, %fd29170, 0.01;
	// end inline asm
	// begin inline asm
	add.f64 %fd29172, %fd29172, 0.01;
	// end inline asm
	// begin inline asm
	add.f64 %fd29170, %fd29170, 0.01;
	// end inline asm
	// begin inline asm
	add.f64 %fd29172, %fd29172, 0.01;
	// end inline asm
	// begin inline asm
	add.f64 %fd29170, %fd29170, 0.01;
	// end inline asm
	// begin inline asm
	add.f64 %fd29172, %fd29172, 0.01;
	// end inline asm
	// begin inline asm
	add.f64 %fd29170, %fd29170, 0.01;
	// end inline asm
	// begin inline asm
	add.f64 %fd29172, %fd29172, 0.01;
	// end inline asm
	// begin inline asm
	add.f64 %fd29170, %fd29170, 0.01;
	// end inline asm
	// begin inline asm
	add.f64 %fd29172, %fd29172, 0.01;
	// end inline asm
	// begin inline asm
	add.f64 %fd29170, %fd29170, 0.01;
	// end inline asm
	// begin inline asm
	add.f64 %fd29172, %fd29172, 0.01;
	// end inline asm
	// begin inline asm
	add.f64 %fd29170, %fd29170, 0.01;
	// end inline asm
	// begin inline asm
	add.f64 %fd29172, %fd29172, 0.01;
	// end inline asm
	// begin inline asm
	add.f64 %fd29170, %fd29170, 0.01;
	// end inline asm
	// begin inline asm
	add.f64 %fd29172, %fd29172, 0.01;
	// end inline asm
	// begin inline asm
	add.f64 %fd29170, %fd29170, 0.01;
	// end inline asm
	// begin inline asm
	add.f64 %fd29172, %fd29172, 0.01;
	// end inline asm
	// begin inline asm
	add.f64 %fd29170, %fd29170, 0.01;
	// end inline asm
	// begin inline asm
	add.f64 %fd29172, %fd29172, 0.01;
	// end inline asm
	// begin inline asm
	add.f64 %fd29170, %fd29170, 0.01;
	// end inline asm
	// begin inline asm
	add.f64 %fd29172, %fd29172, 0.01;
	// end inline asm
	// begin inline asm
	add.f64 %fd29170, %fd29170, 0.01;
	// end inline asm
	// begin inline asm
	add.f64 %fd29172, %fd29172, 0.01;
	// end inline asm
	// begin inline asm
	add.f64 %fd29170, %fd29170, 0.01;
	// end inline asm
	// begin inline asm
	add.f64 %fd29172, %fd29172, 0.01;
	// end inline asm
	// begin inline asm
	add.f64 %fd29170, %fd29170, 0.01;
	// end inline asm
	// begin inline asm
	add.f64 %fd29172, %fd29172, 0.01;
	// end inline asm
	// begin inline asm
	add.f64 %fd29170, %fd29170, 0.01;
	// end inline asm
	// begin inline asm
	add.f64 %fd29172, %fd29172, 0.01;
	// end inline asm
	// begin inline asm
	add.f64 %fd29170, %fd29170, 0.01;
	// end inline asm
	// begin inline asm
	add.f64 %fd29172, %fd29172, 0.01;
	// end inline asm
	// begin inline asm
	add.f64 %fd29170, %fd29170, 0.01;
	// end inline asm
	// begin inline asm
	add.f64 %fd29172, %fd29172, 0.01;
	// end inline asm
	// begin inline asm
	add.f64 %fd29170, %fd29170, 0.01;
	// end inline asm
	// begin inline asm
	add.f64 %fd29172, %fd29172, 0.01;
	// end inline asm
	// begin inline asm
	add.f64 %fd29170, %fd29170, 0.01;
	// end inline asm
	// begin inline asm
	add.f64 %fd29172, %fd29172, 0.01;
	// end inline asm
	// begin inline asm
	add.f64 %fd29170, %fd29170, 0.01;
	// end inline asm
	// begin inline asm
	add.f64 %fd29172, %fd29172, 0.01;
	// end inline asm
	// begin inline asm
	add.f64 %fd29170, %fd29170, 0.01;
	// end inline asm
	// begin inline asm
	add.f64 %fd29172, %fd29172, 0.01;
	// end inline asm
	// begin inline asm
	add.f64 %fd29170, %fd29170, 0.01;
	// end inline asm
	// begin inline asm
	add.f64 %fd29172, %fd29172, 0.01;
	// end inline asm
	// begin inline asm
	add.f64 %fd29170, %fd29170, 0.01;
	// end inline asm
	// begin inline asm
	add.f64 %fd29172, %fd29172, 0.01;
	// end inline asm
	// begin inline asm
	add.f64 %fd29170, %fd29170, 0.01;
	// end inline asm
	// begin inline asm
	add.f64 %fd29172, %fd29172, 0.01;
	// end inline asm
	// begin inline asm
	add.f64 %fd29170, %fd29170, 0.01;
	// end inline asm
	// begin inline asm
	add.f64 %fd29172, %fd29172, 0.01;
	// end inline asm
	// begin inline asm
	add.f64 %fd29170, %fd29170, 0.01;
	// end inline asm
	// begin inline asm
	add.f64 %fd29172, %fd29172, 0.01;
	// end inline asm
	// begin inline asm
	add.f64 %fd29170, %fd29170, 0.01;
	// end inline asm
	// begin inline asm
	add.f64 %fd29172, %fd29172, 0.01;
	// end inline asm
	// begin inline asm
	add.f64 %fd29170, %fd29170, 0.01;
	// end inline asm
	// begin inline asm
	add.f64 %fd29172, %fd29172, 0.01;
	// end inline asm
	// begin inline asm
	add.f64 %fd29170, %fd29170, 0.01;
	// end inline asm
	// begin inline asm
	add.f64 %fd29172, %fd29172, 0.01;
	// end inline asm
	// begin inline asm
	add.f64 %fd29170, %fd29170, 0.01;
	// end inline asm
	// begin inline asm
	add.f64 %fd29172, %fd29172, 0.01;
	// end inline asm
	// begin inline asm
	add.f64 %fd29170, %fd29170, 0.01;
	// end inline asm
	// begin inline asm
	add.f64 %fd29172, %fd29172, 0.01;
	// end inline asm
	// begin inline asm
	add.f64 %fd29170, %fd29170, 0.01;
	// end inline asm
	// begin inline asm
	add.f64 %fd29172, %fd29172, 0.01;
	// end inline asm
	// begin inline asm
	add.f64 %fd29170, %fd29170, 0.01;
	// end inline asm
	// begin inline asm
	add.f64 %fd29172, %fd29172, 0.01;
	// end inline asm
	// begin inline asm
	add.f64 %fd29170, %fd29170, 0.01;
	// end inline asm
	// begin inline asm
	add.f64 %fd29172, %fd29172, 0.01;
	// end inline asm
	// begin inline asm
	add.f64 %fd29170, %fd29170, 0.01;
	// end inline asm
	// begin inline asm
	add.f64 %fd29172, %fd29172, 0.01;
	// end inline asm
	// begin inline asm
	add.f64 %fd29170, %fd29170, 0.01;
	// end inline asm
	// begin inline asm
	add.f64 %fd29172, %fd29172, 0.01;
	// end inline asm
	// begin inline asm
	add.f64 %fd29170, %fd29170, 0.01;
	// end inline asm
	// begin inline asm
	add.f64 %fd29172, %fd29172, 0.01;
	// end inline asm
	// begin inline asm
	add.f64 %fd29170, %fd29170, 0.01;
	// end inline asm
	// begin inline asm
	add.f64 %fd29172, %fd29172, 0.01;
	// end inline asm
	// begin inline asm
	add.f64 %fd29170, %fd29170, 0.01;
	// end inline asm
	// begin inline asm
	add.f64 %fd29172, %fd29172, 0.01;
	// end inline asm
	// begin inline asm
	add.f64 %fd29170, %fd29170, 0.01;
	// end inline asm
	// begin inline asm
	add.f64 %fd29172, %fd29172, 0.01;
	// end inline asm
	// begin inline asm
	add.f64 %fd29170, %fd29170, 0.01;
	// end inline asm
	// begin inline asm
	add.f64 %fd29172, %fd29172, 0.01;
	// end inline asm
	// begin inline asm
	add.f64 %fd29170, %fd29170, 0.01;
	// end inline asm
	// begin inline asm
	add.f64 %fd29172, %fd29172, 0.01;
	// end inline asm
	// begin inline asm
	add.f64 %fd29170, %fd29170, 0.01;
	// end inline asm
	// begin inline asm
	add.f64 %fd29172, %fd29172, 0.01;
	// end inline asm
	// begin inline asm
	add.f64 %fd29170, %fd29170, 0.01;
	// end inline asm
	// begin inline asm
	add.f64 %fd29172, %fd29172, 0.01;
	// end inline asm
	// begin inline asm
	add.f64 %fd29170, %fd29170, 0.01;
	// end inline asm
	// begin inline asm
	add.f64 %fd29172, %fd29172, 0.01;
	// end inline asm
	// begin inline asm
	add.f64 %fd29170, %fd29170, 0.01;
	// end inline asm
	// begin inline asm
	add.f64 %fd29172, %fd29172, 0.01;
	// end inline asm
	// begin inline asm
	add.f64 %fd29170, %fd29170, 0.01;
	// end inline asm
	// begin inline asm
	add.f64 %fd29172, %fd29172, 0.01;
	// end inline asm
	// begin inline asm
	add.f64 %fd29170, %fd29170, 0.01;
	// end inline asm
	// begin inline asm
	add.f64 %fd29172, %fd29172, 0.01;
	// end inline asm
	// begin inline asm
	add.f64 %fd29170, %fd29170, 0.01;
	// end inline asm
	// begin inline asm
	add.f64 %fd29172, %fd29172, 0.01;
	// end inline asm
	// begin inline asm
	add.f64 %fd29170, %fd29170, 0.01;
	// end inline asm
	// begin inline asm
	add.f64 %fd29172, %fd29172, 0.01;
	// end inline asm
	// begin inline asm
	add.f64 %fd29170, %fd29170, 0.01;
	// end inline asm
	// begin inline asm
	add.f64 %fd29172, %fd29172, 0.01;
	// end inline asm
	// begin inline asm
	add.f64 %fd29170, %fd29170, 0.01;
	// end inline asm
	// begin inline asm
	add.f64 %fd29172, %fd29172, 0.01;
	// end inline asm
	// begin inline asm
	add.f64 %fd29170, %fd29170, 0.01;
	// end inline asm
	// begin inline asm
	add.f64 %fd29172, %fd29172, 0.01;
	// end inline asm
	// begin inline asm
	add.f64 %fd29170, %fd29170, 0.01;
	// end inline asm
	// begin inline asm
	add.f64 %fd29172, %fd29172, 0.01;
	// end inline asm
	// begin inline asm
	add.f64 %fd29170, %fd29170, 0.01;
	// end inline asm
	// begin inline asm
	add.f64 %fd29172, %fd29172, 0.01;
	// end inline asm
	// begin inline asm
	add.f64 %fd29170, %fd29170, 0.01;
	// end inline asm
	// begin inline asm
	add.f64 %fd29172, %fd29172, 0.01;
	// end inline asm
	// begin inline asm
	add.f64 %fd29170, %fd29170, 0.01;
	// end inline asm
	// begin inline asm
	add.f64 %fd29172, %fd29172, 0.01;
	// end inline asm
	// begin inline asm
	add.f64 %fd29170, %fd29170, 0.01;
	// end inline asm
	// begin inline asm
	add.f64 %fd29172, %fd29172, 0.01;
	// end inline asm
	// begin inline asm
	add.f64 %fd29170, %fd29170, 0.01;
	// end inline asm
	// begin inline asm
	add.f64 %fd29172, %fd29172, 0.01;
	// end inline asm
	// begin inline asm
	add.f64 %fd29170, %fd29170, 0.01;
	// end inline asm
	// begin inline asm
	add.f64 %fd29172, %fd29172, 0.01;
	// end inline asm
	// begin inline asm
	add.f64 %fd29170, %fd29170, 0.01;
	// end inline asm
	// begin inline asm
	add.f64 %fd29172, %fd29172, 0.01;
	// end inline asm
	// begin inline asm
	add.f64 %fd29170, %fd29170, 0.01;
	// end inline asm
	// begin inline asm
	add.f64 %fd29172, %fd29172, 0.01;
	// end inline asm
	// begin inline asm
	add.f64 %fd29170, %fd29170, 0.01;
	// end inline asm
	// begin inline asm
	add.f64 %fd29172, %fd29172, 0.01;
	// end inline asm
	// begin inline asm
	add.f64 %fd29170, %fd29170, 0.01;
	// end inline asm
	// begin inline asm
	add.f64 %fd29172, %fd29172, 0.01;
	// end inline asm
	// begin inline asm
	add.f64 %fd29170, %fd29170, 0.01;
	// end inline asm
	// begin inline asm
	add.f64 %fd29172, %fd29172, 0.01;
	// end inline asm
	// begin inline asm
	add.f64 %fd29170, %fd29170, 0.01;
	// end inline asm
	// begin inline asm
	add.f64 %fd29172, %fd29172, 0.01;
	// end inline asm
	// begin inline asm
	add.f64 %fd29170, %fd29170, 0.01;
	// end inline asm
	// begin inline asm
	add.f64 %fd29172, %fd29172, 0.01;
	// end inline asm
	// begin inline asm
	add.f64 %fd29170, %fd29170, 0.01;
	// end inline asm
	// begin inline asm
	add.f64 %fd29172, %fd29172, 0.01;
	// end inline asm
	// begin inline asm
	add.f64 %fd29170, %fd29170, 0.01;
	// end inline asm
	// begin inline asm
	add.f64 %fd29172, %fd29172, 0.01;
	// end inline asm
	// begin inline asm
	add.f64 %fd29170, %fd29170, 0.01;
	// end inline asm
	// begin inline asm
	add.f64 %fd29172, %fd29172, 0.01;
	// end inline asm
	// begin inline asm
	add.f64 %fd29170, %fd29170, 0.01;
	// end inline asm
	// begin inline asm
	add.f64 %fd29172, %fd29172, 0.01;
	// end inline asm
	// begin inline asm
	add.f64 %fd29170, %fd29170, 0.01;
	// end inline asm
	// begin inline asm
	add.f64 %fd29172, %fd29172, 0.01;
	// end inline asm
	// begin inline asm
	add.f64 %fd29170, %fd29170, 0.01;
	// end inline asm
	// begin inline asm
	add.f64 %fd29172, %fd29172, 0.01;
	// end inline asm
	// begin inline asm
	add.f64 %fd29170, %fd29170, 0.01;
	// end inline asm
	// begin inline asm
	add.f64 %fd29172, %fd29172, 0.01;
	// end inline asm
	// begin inline asm
	add.f64 %fd29170, %fd29170, 0.01;
	// end inline asm
	// begin inline asm
	add.f64 %fd29172, %fd29172, 0.01;
	// end inline asm
	// begin inline asm
	add.f64 %fd29170, %fd29170, 0.01;
	// end inline asm
	// begin inline asm
	add.f64 %fd29172, %fd29172, 0.01;
	// end inline asm
	// begin inline asm
	add.f64 %fd29170, %fd29170, 0.01;
	// end inline asm
	// begin inline asm
	add.f64 %fd29172, %fd29172, 0.01;
	// end inline asm
	// begin inline asm
	add.f64 %fd29170, %fd29170, 0.01;
	// end inline asm
	// begin inline asm
	add.f64 %fd29172, %fd29172, 0.01;
	// end inline asm
	// begin inline asm
	add.f64 %fd29170, %fd29170, 0.01;
	// end inline asm
	// begin inline asm
	add.f64 %fd29172, %fd29172, 0.01;
	// end inline asm
	// begin inline asm
	add.f64 %fd29170, %fd29170, 0.01;
	// end inline asm
	// begin inline asm
	add.f64 %fd29172, %fd29172, 0.01;
	// end inline asm
	// begin inline asm
	add.f64 %fd29170, %fd29170, 0.01;
	// end inline asm
	// begin inline asm
	add.f64 %fd29172, %fd29172, 0.01;
	// end inline asm
	// begin inline asm
	add.f64 %fd29170, %fd29170, 0.01;
	// end inline asm
	// begin inline asm
	add.f64 %fd29172, %fd29172, 0.01;
	// end inline asm
	// begin inline asm
	add.f64 %fd29170, %fd29170, 0.01;
	// end inline asm
	// begin inline asm
	add.f64 %fd29172, %fd29172, 0.01;
	// end inline asm
	// begin inline asm
	add.f64 %fd29170, %fd29170, 0.01;
	// end inline asm
	// begin inline asm
	add.f64 %fd29172, %fd29172, 0.01;
	// end inline asm
	// begin inline asm
	add.f64 %fd29170, %fd29170, 0.01;
	// end inline asm
	// begin inline asm
	add.f64 %fd29172, %fd29172, 0.01;
	// end inline asm
	// begin inline asm
	add.f64 %fd29170, %fd29170, 0.01;
	// end inline asm
	// begin inline asm
	add.f64 %fd29172, %fd29172, 0.01;
	// end inline asm
	// begin inline asm
	add.f64 %fd29170, %fd29170, 0.01;
	// end inline asm
	// begin inline asm
	add.f64 %fd29172, %fd29172, 0.01;
	// end inline asm
	// begin inline asm
	add.f64 %fd29170, %fd29170, 0.01;
	// end inline asm
	// begin inline asm
	add.f64 %fd29172, %fd29172, 0.01;
	// end inline asm
	// begin inline asm
	add.f64 %fd29170, %fd29170, 0.01;
	// end inline asm
	// begin inline asm
	add.f64 %fd29172, %fd29172, 0.01;
	// end inline asm
	// begin inline asm
	add.f64 %fd29170, %fd29170, 0.01;
	// end inline asm
	// begin inline asm
	add.f64 %fd29172, %fd29172, 0.01;
	// end inline asm
	// begin inline asm
	add.f64 %fd29170, %fd29170, 0.01;
	// end inline asm
	// begin inline asm
	add.f64 %fd29172, %fd29172, 0.01;
	// end inline asm
	// begin inline asm
	add.f64 %fd29170, %fd29170, 0.01;
	// end inline asm
	// begin inline asm
	add.f64 %fd29172, %fd29172, 0.01;
	// end inline asm
	// begin inline asm
	add.f64 %fd29170, %fd29170, 0.01;
	// end inline asm
	// begin inline asm
	add.f64 %fd29172, %fd29172, 0.01;
	// end inline asm
	// begin inline asm
	add.f64 %fd29170, %fd29170, 0.01;
	// end inline asm
	// begin inline asm
	add.f64 %fd29172, %fd29172, 0.01;
	// end inline asm
	// begin inline asm
	add.f64 %fd29170, %fd29170, 0.01;
	// end inline asm
	// begin inline asm
	add.f64 %fd29172, %fd29172, 0.01;
	// end inline asm
	// begin inline asm
	add.f64 %fd29170, %fd29170, 0.01;
	// end inline asm
	// begin inline asm
	add.f64 %fd29172, %fd29172, 0.01;
	// end inline asm
	// begin inline asm
	add.f64 %fd29170, %fd29170, 0.01;
	// end inline asm
	// begin inline asm
	add.f64 %fd29172, %fd29172, 0.01;
	// end inline asm
	// begin inline asm
	add.f64 %fd29170, %fd29170, 0.01;
	// end inline asm
	// begin inline asm
	add.f64 %fd29172, %fd29172, 0.01;
	// end inline asm
	// begin inline asm
	add.f64 %fd29170, %fd29170, 0.01;
	// end inline asm
	// begin inline asm
	add.f64 %fd29172, %fd29172, 0.01;
	// end inline asm
	// begin inline asm
	add.f64 %fd29170, %fd29170, 0.01;
	// end inline asm
	// begin inline asm
	add.f64 %fd29172, %fd29172, 0.01;
	// end inline asm
	// begin inline asm
	add.f64 %fd29170, %fd29170, 0.01;
	// end inline asm
	// begin inline asm
	add.f64 %fd29172, %fd29172, 0.01;
	// end inline asm
	// begin inline asm
	add.f64 %fd29170, %fd29170, 0.01;
	// end inline asm
	// begin inline asm
	add.f64 %fd29172, %fd29172, 0.01;
	// end inline asm
	// begin inline asm
	add.f64 %fd29170, %fd29170, 0.01;
	// end inline asm
	// begin inline asm
	add.f64 %fd29172, %fd29172, 0.01;
	// end inline asm
	// begin inline asm
	add.f64 %fd29170, %fd29170, 0.01;
	// end inline asm
	// begin inline asm
	add.f64 %fd29172, %fd29172, 0.01;
	// end inline asm
	// begin inline asm
	add.f64 %fd29170, %fd29170, 0.01;
	// end inline asm
	// begin inline asm
	add.f64 %fd29172, %fd29172, 0.01;
	// end inline asm
	// begin inline asm
	add.f64 %fd29170, %fd29170, 0.01;
	// end inline asm
	// begin inline asm
	add.f64 %fd29172, %fd29172, 0.01;
	// end inline asm
	// begin inline asm
	add.f64 %fd29170, %fd29170, 0.01;
	// end inline asm
	// begin inline asm
	add.f64 %fd29172, %fd29172, 0.01;
	// end inline asm
	// begin inline asm
	add.f64 %fd29170, %fd29170, 0.01;
	// end inline asm
	// begin inline asm
	add.f64 %fd29172, %fd29172, 0.01;
	// end inline asm
	// begin inline asm
	add.f64 %fd29170, %fd29170, 0.01;
	// end inline asm
	// begin inline asm
	add.f64 %fd29172, %fd29172, 0.01;
	// end inline asm
	// begin inline asm
	add.f64 %fd29170, %fd29170, 0.01;
	// end inline asm
	// begin inline asm
	add.f64 %fd29172, %fd29172, 0.01;
	// end inline asm
	// begin inline asm
	add.f64 %fd29170, %fd29170, 0.01;
	// end inline asm
	// begin inline asm
	add.f64 %fd29172, %fd29172, 0.01;
	// end inline asm
	// begin inline asm
	add.f64 %fd29170, %fd29170, 0.01;
	// end inline asm
	// begin inline asm
	add.f64 %fd29172, %fd29172, 0.01;
	// end inline asm
	// begin inline asm
	add.f64 %fd29170, %fd29170, 0.01;
	// end inline asm
	// begin inline asm
	add.f64 %fd29172, %fd29172, 0.01;
	// end inline asm
	// begin inline asm
	add.f64 %fd29170, %fd29170, 0.01;
	// end inline asm
	// begin inline asm
	add.f64 %fd29172, %fd29172, 0.01;
	// end inline asm
	// begin inline asm
	add.f64 %fd29170, %fd29170, 0.01;
	// end inline asm
	// begin inline asm
	add.f64 %fd29172, %fd29172, 0.01;
	// end inline asm
	// begin inline asm
	add.f64 %fd29170, %fd29170, 0.01;
	// end inline asm
	// begin inline asm
	add.f64 %fd29172, %fd29172, 0.01;
	// end inline asm
	// begin inline asm
	add.f64 %fd29170, %fd29170, 0.01;
	// end inline asm
	// begin inline asm
	add.f64 %fd29172, %fd29172, 0.01;
	// end inline asm
	// begin inline asm
	add.f64 %fd29170, %fd29170, 0.01;
	// end inline asm
	// begin inline asm
	add.f64 %fd29172, %fd29172, 0.01;
	// end inline asm
	// begin inline asm
	add.f64 %fd29170, %fd29170, 0.01;
	// end inline asm
	// begin inline asm
	add.f64 %fd29172, %fd29172, 0.01;
	// end inline asm
	// begin inline asm
	add.f64 %fd29170, %fd29170, 0.01;
	// end inline asm
	// begin inline asm
	add.f64 %fd29172, %fd29172, 0.01;
	// end inline asm
	// begin inline asm
	add.f64 %fd29170, %fd29170, 0.01;
	// end inline asm
	// begin inline asm
	add.f64 %fd29172, %fd29172, 0.01;
	// end inline asm
	// begin inline asm
	add.f64 %fd29170, %fd29170, 0.01;
	// end inline asm
	// begin inline asm
	add.f64 %fd29172, %fd29172, 0.01;
	// end inline asm
	// begin inline asm
	add.f64 %fd29170, %fd29170, 0.01;
	// end inline asm
	// begin inline asm
	add.f64 %fd29172, %fd29172, 0.01;
	// end inline asm
	// begin inline asm
	add.f64 %fd29170, %fd29170, 0.01;
	// end inline asm
	// begin inline asm
	add.f64 %fd29172, %fd29172, 0.01;
	// end inline asm
	// begin inline asm
	add.f64 %fd29170, %fd29170, 0.01;
	// end inline asm
	// begin inline asm
	add.f64 %fd29172, %fd29172, 0.01;
	// end inline asm
	// begin inline asm
	add.f64 %fd29170, %fd29170, 0.01;
	// end inline asm
	// begin inline asm
	add.f64 %fd29172, %fd29172, 0.01;
	// end inline asm
	// begin inline asm
	add.f64 %fd29170, %fd29170, 0.01;
	// end inline asm
	// begin inline asm
	add.f64 %fd29172, %fd29172, 0.01;
	// end inline asm
	// begin inline asm
	add.f64 %fd29170, %fd29170, 0.01;
	// end inline asm
	// begin inline asm
	add.f64 %fd29172, %fd29172, 0.01;
	// end inline asm
	// begin inline asm
	add.f64 %fd29170, %fd29170, 0.01;
	// end inline asm
	// begin inline asm
	add.f64 %fd29172, %fd29172, 0.01;
	// end inline asm
	// begin inline asm
	add.f64 %fd29170, %fd29170, 0.01;
	// end inline asm
	// begin inline asm
	add.f64 %fd29172, %fd29172, 0.01;
	// end inline asm
	// begin inline asm
	add.f64 %fd29170, %fd29170, 0.01;
	// end inline asm
	// begin inline asm
	add.f64 %fd29172, %fd29172, 0.01;
	// end inline asm
	// begin inline asm
	add.f64 %fd29170, %fd29170, 0.01;
	// end inline asm
	// begin inline asm
	add.f64 %fd29172, %fd29172, 0.01;
	// end inline asm
	// begin inline asm
	add.f64 %fd29170, %fd29170, 0.01;
	// end inline asm
	// begin inline asm
	add.f64 %fd29172, %fd29172, 0.01;
	// end inline asm
	// begin inline asm
	add.f64 %fd29170, %fd29170, 0.01;
	// end inline asm
	// begin inline asm
	add.f64 %fd29172, %fd29172, 0.01;
	// end inline asm
	// begin inline asm
	add.f64 %fd29170, %fd29170, 0.01;
	// end inline asm
	// begin inline asm
	add.f64 %fd29172, %fd29172, 0.01;
	// end inline asm
	// begin inline asm
	add.f64 %fd29170, %fd29170, 0.01;
	// end inline asm
	// begin inline asm
	add.f64 %fd29172, %fd29172, 0.01;
	// end inline asm
	// begin inline asm
	add.f64 %fd29170, %fd29170, 0.01;
	// end inline asm
	// begin inline asm
	add.f64 %fd29172, %fd29172, 0.01;
	// end inline asm
	// begin inline asm
	add.f64 %fd29170, %fd29170, 0.01;
	// end inline asm
	// begin inline asm
	add.f64 %fd29172, %fd29172, 0.01;
	// end inline asm
	// begin inline asm
	add.f64 %fd29170, %fd29170, 0.01;
	// end inline asm
	// begin inline asm
	add.f64 %fd29172, %fd29172, 0.01;
	// end inline asm
	// begin inline asm
	add.f64 %fd29170, %fd29170, 0.01;
	// end inline asm
	// begin inline asm
	add.f64 %fd29172, %fd29172, 0.01;
	// end inline asm
	// begin inline asm
	add.f64 %fd29170, %fd29170, 0.01;
	// end inline asm
	// begin inline asm
	add.f64 %fd29172, %fd29172, 0.01;
	// end inline asm
	// begin inline asm
	add.f64 %fd29170, %fd29170, 0.01;
	// end inline asm
	// begin inline asm
	add.f64 %fd29172, %fd29172, 0.01;
	// end inline asm
	// begin inline asm
	add.f64 %fd29170, %fd29170, 0.01;
	// end inline asm
	// begin inline asm
	add.f64 %fd29172, %fd29172, 0.01;
	// end inline asm
	// begin inline asm
	add.f64 %fd29170, %fd29170, 0.01;
	// end inline asm
	// begin inline asm
	add.f64 %fd29172, %fd29172, 0.01;
	// end inline asm
	// begin inline asm
	add.f64 %fd29170, %fd29170, 0.01;
	// end inline asm
	// begin inline asm
	add.f64 %fd29172, %fd29172, 0.01;
	// end inline asm
	// begin inline asm
	add.f64 %fd29170, %fd29170, 0.01;
	// end inline asm
	// begin inline asm
	add.f64 %fd29172, %fd29172, 0.01;
	// end inline asm
	// begin inline asm
	add.f64 %fd29170, %fd29170, 0.01;
	// end inline asm
	// begin inline asm
	add.f64 %fd29172, %fd29172, 0.01;
	// end inline asm
	// begin inline asm
	add.f64 %fd29170, %fd29170, 0.01;
	// end inline asm
	// begin inline asm
	add.f64 %fd29172, %fd29172, 0.01;
	// end inline asm
	// begin inline asm
	add.f64 %fd29170, %fd29170, 0.01;
	// end inline asm
	// begin inline asm
	add.f64 %fd29172, %fd29172, 0.01;
	// end inline asm
	// begin inline asm
	add.f64 %fd29170, %fd29170, 0.01;
	// end inline asm
	// begin inline asm
	add.f64 %fd29172, %fd29172, 0.01;
	// end inline asm
	// begin inline asm
	add.f64 %fd29170, %fd29170, 0.01;
	// end inline asm
	// begin inline asm
	add.f64 %fd29172, %fd29172, 0.01;
	// end inline asm
	// begin inline asm
	add.f64 %fd29170, %fd29170, 0.01;
	// end inline asm
	// begin inline asm
	add.f64 %fd29172, %fd29172, 0.01;
	// end inline asm
	// begin inline asm
	add.f64 %fd29170, %fd29170, 0.01;
	// end inline asm
	// begin inline asm
	add.f64 %fd29172, %fd29172, 0.01;
	// end inline asm
	// begin inline asm
	add.f64 %fd29170, %fd29170, 0.01;
	// end inline asm
	// begin inline asm
	add.f64 %fd29172, %fd29172, 0.01;
	// end inline asm
	// begin inline asm
	add.f64 %fd29170, %fd29170, 0.01;
	// end inline asm
	// begin inline asm
	add.f64 %fd29172, %fd29172, 0.01;
	// end inline asm
	// begin inline asm
	add.f64 %fd29170, %fd29170, 0.01;
	// end inline asm
	// begin inline asm
	add.f64 %fd29172, %fd29172, 0.01;
	// end inline asm
	// begin inline asm
	add.f64 %fd29170, %fd29170, 0.01;
	// end inline asm
	// begin inline asm
	add.f64 %fd29172, %fd29172, 0.01;
	// end inline asm
	// begin inline asm
	add.f64 %fd29170, %fd29170, 0.01;
	// end inline asm
	// begin inline asm
	add.f64 %fd29172, %fd29172, 0.01;
	// end inline asm
	// begin inline asm
	add.f64 %fd29170, %fd29170, 0.01;
	// end inline asm
	// begin inline asm
	add.f64 %fd29172, %fd29172, 0.01;
	// end inline asm
	// begin inline asm
	add.f64 %fd29170, %fd29170, 0.01;
	// end inline asm
	// begin inline asm
	add.f64 %fd29172, %fd29172, 0.01;
	// end inline asm
	// begin inline asm
	add.f64 %fd29170, %fd29170, 0.01;
	// end inline asm
	// begin inline asm
	add.f64 %fd29172, %fd29172, 0.01;
	// end inline asm
	// begin inline asm
	add.f64 %fd29170, %fd29170, 0.01;
	// end inline asm
	// begin inline asm
	add.f64 %fd29172, %fd29172, 0.01;
	// end inline asm
	// begin inline asm
	add.f64 %fd29170, %fd29170, 0.01;
	// end inline asm
	// begin inline asm
	add.f64 %fd29172, %fd29172, 0.01;
	// end inline asm
	// begin inline asm
	add.f64 %fd29170, %fd29170, 0.01;
	// end inline asm
	// begin inline asm
	add.f64 %fd29172, %fd29172, 0.01;
	// end inline asm
	// begin inline asm
	add.f64 %fd29170, %fd29170, 0.01;
	// end inline asm
	// begin inline asm
	add.f64 %fd29172, %fd29172, 0.01;
	// end inline asm
	// begin inline asm
	add.f64 %fd29170, %fd29170, 0.01;
	// end inline asm
	// begin inline asm
	add.f64 %fd29172, %fd29172, 0.01;
	// end inline asm
	// begin inline asm
	add.f64 %fd29170, %fd29170, 0.01;
	// end inline asm
	// begin inline asm
	add.f64 %fd29172, %fd29172, 0.01;
	// end inline asm
	// begin inline asm
	add.f64 %fd29170, %fd29170, 0.01;
	// end inline asm
	// begin inline asm
	add.f64 %fd29172, %fd29172, 0.01;
	// end inline asm
	// begin inline asm
	add.f64 %fd29170, %fd29170, 0.01;
	// end inline asm
	// begin inline asm
	add.f64 %fd29172, %fd29172, 0.01;
	// end inline asm
	// begin inline asm
	add.f64 %fd29170, %fd29170, 0.01;
	// end inline asm
	// begin inline asm
	add.f64 %fd29172, %fd29172, 0.01;
	// end inline asm
	// begin inline asm
	add.f64 %fd29170, %fd29170, 0.01;
	// end inline asm
	// begin inline asm
	add.f64 %fd29172, %fd29172, 0.01;
	// end inline asm
	// begin inline asm
	add.f64 %fd29170, %fd29170, 0.01;
	// end inline asm
	// begin inline asm
	add.f64 %fd29172, %fd29172, 0.01;
	// end inline asm
	// begin inline asm
	add.f64 %fd29170, %fd29170, 0.01;
	// end inline asm
	// begin inline asm
	add.f64 %fd29172, %fd29172, 0.01;
	// end inline asm
	// begin inline asm
	add.f64 %fd29170, %fd29170, 0.01;
	// end inline asm
	// begin inline asm
	add.f64 %fd29172, %fd29172, 0.01;
	// end inline asm
	// begin inline asm
	add.f64 %fd29170, %fd29170, 0.01;
	// end inline asm
	// begin inline asm
	add.f64 %fd29172, %fd29172, 0.01;
	// end inline asm
	// begin inline asm
	add.f64 %fd29170, %fd29170, 0.01;
	// end inline asm
	// begin inline asm
	add.f64 %fd29172, %fd29172, 0.01;
	// end inline asm
	// begin inline asm
	add.f64 %fd29170, %fd29170, 0.01;
	// end inline asm
	// begin inline asm
	add.f64 %fd29172, %fd29172, 0.01;
	// end inline asm
	// begin inline asm
	add.f64 %fd29170, %fd29170, 0.01;
	// end inline asm
	// begin inline asm
	add.f64 %fd29172, %fd29172, 0.01;
	// end inline asm
	// begin inline asm
	add.f64 %fd29170, %fd29170, 0.01;
	// end inline asm
	// begin inline asm
	add.f64 %fd29172, %fd29172, 0.01;
	// end inline asm
	// begin inline asm
	add.f64 %fd29170, %fd29170, 0.01;
	// end inline asm
	// begin inline asm
	add.f64 %fd29172, %fd29172, 0.01;
	// end inline asm
	// begin inline asm
	add.f64 %fd29170, %fd29170, 0.01;
	// end inline asm
	// begin inline asm
	add.f64 %fd29172, %fd29172, 0.01;
	// end inline asm
	// begin inline asm
	add.f64 %fd29170, %fd29170, 0.01;
	// end inline asm
	// begin inline asm
	add.f64 %fd29172, %fd29172, 0.01;
	// end inline asm
	// begin inline asm
	add.f64 %fd29170, %fd29170, 0.01;
	// end inline asm
	// begin inline asm
	add.f64 %fd29172, %fd29172, 0.01;
	// end inline asm
	// begin inline asm
	add.f64 %fd29170, %fd29170, 0.01;
	// end inline asm
	// begin inline asm
	add.f64 %fd29172, %fd29172, 0.01;
	// end inline asm
	// begin inline asm
	add.f64 %fd29170, %fd29170, 0.01;
	// end inline asm
	// begin inline asm
	add.f64 %fd29172, %fd29172, 0.01;
	// end inline asm
	// begin inline asm
	add.f64 %fd29170, %fd29170, 0.01;
	// end inline asm
	// begin inline asm
	add.f64 %fd29172, %fd29172, 0.01;
	// end inline asm
	mov.f64 	%fd30590, %fd29170;
	// begin inline asm
	add.f64 %fd30590, %fd30590, 0.01;
	// end inline asm
	mov.f64 	%fd30592, %fd29172;
	// begin inline asm
	add.f64 %fd30592, %fd30592, 0.01;
	// end inline asm
	// begin inline asm
	add.f64 %fd30590, %fd30590, 0.01;
	// end inline asm
	// begin inline asm
	add.f64 %fd30592, %fd30592, 0.01;
	// end inline asm
	// begin inline asm
	add.f64 %fd30590, %fd30590, 0.01;
	// end inline asm
	// begin inline asm
	add.f64 %fd30592, %fd30592, 0.01;
	// end inline asm
	// begin inline asm
	add.f64 %fd30590, %fd30590, 0.01;
	// end inline asm
	// begin inline asm
	add.f64 %fd30592, %fd30592, 0.01;
	// end inline asm
	// begin inline asm
	add.f64 %fd30590, %fd30590, 0.01;
	// end inline asm
	// begin inline asm
	add.f64 %fd30592, %fd30592, 0.01;
	// end inline asm
	// begin inline asm
	add.f64 %fd30590, %fd30590, 0.01;
	// end inline asm
	// begin inline asm
	add.f64 %fd30592, %fd30592, 0.01;
	// end inline asm
	// begin inline asm
	add.f64 %fd30590, %fd30590, 0.01;
	// end inline asm
	// begin inline asm
	add.f64 %fd30592, %fd30592, 0.01;
	// end inline asm
	// begin inline asm
	add.f64 %fd30590, %fd30590, 0.01;
	// end inline asm
	// begin inline asm
	add.f64 %fd30592, %fd30592, 0.01;
	// end inline asm
	// begin inline asm
	add.f64 %fd30590, %fd30590, 0.01;
	// end inline asm
	// begin inline asm
	add.f64 %fd30592, %fd30592, 0.01;
	// end inline asm
	// begin inline asm
	add.f64 %fd30590, %fd30590, 0.01;
	// end inline asm
	// begin inline asm
	add.f64 %fd30592, %fd30592, 0.01;
	// end inline asm
	// begin inline asm
	add.f64 %fd30590, %fd30590, 0.01;
	// end inline asm
	// begin inline asm
	add.f64 %fd30592, %fd30592, 0.01;
	// end inline asm
	// begin inline asm
	add.f64 %fd30590, %fd30590, 0.01;
	// end inline asm
	// begin inline asm
	add.f64 %fd30592, %fd30592, 0.01;
	// end inline asm
	// begin inline asm
	add.f64 %fd30590, %fd30590, 0.01;
	// end inline asm
	// begin inline asm
	add.f64 %fd30592, %fd30592, 0.01;
	// end inline asm
	// begin inline asm
	add.f64 %fd30590, %fd30590, 0.01;
	// end inline asm
	// begin inline asm
	add.f64 %fd30592, %fd30592, 0.01;
	// end inline asm
	// begin inline asm
	add.f64 %fd30590, %fd30590, 0.01;
	// end inline asm
	// begin inline asm
	add.f64 %fd30592, %fd30592, 0.01;
	// end inline asm
	// begin inline asm
	add.f64 %fd30590, %fd30590, 0.01;
	// end inline asm
	// begin inline asm
	add.f64 %fd30592, %fd30592, 0.01;
	// end inline asm
	// begin inline asm
	add.f64 %fd30590, %fd30590, 0.01;
	// end inline asm
	// begin inline asm
	add.f64 %fd30592, %fd30592, 0.01;
	// end inline asm
	// begin inline asm
	add.f64 %fd30590, %fd30590, 0.01;
	// end inline asm
	// begin inline asm
	add.f64 %fd30592, %fd30592, 0.01;
	// end inline asm
	// begin inline asm
	add.f64 %fd30590, %fd30590, 0.01;
	// end inline asm
	// begin inline asm
	add.f64 %fd30592, %fd30592, 0.01;
	// end inline asm
	// begin inline asm
	add.f64 %fd30590, %fd30590, 0.01;
	// end inline asm
	// begin inline asm
	add.f64 %fd30592, %fd30592, 0.01;
	// end inline asm
	// begin inline asm
	add.f64 %fd30590, %fd30590, 0.01;
	// end inline asm
	// begin inline asm
	add.f64 %fd30592, %fd30592, 0.01;
	// end inline asm
	// begin inline asm
	add.f64 %fd30590, %fd30590, 0.01;
	// end inline asm
	// begin inline asm
	add.f64 %fd30592, %fd30592, 0.01;
	// end inline asm
	// begin inline asm
	add.f64 %fd30590, %fd30590, 0.01;
	// end inline asm
	// begin inline asm
	add.f64 %fd30592, %fd30592, 0.01;
	// end inline asm
	// begin inline asm
	add.f64 %fd30590, %fd30590, 0.01;
	// end inline asm
	// begin inline asm
	add.f64 %fd30592, %fd30592, 0.01;
	// end inline asm
	// begin inline asm
	add.f64 %fd30590, %fd30590, 0.01;
	// end inline asm
	// begin inline asm
	add.f64 %fd30592, %fd30592, 0.01;
	// end inline asm
	// begin inline asm
	add.f64 %fd30590, %fd30590, 0.01;
	// end inline asm
	// begin inline asm
	add.f64 %fd30592, %fd30592, 0.01;
	// end inline asm
	// begin inline asm
	add.f64 %fd30590, %fd30590, 0.01;
	// end inline asm
	// begin inline asm
	add.f64 %fd30592, %fd30592, 0.01;
	// end inline asm
	// begin inline asm
	add.f64 %fd30590, %fd30590, 0.01;
	// end inline asm
	// begin inline asm
	add.f64 %fd30592, %fd30592, 0.01;
	// end inline asm
	// begin inline asm
	add.f64 %fd30590, %fd30590, 0.01;
	// end inline asm
	// begin inline asm
	add.f64 %fd30592, %fd30592, 0.01;
	// end inline asm
	// begin inline asm
	add.f64 %fd30590, %fd30590, 0.01;
	// end inline asm
	// begin inline asm
	add.f64 %fd30592, %fd30592, 0.01;
	// end inline asm
	// begin inline asm
	add.f64 %fd30590, %fd30590, 0.01;
	// end inline asm
	// begin inline asm
	add.f64 %fd30592, %fd30592, 0.01;
	// end inline asm
	// begin inline asm
	add.f64 %fd30590, %fd30590, 0.01;
	// end inline asm
	// begin inline asm
	add.f64 %fd30592, %fd30592, 0.01;
	// end inline asm
	// begin inline asm
	add.f64 %fd30590, %fd30590, 0.01;
	// end inline asm
	// begin inline asm
	add.f64 %fd30592, %fd30592, 0.01;
	// end inline asm
	// begin inline asm
	add.f64 %fd30590, %fd30590, 0.01;
	// end inline asm
	// begin inline asm
	add.f64 %fd30592, %fd30592, 0.01;
	// end inline asm
	// begin inline asm
	add.f64 %fd30590, %fd30590, 0.01;
	// end inline asm
	// begin inline asm
	add.f64 %fd30592, %fd30592, 0.01;
	// end inline asm
	// begin inline asm
	add.f64 %fd30590, %fd30590, 0.01;
	// end inline asm
	// begin inline asm
	add.f64 %fd30592, %fd30592, 0.01;
	// end inline asm
	// begin inline asm
	add.f64 %fd30590, %fd30590, 0.01;
	// end inline asm
	// begin inline asm
	add.f64 %fd30592, %fd30592, 0.01;
	// end inline asm
	// begin inline asm
	add.f64 %fd30590, %fd30590, 0.01;
	// end inline asm
	// begin inline asm
	add.f64 %fd30592, %fd30592, 0.01;
	// end inline asm
	// begin inline asm
	add.f64 %fd30590, %fd30590, 0.01;
	// end inline asm
	// begin inline asm
	add.f64 %fd30592, %fd30592, 0.01;
	// end inline asm
	// begin inline asm
	add.f64 %fd30590, %fd30590, 0.01;
	// end inline asm
	// begin inline asm
	add.f64 %fd30592, %fd30592, 0.01;
	// end inline asm
	// begin inline asm
	add.f64 %fd30590, %fd30590, 0.01;
	// end inline asm
	// begin inline asm
	add.f64 %fd30592, %fd30592, 0.01;
	// end inline asm
	// begin inline asm
	add.f64 %fd30590, %fd30590, 0.01;
	// end inline asm
	// begin inline asm
	add.f64 %fd30592, %fd30592, 0.01;
	// end inline asm
	// begin inline asm
	add.f64 %fd30590, %fd30590, 0.01;
	// end inline asm
	// begin inline asm
	add.f64 %fd30592, %fd30592, 0.01;
	// end inline asm
	// begin inline asm
	add.f64 %fd30590, %fd30590, 0.01;
	// end inline asm
	// begin inline asm
	add.f64 %fd30592, %fd30592, 0.01;
	// end inline asm
	// begin inline asm
	add.f64 %fd30590, %fd30590, 0.01;
	// end inline asm
	// begin inline asm
	add.f64 %fd30592, %fd30592, 0.01;
	// end inline asm
	// begin inline asm
	add.f64 %fd30590, %fd30590, 0.01;
	// end inline asm
	// begin inline asm
	add.f64 %fd30592, %fd30592, 0.01;
	// end inline asm
	// begin inline asm
	add.f64 %fd30590, %fd30590, 0.01;
	// end inline asm
	// begin inline asm
	add.f64 %fd30592, %fd30592, 0.01;
	// end inline asm
	// begin inline asm
	add.f64 %fd30590, %fd30590, 0.01;
	// end inline asm
	// begin inline asm
	add.f64 %fd30592, %fd30592, 0.01;
	// end inline asm
	// begin inline asm
	add.f64 %fd30590, %fd30590, 0.01;
	// end inline asm
	// begin inline asm
	add.f64 %fd30592, %fd30592, 0.01;
	// end inline asm
	// begin inline asm
	add.f64 %fd30590, %fd30590, 0.01;
	// end inline asm
	// begin inline asm
	add.f64 %fd30592, %fd30592, 0.01;
	// end inline asm
	// begin inline asm
	add.f64 %fd30590, %fd30590, 0.01;
	// end inline asm
	// begin inline asm
	add.f64 %fd30592, %fd30592, 0.01;
	// end inline asm
	// begin inline asm
	add.f64 %fd30590, %fd30590, 0.01;
	// end inline asm
	// begin inline asm
	add.f64 %fd30592, %fd30592, 0.01;
	// end inline asm
	// begin inline asm
	add.f64 %fd30590, %fd30590, 0.01;
	// end inline asm
	// begin inline asm
	add.f64 %fd30592, %fd30592, 0.01;
	// end inline asm
	// begin inline asm
	add.f64 %fd30590, %fd30590, 0.01;
	// end inline asm
	// begin inline asm
	add.f64 %fd30592, %fd30592, 0.01;
	// end inline asm
	// begin inline asm
	add.f64 %fd30590, %fd30590, 0.01;
	// end inline asm
	// begin inline asm
	add.f64 %fd30592, %fd30592, 0.01;
	// end inline asm
	// begin inline asm
	add.f64 %fd30590, %fd30590, 0.01;
	// end inline asm
	// begin inline asm
	add.f64 %fd30592, %fd30592, 0.01;
	// end inline asm
	// begin inline asm
	add.f64 %fd30590, %fd30590, 0.01;
	// end inline asm
	// begin inline asm
	add.f64 %fd30592, %fd30592, 0.01;
	// end inline asm
	// begin inline asm
	add.f64 %fd30590, %fd30590, 0.01;
	// end inline asm
	// begin inline asm
	add.f64 %fd30592, %fd30592, 0.01;
	// end inline asm
	// begin inline asm
	add.f64 %fd30590, %fd30590, 0.01;
	// end inline asm
	// begin inline asm
	add.f64 %fd30592, %fd30592, 0.01;
	// end inline asm
	// begin inline asm
	add.f64 %fd30590, %fd30590, 0.01;
	// end inline asm
	// begin inline asm
	add.f64 %fd30592, %fd30592, 0.01;
	// end inline asm
	// begin inline asm
	add.f64 %fd30590, %fd30590, 0.01;
	// end inline asm
	// begin inline asm
	add.f64 %fd30592, %fd30592, 0.01;
	// end inline asm
	// begin inline asm
	add.f64 %fd30590, %fd30590, 0.01;
	// end inline asm
	// begin inline asm
	add.f64 %fd30592, %fd30592, 0.01;
	// end inline asm
	// begin inline asm
	add.f64 %fd30590, %fd30590, 0.01;
	// end inline asm
	// begin inline asm
	add.f64 %fd30592, %fd30592, 0.01;
	// end inline asm
	// begin inline asm
	add.f64 %fd30590, %fd30590, 0.01;
	// end inline asm
	// begin inline asm
	add.f64 %fd30592, %fd30592, 0.01;
	// end inline asm
	// begin inline asm
	add.f64 %fd30590, %fd30590, 0.01;
	// end inline asm
	// begin inline asm
	add.f64 %fd30592, %fd30592, 0.01;
	// end inline asm
	// begin inline asm
	add.f64 %fd30590, %fd30590, 0.01;
	// end inline asm
	// begin inline asm
	add.f64 %fd30592, %fd30592, 0.01;
	// end inline asm
	// begin inline asm
	add.f64 %fd30590, %fd30590, 0.01;
	// end inline asm
	// begin inline asm
	add.f64 %fd30592, %fd30592, 0.01;
	// end inline asm
	// begin inline asm
	add.f64 %fd30590, %fd30590, 0.01;
	// end inline asm
	// begin inline asm
	add.f64 %fd30592, %fd30592, 0.01;
	// end inline asm
	// begin inline asm
	add.f64 %fd30590, %fd30590, 0.01;
	// end inline asm
	// begin inline asm
	add.f64 %fd30592, %fd30592, 0.01;
	// end inline asm
	// begin inline asm
	add.f64 %fd30590, %fd30590, 0.01;
	// end inline asm
	// begin inline asm
	add.f64 %fd30592, %fd30592, 0.01;
	// end inline asm
	// begin inline asm
	add.f64 %fd30590, %fd30590, 0.01;
	// end inline asm
	// begin inline asm
	add.f64 %fd30592, %fd30592, 0.01;
	// end inline asm
	// begin inline asm
	add.f64 %fd30590, %fd30590, 0.01;
	// end inline asm
	// begin inline asm
	add.f64 %fd30592, %fd30592, 0.01;
	// end inline asm
	// begin inline asm
	add.f64 %fd30590, %fd30590, 0.01;
	// end inline asm
	// begin inline asm
	add.f64 %fd30592, %fd30592, 0.01;
	// end inline asm
	// begin inline asm
	add.f64 %fd30590, %fd30590, 0.01;
	// end inline asm
	// begin inline asm
	add.f64 %fd30592, %fd30592, 0.01;
	// end inline asm
	// begin inline asm
	add.f64 %fd30590, %fd30590, 0.01;
	// end inline asm
	// begin inline asm
	add.f64 %fd30592, %fd30592, 0.01;
	// end inline asm
	// begin inline asm
	add.f64 %fd30590, %fd30590, 0.01;
	// end inline asm
	// begin inline asm
	add.f64 %fd30592, %fd30592, 0.01;
	// end inline asm
	// begin inline asm
	add.f64 %fd30590, %fd30590, 0.01;
	// end inline asm
	// begin inline asm
	add.f64 %fd30592, %fd30592, 0.01;
	// end inline asm
	// begin inline asm
	add.f64 %fd30590, %fd30590, 0.01;
	// end inline asm
	// begin inline asm
	add.f64 %fd30592, %fd30592, 0.01;
	// end inline asm
	// begin inline asm
	add.f64 %fd30590, %fd30590, 0.01;
	// end inline asm
	// begin inline asm
	add.f64 %fd30592, %fd30592, 0.01;
	// end inline asm
	// begin inline asm
	add.f64 %fd30590, %fd30590, 0.01;
	// end inline asm
	// begin inline asm
	add.f64 %fd30592, %fd30592, 0.01;
	// end inline asm
	// begin inline asm
	add.f64 %fd30590, %fd30590, 0.01;
	// end inline asm
	// begin inline asm
	add.f64 %fd30592, %fd30592, 0.01;
	// end inline asm
	// begin inline asm
	add.f64 %fd30590, %fd30590, 0.01;
	// end inline asm
	// begin inline asm
	add.f64 %fd30592, %fd30592, 0.01;
	// end inline asm
	// begin inline asm
	add.f64 %fd30590, %fd30590, 0.01;
	// end inline asm
	// begin inline asm
	add.f64 %fd30592, %fd30592, 0.01;
	// end inline asm
	// begin inline asm
	add.f64 %fd30590, %fd30590, 0.01;
	// end inline asm
	// begin inline asm
	add.f64 %fd30592, %fd30592, 0.01;
	// end inline asm
	// begin inline asm
	add.f64 %fd30590, %fd30590, 0.01;
	// end inline asm
	// begin inline asm
	add.f64 %fd30592, %fd30592, 0.01;
	// end inline asm
	// begin inline asm
	add.f64 %fd30590, %fd30590, 0.01;
	// end inline asm
	// begin inline asm
	add.f64 %fd30592, %fd30592, 0.01;
	// end inline asm
	// begin inline asm
	add.f64 %fd30590, %fd30590, 0.01;
	// end inline asm
	// begin inline asm
	add.f64 %fd30592, %fd30592, 0.01;
	// end inline asm
	// begin inline asm
	add.f64 %fd30590, %fd30590, 0.01;
	// end inline asm
	// begin inline asm
	add.f64 %fd30592, %fd30592, 0.01;
	// end inline asm
	// begin inline asm
	add.f64 %fd30590, %fd30590, 0.01;
	// end inline asm
	// begin inline asm
	add.f64 %fd30592, %fd30592, 0.01;
	// end inline asm
	// begin inline asm
	add.f64 %fd30590, %fd30590, 0.01;
	// end inline asm
	// begin inline asm
	add.f64 %fd30592, %fd30592, 0.01;
	// end inline asm
	// begin inline asm
	add.f64 %fd30590, %fd30590, 0.01;
	// end inline asm
	// begin inline asm
	add.f64 %fd30592, %fd30592, 0.01;
	// end inline asm
	// begin inline asm
	add.f64 %fd30590, %fd30590, 0.01;
	// end inline asm
	// begin inline asm
	add.f64 %fd30592, %fd30592, 0.01;
	// end inline asm
	// begin inline asm
	add.f64 %fd30590, %fd30590, 0.01;
	// end inline asm
	// begin inline asm
	add.f64 %fd30592, %fd30592, 0.01;
	// end inline asm
	// begin inline asm
	add.f64 %fd30590, %fd30590, 0.01;
	// end inline asm
	// begin inline asm
	add.f64 %fd30592, %fd30592, 0.01;
	// end inline asm
	// begin inline asm
	add.f64 %fd30590, %fd30590, 0.01;
	// end inline asm
	// begin inline asm
	add.f64 %fd30592, %fd30592, 0.01;
	// end inline asm
	// begin inline asm
	add.f64 %fd30590, %fd30590, 0.01;
	// end inline asm
	// begin inline asm
	add.f64 %fd30592, %fd30592, 0.01;
	// end inline asm
	// begin inline asm
	add.f64 %fd30590, %fd30590, 0.01;
	// end inline asm
	// begin inline asm
	add.f64 %fd30592, %fd30592, 0.01;
	// end inline asm
	// begin inline asm
	add.f64 %fd30590, %fd30590, 0.01;
	// end inline asm
	// begin inline asm
	add.f64 %fd30592, %fd30592, 0.01;
	// end inline asm
	// begin inline asm
	add.f64 %fd30590, %fd30590, 0.01;
	// end inline asm
	// begin inline asm
	add.f64 %fd30592, %fd30592, 0.01;
	// end inline asm
	// begin inline asm
	add.f64 %fd30590, %fd30590, 0.01;
	// end inline asm
	// begin inline asm
	add.f64 %fd30592, %fd30592, 0.01;
	// end inline asm
	// begin inline asm
	add.f64 %fd30590, %fd30590, 0.01;
	// end inline asm
	// begin inline asm
	add.f64 %fd30592, %fd30592, 0.01;
	// end inline asm
	// begin inline asm
	add.f64 %fd30590, %fd30590, 0.01;
	// end inline asm
	// begin inline asm
	add.f64 %fd30592, %fd30592, 0.01;
	// end inline asm
	// begin inline asm
	add.f64 %fd30590, %fd30590, 0.01;
	// end inline asm
	// begin inline asm
	add.f64 %fd30592, %fd30592, 0.01;
	// end inline asm
	// begin inline asm
	add.f64 %fd30590, %fd30590, 0.01;
	// end inline asm
	// begin inline asm
	add.f64 %fd30592, %fd30592, 0.01;
	// end inline asm
	// begin inline asm
	add.f64 %fd30590, %fd30590, 0.01;
	// end inline asm
	// begin inline asm
	add.f64 %fd30592, %fd30592, 0.01;
	// end inline asm
	// begin inline asm
	add.f64 %fd30590, %fd30590, 0.01;
	// end inline asm
	// begin inline asm
	add.f64 %fd30592, %fd30592, 0.01;
	// end inline asm
	// begin inline asm
	add.f64 %fd30590, %fd30590, 0.01;
	// end inline asm
	// begin inline asm
	add.f64 %fd30592, %fd30592, 0.01;
	// end inline asm
	// begin inline asm
	add.f64 %fd30590, %fd30590, 0.01;
	// end inline asm
	// begin inline asm
	add.f64 %fd30592, %fd30592, 0.01;
	// end inline asm
	// begin inline asm
	add.f64 %fd30590, %fd30590, 0.01;
	// end inline asm
	// begin inline asm
	add.f64 %fd30592, %fd30592, 0.01;
	// end inline asm
	// begin inline asm
	add.f64 %fd30590, %fd30590, 0.01;
	// end inline asm
	// begin inline asm
	add.f64 %fd30592, %fd30592, 0.01;
	// end inline asm
	// begin inline asm
	add.f64 %fd30590, %fd30590, 0.01;
	// end inline asm
	// begin inline asm
	add.f64 %fd30592, %fd30592, 0.01;
	// end inline asm
	// begin inline asm
	add.f64 %fd30590, %fd30590, 0.01;
	// end inline asm
	// begin inline asm
	add.f64 %fd30592, %fd30592, 0.01;
	// end inline asm
	// begin inline asm
	add.f64 %fd30590, %fd30590, 0.01;
	// end inline asm
	// begin inline asm
	add.f64 %fd30592, %fd30592, 0.01;
	// end inline asm
	// begin inline asm
	add.f64 %fd30590, %fd30590, 0.01;
	// end inline asm
	// begin inline asm
	add.f64 %fd30592, %fd30592, 0.01;
	// end inline asm
	// begin inline asm
	add.f64 %fd30590, %fd30590, 0.01;
	// end inline asm
	// begin inline asm
	add.f64 %fd30592, %fd30592, 0.01;
	// end inline asm
	// begin inline asm
	add.f64 %fd30590, %fd30590, 0.01;
	// end inline asm
	// begin inline asm
	add.f64 %fd30592, %fd30592, 0.01;
	// end inline asm
	// begin inline asm
	add.f64 %fd30590, %fd30590, 0.01;
	// end inline asm
	// begin inline asm
	add.f64 %fd30592, %fd30592, 0.01;
	// end inline asm
	// begin inline asm
	add.f64 %fd30590, %fd30590, 0.01;
	// end inline asm
	// begin inline asm
	add.f64 %fd30592, %fd30592, 0.01;
	// end inline asm
	// begin inline asm
	add.f64 %fd30590, %fd30590, 0.01;
	// end inline asm
	// begin inline asm
	add.f64 %fd30592, %fd30592, 0.01;
	// end inline asm
	// begin inline asm
	add.f64 %fd30590, %fd30590, 0.01;
	// end inline asm
	// begin inline asm
	add.f64 %fd30592, %fd30592, 0.01;
	// end inline asm
	// begin inline asm
	add.f64 %fd30590, %fd30590, 0.01;
	// end inline asm
	// begin inline asm
	add.f64 %fd30592, %fd30592, 0.01;
	// end inline asm
	// begin inline asm
	add.f64 %fd30590, %fd30590, 0.01;
	// end inline asm
	// begin inline asm
	add.f64 %fd30592, %fd30592, 0.01;
	// end inline asm
	// begin inline asm
	add.f64 %fd30590, %fd30590, 0.01;
	// end inline asm
	// begin inline asm
	add.f64 %fd30592, %fd30592, 0.01;
	// end inline asm
	// begin inline asm
	add.f64 %fd30590, %fd30590, 0.01;
	// end inline asm
	// begin inline asm
	add.f64 %fd30592, %fd30592, 0.01;
	// end inline asm
	// begin inline asm
	add.f64 %fd30590, %fd30590, 0.01;
	// end inline asm
	// begin inline asm
	add.f64 %fd30592, %fd30592, 0.01;
	// end inline asm
	// begin inline asm
	add.f64 %fd30590, %fd30590, 0.01;
	// end inline asm
	// begin inline asm
	add.f64 %fd30592, %fd30592, 0.01;
	// end inline asm
	// begin inline asm
	add.f64 %fd30590, %fd30590, 0.01;
	// end inline asm
	// begin inline asm
	add.f64 %fd30592, %fd30592, 0.01;
	// end inline asm
	// begin inline asm
	add.f64 %fd30590, %fd30590, 0.01;
	// end inline asm
	// begin inline asm
	add.f64 %fd30592, %fd30592, 0.01;
	// end inline asm
	// begin inline asm
	add.f64 %fd30590, %fd30590, 0.01;
	// end inline asm
	// begin inline asm
	add.f64 %fd30592, %fd30592, 0.01;
	// end inline asm
	// begin inline asm
	add.f64 %fd30590, %fd30590, 0.01;
	// end inline asm
	// begin inline asm
	add.f64 %fd30592, %fd30592, 0.01;
	// end inline asm
	// begin inline asm
	add.f64 %fd30590, %fd30590, 0.01;
	// end inline asm
	// begin inline asm
	add.f64 %fd30592, %fd30592, 0.01;
	// end inline asm
	// begin inline asm
	add.f64 %fd30590, %fd30590, 0.01;
	// end inline asm
	// begin inline asm
	add.f64 %fd30592, %fd30592, 0.01;
	// end inline asm
	// begin inline asm
	add.f64 %fd30590, %fd30590, 0.01;
	// end inline asm
	// begin inline asm
	add.f64 %fd30592, %fd30592, 0.01;
	// end inline asm
	// begin inline asm
	add.f64 %fd30590, %fd30590, 0.01;
	// end inline asm
	// begin inline asm
	add.f64 %fd30592, %fd30592, 0.01;
	// end inline asm
	// begin inline asm
	add.f64 %fd30590, %fd30590, 0.01;
	// end inline asm
	// begin inline asm
	add.f64 %fd30592, %fd30592, 0.01;
	// end inline asm
	// begin inline asm
	add.f64 %fd30590, %fd30590, 0.01;
	// end inline asm
	// begin inline asm
	add.f64 %fd30592, %fd30592, 0.01;
	// end inline asm
	// begin inline asm
	add.f64 %fd30590, %fd30590, 0.01;
	// end inline asm
	// begin inline asm
	add.f64 %fd30592, %fd30592, 0.01;
	// end inline asm
	// begin inline asm
	add.f64 %fd30590, %fd30590, 0.01;
	// end inline asm
	// begin inline asm
	add.f64 %fd30592, %fd30592, 0.01;
	// end inline asm
	// begin inline asm
	add.f64 %fd30590, %fd30590, 0.01;
	// end inline asm
	// begin inline asm
	add.f64 %fd30592, %fd30592, 0.01;
	// end inline asm
	// begin inline asm
	add.f64 %fd30590, %fd30590, 0.01;
	// end inline asm
	// begin inline asm
	add.f64 %fd30592, %fd30592, 0.01;
	// end inline asm
	// begin inline asm
	add.f64 %fd30590, %fd30590, 0.01;
	// end inline asm
	// begin inline asm
	add.f64 %fd30592, %fd30592, 0.01;
	// end inline asm
	// begin inline asm
	add.f64 %fd30590, %fd30590, 0.01;
	// end inline asm
	// begin inline asm
	add.f64 %fd30592, %fd30592, 0.01;
	// end inline asm
	// begin inline asm
	add.f64 %fd30590, %fd30590, 0.01;
	// end inline asm
	// begin inline asm
	add.f64 %fd30592, %fd30592, 0.01;
	// end inline asm
	// begin inline asm
	add.f64 %fd30590, %fd30590, 0.01;
	// end inline asm
	// begin inline asm
	add.f64 %fd30592, %fd30592, 0.01;
	// end inline asm
	// begin inline asm
	add.f64 %fd30590, %fd30590, 0.01;
	// end inline asm
	// begin inline asm
	add.f64 %fd30592, %fd30592, 0.01;
	// end inline asm
	// begin inline asm
	add.f64 %fd30590, %fd30590, 0.01;
	// end inline asm
	// begin inline asm
	add.f64 %fd30592, %fd30592, 0.01;
	// end inline asm
	// begin inline asm
	add.f64 %fd30590, %fd30590, 0.01;
	// end inline asm
	// begin inline asm
	add.f64 %fd30592, %fd30592, 0.01;
	// end inline asm
	// begin inline asm
	add.f64 %fd30590, %fd30590, 0.01;
	// end inline asm
	// begin inline asm
	add.f64 %fd30592, %fd30592, 0.01;
	// end inline asm
	// begin inline asm
	add.f64 %fd30590, %fd30590, 0.01;
	// end inline asm
	// begin inline asm
	add.f64 %fd30592, %fd30592, 0.01;
	// end inline asm
	// begin inline asm
	add.f64 %fd30590, %fd30590, 0.01;
	// end inline asm
	// begin inline asm
	add.f64 %fd30592, %fd30592, 0.01;
	// end inline asm
	// begin inline asm
	add.f64 %fd30590, %fd30590, 0.01;
	// end inline asm
	// begin inline asm
	add.f64 %fd30592, %fd30592, 0.01;
	// end inline asm
	// begin inline asm
	add.f64 %fd30590, %fd30590, 0.01;
	// end inline asm
	// begin inline asm
	add.f64 %fd30592, %fd30592, 0.01;
	// end inline asm
	// begin inline asm
	add.f64 %fd30590, %fd30590, 0.01;
	// end inline asm
	// begin inline asm
	add.f64 %fd30592, %fd30592, 0.01;
	// end inline asm
	// begin inline asm
	add.f64 %fd30590, %fd30590, 0.01;
	// end inline asm
	// begin inline asm
	add.f64 %fd30592, %fd30592, 0.01;
	// end inline asm
	// begin inline asm
	add.f64 %fd30590, %fd30590, 0.01;
	// end inline asm
	// begin inline asm
	add.f64 %fd30592, %fd30592, 0.01;
	// end inline asm
	// begin inline asm
	add.f64 %fd30590, %fd30590, 0.01;
	// end inline asm
	// begin inline asm
	add.f64 %fd30592, %fd30592, 0.01;
	// end inline asm
	// begin inline asm
	add.f64 %fd30590, %fd30590, 0.01;
	// end inline asm
	// begin inline asm
	add.f64 %fd30592, %fd30592, 0.01;
	// end inline asm
	// begin inline asm
	add.f64 %fd30590, %fd30590, 0.01;
	// end inline asm
	// begin inline asm
	add.f64 %fd30592, %fd30592, 0.01;
	// end inline asm
	// begin inline asm
	add.f64 %fd30590, %fd30590, 0.01;
	// end inline asm
	// begin inline asm
	add.f64 %fd30592, %fd30592, 0.01;
	// end inline asm
	// begin inline asm
	add.f64 %fd30590, %fd30590, 0.01;
	// end inline asm
	// begin inline asm
	add.f64 %fd30592, %fd30592, 0.01;
	// end inline asm
	// begin inline asm
	add.f64 %fd30590, %fd30590, 0.01;
	// end inline asm
	// begin inline asm
	add.f64 %fd30592, %fd30592, 0.01;
	// end inline asm
	// begin inline asm
	add.f64 %fd30590, %fd30590, 0.01;
	// end inline asm
	// begin inline asm
	add.f64 %fd30592, %fd30592, 0.01;
	// end inline asm
	// begin inline asm
	add.f64 %fd30590, %fd30590, 0.01;
	// end inline asm
	// begin inline asm
	add.f64 %fd30592, %fd30592, 0.01;
	// end inline asm
	// begin inline asm
	add.f64 %fd30590, %fd30590, 0.01;
	// end inline asm
	// begin inline asm
	add.f64 %fd30592, %fd30592, 0.01;
	// end inline asm
	// begin inline asm
	add.f64 %fd30590, %fd30590, 0.01;
	// end inline asm
	// begin inline asm
	add.f64 %fd30592, %fd30592, 0.01;
	// end inline asm
	// begin inline asm
	add.f64 %fd30590, %fd30590, 0.01;
	// end inline asm
	// begin inline asm
	add.f64 %fd30592, %fd30592, 0.01;
	// end inline asm
	// begin inline asm
	add.f64 %fd30590, %fd30590, 0.01;
	// end inline asm
	// begin inline asm
	add.f64 %fd30592, %fd30592, 0.01;
	// end inline asm
	// begin inline asm
	add.f64 %fd30590, %fd30590, 0.01;
	// end inline asm
	// begin inline asm
	add.f64 %fd30592, %fd30592, 0.01;
	// end inline asm
	// begin inline asm
	add.f64 %fd30590, %fd30590, 0.01;
	// end inline asm
	// begin inline asm
	add.f64 %fd30592, %fd30592, 0.01;
	// end inline asm
	// begin inline asm
	add.f64 %fd30590, %fd30590, 0.01;
	// end inline asm
	// begin inline asm
	add.f64 %fd30592, %fd30592, 0.01;
	// end inline asm
	// begin inline asm
	add.f64 %fd30590, %fd30590, 0.01;
	// end inline asm
	// begin inline asm
	add.f64 %fd30592, %fd30592, 0.01;
	// end inline asm
	// begin inline asm
	add.f64 %fd30590, %fd30590, 0.01;
	// end inline asm
	// begin inline asm
	add.f64 %fd30592, %fd30592, 0.01;
	// end inline asm
	// begin inline asm
	add.f64 %fd30590, %fd30590, 0.01;
	// end inline asm
	// begin inline asm
	add.f64 %fd30592, %fd30592, 0.01;
	// end inline asm
	// begin inline asm
	add.f64 %fd30590, %fd30590, 0.01;
	// end inline asm
	// begin inline asm
	add.f64 %fd30592, %fd30592, 0.01;
	// end inline asm
	// begin inline asm
	add.f64 %fd30590, %fd30590, 0.01;
	// end inline asm
	// begin inline asm
	add.f64 %fd30592, %fd30592, 0.01;
	// end inline asm
	// begin inline asm
	add.f64 %fd30590, %fd30590, 0.01;
	// end inline asm
	// begin inline asm
	add.f64 %fd30592, %fd30592, 0.01;
	// end inline asm
	// begin inline asm
	add.f64 %fd30590, %fd30590, 0.01;
	// end inline asm
	// begin inline asm
	add.f64 %fd30592, %fd30592, 0.01;
	// end inline asm
	// begin inline asm
	add.f64 %fd30590, %fd30590, 0.01;
	// end inline asm
	// begin inline asm
	add.f64 %fd30592, %fd30592, 0.01;
	// end inline asm
	// begin inline asm
	add.f64 %fd30590, %fd30590, 0.01;
	// end inline asm
	// begin inline asm
	add.f64 %fd30592, %fd30592, 0.01;
	// end inline asm
	// begin inline asm
	add.f64 %fd30590, %fd30590, 0.01;
	// end inline asm
	// begin inline asm
	add.f64 %fd30592, %fd30592, 0.01;
	// end inline asm
	// begin inline asm
	add.f64 %fd30590, %fd30590, 0.01;
	// end inline asm
	// begin inline asm
	add.f64 %fd30592, %fd30592, 0.01;
	// end inline asm
	// begin inline asm
	add.f64 %fd30590, %fd30590, 0.01;
	// end inline asm
	// begin inline asm
	add.f64 %fd30592, %fd30592, 0.01;
	// end inline asm
	// begin inline asm
	add.f64 %fd30590, %fd30590, 0.01;
	// end inline asm
	// begin inline asm
	add.f64 %fd30592, %fd30592, 0.01;
	// end inline asm
	// begin inline asm
	add.f64 %fd30590, %fd30590, 0.01;
	// end inline asm
	// begin inline asm
	add.f64 %fd30592, %fd30592, 0.01;
	// end inline asm
	// begin inline asm
	add.f64 %fd30590, %fd30590, 0.01;
	// end inline asm
	// begin inline asm
	add.f64 %fd30592, %fd30592, 0.01;
	// end inline asm
	// begin inline asm
	add.f64 %fd30590, %fd30590, 0.01;
	// end inline asm
	// begin inline asm
	add.f64 %fd30592, %fd30592, 0.01;
	// end inline asm
	// begin inline asm
	add.f64 %fd30590, %fd30590, 0.01;
	// end inline asm
	// begin inline asm
	add.f64 %fd30592, %fd30592, 0.01;
	// end inline asm
	// begin inline asm
	add.f64 %fd30590, %fd30590, 0.01;
	// end inline asm
	// begin inline asm
	add.f64 %fd30592, %fd30592, 0.01;
	// end inline asm
	// begin inline asm
	add.f64 %fd30590, %fd30590, 0.01;
	// end inline asm
	// begin inline asm
	add.f64 %fd30592, %fd30592, 0.01;
	// end inline asm
	// begin inline asm
	add.f64 %fd30590, %fd30590, 0.01;
	// end inline asm
	// begin inline asm
	add.f64 %fd30592, %fd30592, 0.01;
	// end inline asm
	// begin inline asm
	add.f64 %fd30590, %fd30590, 0.01;
	// end inline asm
	// begin inline asm
	add.f64 %fd30592, %fd30592, 0.01;
	// end inline asm
	// begin inline asm
	add.f64 %fd30590, %fd30590, 0.01;
	// end inline asm
	// begin inline asm
	add.f64 %fd30592, %fd30592, 0.01;
	// end inline asm
	// begin inline asm
	add.f64 %fd30590, %fd30590, 0.01;
	// end inline asm
	// begin inline asm
	add.f64 %fd30592, %fd30592, 0.01;
	// end inline asm
	// begin inline asm
	add.f64 %fd30590, %fd30590, 0.01;
	// end inline asm
	// begin inline asm
	add.f64 %fd30592, %fd30592, 0.01;
	// end inline asm
	// begin inline asm
	add.f64 %fd30590, %fd30590, 0.01;
	// end inline asm
	// begin inline asm
	add.f64 %fd30592, %fd30592, 0.01;
	// end inline asm
	// begin inline asm
	add.f64 %fd30590, %fd30590, 0.01;
	// end inline asm
	// begin inline asm
	add.f64 %fd30592, %fd30592, 0.01;
	// end inline asm
	// begin inline asm
	add.f64 %fd30590, %fd30590, 0.01;
	// end inline asm
	// begin inline asm
	add.f64 %fd30592, %fd30592, 0.01;
	// end inline asm
	// begin inline asm
	add.f64 %fd30590, %fd30590, 0.01;
	// end inline asm
	// begin inline asm
	add.f64 %fd30592, %fd30592, 0.01;
	// end inline asm
	// begin inline asm
	add.f64 %fd30590, %fd30590, 0.01;
	// end inline asm
	// begin inline asm
	add.f64 %fd30592, %fd30592, 0.01;
	// end inline asm
	// begin inline asm
	add.f64 %fd30590, %fd30590, 0.01;
	// end inline asm
	// begin inline asm
	add.f64 %fd30592, %fd30592, 0.01;
	// end inline asm
	// begin inline asm
	add.f64 %fd30590, %fd30590, 0.01;
	// end inline asm
	// begin inline asm
	add.f64 %fd30592, %fd30592, 0.01;
	// end inline asm
	// begin inline asm
	add.f64 %fd30590, %fd30590, 0.01;
	// end inline asm
	// begin inline asm
	add.f64 %fd30592, %fd30592, 0.01;
	// end inline asm
	// begin inline asm
	add.f64 %fd30590, %fd30590, 0.01;
	// end inline asm
	// begin inline asm
	add.f64 %fd30592, %fd30592, 0.01;
	// end inline asm
	// begin inline asm
	add.f64 %fd30590, %fd30590, 0.01;
	// end inline asm
	// begin inline asm
	add.f64 %fd30592, %fd30592, 0.01;
	// end inline asm
	// begin inline asm
	add.f64 %fd30590, %fd30590, 0.01;
	// end inline asm
	// begin inline asm
	add.f64 %fd30592, %fd30592, 0.01;
	// end inline asm
	// begin inline asm
	add.f64 %fd30590, %fd30590, 0.01;
	// end inline asm
	// begin inline asm
	add.f64 %fd30592, %fd30592, 0.01;
	// end inline asm
	// begin inline asm
	add.f64 %fd30590, %fd30590, 0.01;
	// end inline asm
	// begin inline asm
	add.f64 %fd30592, %fd30592, 0.01;
	// end inline asm
	// begin inline asm
	add.f64 %fd30590, %fd30590, 0.01;
	// end inline asm
	// begin inline asm
	add.f64 %fd30592, %fd30592, 0.01;
	// end inline asm
	// begin inline asm
	add.f64 %fd30590, %fd30590, 0.01;
	// end inline asm
	// begin inline asm
	add.f64 %fd30592, %fd30592, 0.01;
	// end inline asm
	// begin inline asm
	add.f64 %fd30590, %fd30590, 0.01;
	// end inline asm
	// begin inline asm
	add.f64 %fd30592, %fd30592, 0.01;
	// end inline asm
	// begin inline asm
	add.f64 %fd30590, %fd30590, 0.01;
	// end inline asm
	// begin inline asm
	add.f64 %fd30592, %fd30592, 0.01;
	// end inline asm
	// begin inline asm
	add.f64 %fd30590, %fd30590, 0.01;
	// end inline asm
	// begin inline asm
	add.f64 %fd30592, %fd30592, 0.01;
	// end inline asm
	// begin inline asm
	add.f64 %fd30590, %fd30590, 0.01;
	// end inline asm
	// begin inline asm
	add.f64 %fd30592, %fd30592, 0.01;
	// end inline asm
	// begin inline asm
	add.f64 %fd30590, %fd30590, 0.01;
	// end inline asm
	// begin inline asm
	add.f64 %fd30592, %fd30592, 0.01;
	// end inline asm
	// begin inline asm
	add.f64 %fd30590, %fd30590, 0.01;
	// end inline asm
	// begin inline asm
	add.f64 %fd30592, %fd30592, 0.01;
	// end inline asm
	// begin inline asm
	add.f64 %fd30590, %fd30590, 0.01;
	// end inline asm
	// begin inline asm
	add.f64 %fd30592, %fd30592, 0.01;
	// end inline asm
	// begin inline asm
	add.f64 %fd30590, %fd30590, 0.01;
	// end inline asm
	// begin inline asm
	add.f64 %fd30592, %fd30592, 0.01;
	// end inline asm
	// begin inline asm
	add.f64 %fd30590, %fd30590, 0.01;
	// end inline asm
	// begin inline asm
	add.f64 %fd30592, %fd30592, 0.01;
	// end inline asm
	// begin inline asm
	add.f64 %fd30590, %fd30590, 0.01;
	// end inline asm
	// begin inline asm
	add.f64 %fd30592, %fd30592, 0.01;
	// end inline asm
	// begin inline asm
	add.f64 %fd30590, %fd30590, 0.01;
	// end inline asm
	// begin inline asm
	add.f64 %fd30592, %fd30592, 0.01;
	// end inline asm
	// begin inline asm
	add.f64 %fd30590, %fd30590, 0.01;
	// end inline asm
	// begin inline asm
	add.f64 %fd30592, %fd30592, 0.01;
	// end inline asm
	// begin inline asm
	add.f64 %fd30590, %fd30590, 0.01;
	// end inline asm
	// begin inline asm
	add.f64 %fd30592, %fd30592, 0.01;
	// end inline asm
	// begin inline asm
	add.f64 %fd30590, %fd30590, 0.01;
	// end inline asm
	// begin inline asm
	add.f64 %fd30592, %fd30592, 0.01;
	// end inline asm
	// begin inline asm
	add.f64 %fd30590, %fd30590, 0.01;
	// end inline asm
	// begin inline asm
	add.f64 %fd30592, %fd30592, 0.01;
	// end inline asm
	// begin inline asm
	add.f64 %fd30590, %fd30590, 0.01;
	// end inline asm
	// begin inline asm
	add.f64 %fd30592, %fd30592, 0.01;
	// end inline asm
	// begin inline asm
	add.f64 %fd30590, %fd30590, 0.01;
	// end inline asm
	// begin inline asm
	add.f64 %fd30592, %fd30592, 0.01;
	// end inline asm
	// begin inline asm
	add.f64 %fd30590, %fd30590, 0.01;
	// end inline asm
	// begin inline asm
	add.f64 %fd30592, %fd30592, 0.01;
	// end inline asm
	// begin inline asm
	add.f64 %fd30590, %fd30590, 0.01;
	// end inline asm
	// begin inline asm
	add.f64 %fd30592, %fd30592, 0.01;
	// end inline asm
	// begin inline asm
	add.f64 %fd30590, %fd30590, 0.01;
	// end inline asm
	// begin inline asm
	add.f64 %fd30592, %fd30592, 0.01;
	// end inline asm
	// begin inline asm
	add.f64 %fd30590, %fd30590, 0.01;
	// end inline asm
	// begin inline asm
	add.f64 %fd30592, %fd30592, 0.01;
	// end inline asm
	// begin inline asm
	add.f64 %fd30590, %fd30590, 0.01;
	// end inline asm
	// begin inline asm
	add.f64 %fd30592, %fd30592, 0.01;
	// end inline asm
	// begin inline asm
	add.f64 %fd30590, %fd30590, 0.01;
	// end inline asm
	// begin inline asm
	add.f64 %fd30592, %fd30592, 0.01;
	// end inline asm
	// begin inline asm
	add.f64 %fd30590, %fd30590, 0.01;
	// end inline asm
	// begin inline asm
	add.f64 %fd30592, %fd30592, 0.01;
	// end inline asm
	// begin inline asm
	add.f64 %fd30590, %fd30590, 0.01;
	// end inline asm
	// begin inline asm
	add.f64 %fd30592, %fd30592, 0.01;
	// end inline asm
	// begin inline asm
	add.f64 %fd30590, %fd30590, 0.01;
	// end inline asm
	// begin inline asm
	add.f64 %fd30592, %fd30592, 0.01;
	// end inline asm
	// begin inline asm
	add.f64 %fd30590, %fd30590, 0.01;
	// end inline asm
	// begin inline asm
	add.f64 %fd30592, %fd30592, 0.01;
	// end inline asm
	// begin inline asm
	add.f64 %fd30590, %fd30590, 0.01;
	// end inline asm
	// begin inline asm
	add.f64 %fd30592, %fd30592, 0.01;
	// end inline asm
	// begin inline asm
	add.f64 %fd30590, %fd30590, 0.01;
	// end inline asm
	// begin inline asm
	add.f64 %fd30592, %fd30592, 0.01;
	// end inline asm
	// begin inline asm
	add.f64 %fd30590, %fd30590, 0.01;
	// end inline asm
	// begin inline asm
	add.f64 %fd30592, %fd30592, 0.01;
	// end inline asm
	// begin inline asm
	add.f64 %fd30590, %fd30590, 0.01;
	// end inline asm
	// begin inline asm
	add.f64 %fd30592, %fd30592, 0.01;
	// end inline asm
	// begin inline asm
	add.f64 %fd30590, %fd30590, 0.01;
	// end inline asm
	// begin inline asm
	add.f64 %fd30592, %fd30592, 0.01;
	// end inline asm
	// begin inline asm
	add.f64 %fd30590, %fd30590, 0.01;
	// end inline asm
	// begin inline asm
	add.f64 %fd30592, %fd30592, 0.01;
	// end inline asm
	// begin inline asm
	add.f64 %fd30590, %fd30590, 0.01;
	// end inline asm
	// begin inline asm
	add.f64 %fd30592, %fd30592, 0.01;
	// end inline asm
	// begin inline asm
	add.f64 %fd30590, %fd30590, 0.01;
	// end inline asm
	// begin inline asm
	add.f64 %fd30592, %fd30592, 0.01;
	// end inline asm
	// begin inline asm
	add.f64 %fd30590, %fd30590, 0.01;
	// end inline asm
	// begin inline asm
	add.f64 %fd30592, %fd30592, 0.01;
	// end inline asm
	// begin inline asm
	add.f64 %fd30590, %fd30590, 0.01;
	// end inline asm
	// begin inline asm
	add.f64 %fd30592, %fd30592, 0.01;
	// end inline asm
	// begin inline asm
	add.f64 %fd30590, %fd30590, 0.01;
	// end inline asm
	// begin inline asm
	add.f64 %fd30592, %fd30592, 0.01;
	// end inline asm
	// begin inline asm
	add.f64 %fd30590, %fd30590, 0.01;
	// end inline asm
	// begin inline asm
	add.f64 %fd30592, %fd30592, 0.01;
	// end inline asm
	// begin inline asm
	add.f64 %fd30590, %fd30590, 0.01;
	// end inline asm
	// begin inline asm
	add.f64 %fd30592, %fd30592, 0.01;
	// end inline asm
	// begin inline asm
	add.f64 %fd30590, %fd30590, 0.01;
	// end inline asm
	// begin inline asm
	add.f64 %fd30592, %fd30592, 0.01;
	// end inline asm
	// begin inline asm
	add.f64 %fd30590, %fd30590, 0.01;
	// end inline asm
	// begin inline asm
	add.f64 %fd30592, %fd30592, 0.01;
	// end inline asm
	// begin inline asm
	add.f64 %fd30590, %fd30590, 0.01;
	// end inline asm
	// begin inline asm
	add.f64 %fd30592, %fd30592, 0.01;
	// end inline asm
	// begin inline asm
	add.f64 %fd30590, %fd30590, 0.01;
	// end inline asm
	// begin inline asm
	add.f64 %fd30592, %fd30592, 0.01;
	// end inline asm
	// begin inline asm
	add.f64 %fd30590, %fd30590, 0.01;
	// end inline asm
	// begin inline asm
	add.f64 %fd30592, %fd30592, 0.01;
	// end inline asm
	// begin inline asm
	add.f64 %fd30590, %fd30590, 0.01;
	// end inline asm
	// begin inline asm
	add.f64 %fd30592, %fd30592, 0.01;
	// end inline asm
	// begin inline asm
	add.f64 %fd30590, %fd30590, 0.01;
	// end inline asm
	// begin inline asm
	add.f64 %fd30592, %fd30592, 0.01;
	// end inline asm
	// begin inline asm
	add.f64 %fd30590, %fd30590, 0.01;
	// end inline asm
	// begin inline asm
	add.f64 %fd30592, %fd30592, 0.01;
	// end inline asm
	// begin inline asm
	add.f64 %fd30590, %fd30590, 0.01;
	// end inline asm
	// begin inline asm
	add.f64 %fd30592, %fd30592, 0.01;
	// end inline asm
	// begin inline asm
	add.f64 %fd30590, %fd30590, 0.01;
	// end inline asm
	// begin inline asm
	add.f64 %fd30592, %fd30592, 0.01;
	// end inline asm
	// begin inline asm
	add.f64 %fd30590, %fd30590, 0.01;
	// end inline asm
	// begin inline asm
	add.f64 %fd30592, %fd30592, 0.01;
	// end inline asm
	// begin inline asm
	add.f64 %fd30590, %fd30590, 0.01;
	// end inline asm
	// begin inline asm
	add.f64 %fd30592, %fd30592, 0.01;
	// end inline asm
	// begin inline asm
	add.f64 %fd30590, %fd30590, 0.01;
	// end inline asm
	// begin inline asm
	add.f64 %fd30592, %fd30592, 0.01;
	// end inline asm
	// begin inline asm
	add.f64 %fd30590, %fd30590, 0.01;
	// end inline asm
	// begin inline asm
	add.f64 %fd30592, %fd30592, 0.01;
	// end inline asm
	// begin inline asm
	add.f64 %fd30590, %fd30590, 0.01;
	// end inline asm
	// begin inline asm
	add.f64 %fd30592, %fd30592, 0.01;
	// end inline asm
	// begin inline asm
	add.f64 %fd30590, %fd30590, 0.01;
	// end inline asm
	// begin inline asm
	add.f64 %fd30592, %fd30592, 0.01;
	// end inline asm
	// begin inline asm
	add.f64 %fd30590, %fd30590, 0.01;
	// end inline asm
	// begin inline asm
	add.f64 %fd30592, %fd30592, 0.01;
	// end inline asm
	// begin inline asm
	add.f64 %fd30590, %fd30590, 0.01;
	// end inline asm
	// begin inline asm
	add.f64 %fd30592, %fd30592, 0.01;
	// end inline asm
	// begin inline asm
	add.f64 %fd30590, %fd30590, 0.01;
	// end inline asm
	// begin inline asm
	add.f64 %fd30592, %fd30592, 0.01;
	// end inline asm
	// begin inline asm
	add.f64 %fd30590, %fd30590, 0.01;
	// end inline asm
	// begin inline asm
	add.f64 %fd30592, %fd30592, 0.01;
	// end inline asm
	// begin inline asm
	add.f64 %fd30590, %fd30590, 0.01;
	// end inline asm
	// begin inline asm
	add.f64 %fd30592, %fd30592, 0.01;
	// end inline asm
	// begin inline asm
	add.f64 %fd30590, %fd30590, 0.01;
	// end inline asm
	// begin inline asm
	add.f64 %fd30592, %fd30592, 0.01;
	// end inline asm
	// begin inline asm
	add.f64 %fd30590, %fd30590, 0.01;
	// end inline asm
	// begin inline asm
	add.f64 %fd30592, %fd30592, 0.01;
	// end inline asm
	// begin inline asm
	add.f64 %fd30590, %fd30590, 0.01;
	// end inline asm
	// begin inline asm
	add.f64 %fd30592, %fd30592, 0.01;
	// end inline asm
	// begin inline asm
	add.f64 %fd30590, %fd30590, 0.01;
	// end inline asm
	// begin inline asm
	add.f64 %fd30592, %fd30592, 0.01;
	// end inline asm
	// begin inline asm
	add.f64 %fd30590, %fd30590, 0.01;
	// end inline asm
	// begin inline asm
	add.f64 %fd30592, %fd30592, 0.01;
	// end inline asm
	// begin inline asm
	add.f64 %fd30590, %fd30590, 0.01;
	// end inline asm
	// begin inline asm
	add.f64 %fd30592, %fd30592, 0.01;
	// end inline asm
	// begin inline asm
	add.f64 %fd30590, %fd30590, 0.01;
	// end inline asm
	// begin inline asm
	add.f64 %fd30592, %fd30592, 0.01;
	// end inline asm
	// begin inline asm
	add.f64 %fd30590, %fd30590, 0.01;
	// end inline asm
	// begin inline asm
	add.f64 %fd30592, %fd30592, 0.01;
	// end inline asm
	// begin inline asm
	add.f64 %fd30590, %fd30590, 0.01;
	// end inline asm
	// begin inline asm
	add.f64 %fd30592, %fd30592, 0.01;
	// end inline asm
	// begin inline asm
	add.f64 %fd30590, %fd30590, 0.01;
	// end inline asm
	// begin inline asm
	add.f64 %fd30592, %fd30592, 0.01;
	// end inline asm
	// begin inline asm
	add.f64 %fd30590, %fd30590, 0.01;
	// end inline asm
	// begin inline asm
	add.f64 %fd30592, %fd30592, 0.01;
	// end inline asm
	// begin inline asm
	add.f64 %fd30590, %fd30590, 0.01;
	// end inline asm
	// begin inline asm
	add.f64 %fd30592, %fd30592, 0.01;
	// end inline asm
	// begin inline asm
	add.f64 %fd30590, %fd30590, 0.01;
	// end inline asm
	// begin inline asm
	add.f64 %fd30592, %fd30592, 0.01;
	// end inline asm
	// begin inline asm
	add.f64 %fd30590, %fd30590, 0.01;
	// end inline asm
	// begin inline asm
	add.f64 %fd30592, %fd30592, 0.01;
	// end inline asm
	// begin inline asm
	add.f64 %fd30590, %fd30590, 0.01;
	// end inline asm
	// begin inline asm
	add.f64 %fd30592, %fd30592, 0.01;
	// end inline asm
	// begin inline asm
	add.f64 %fd30590, %fd30590, 0.01;
	// end inline asm
	// begin inline asm
	add.f64 %fd30592, %fd30592, 0.01;
	// end inline asm
	// begin inline asm
	add.f64 %fd30590, %fd30590, 0.01;
	// end inline asm
	// begin inline asm
	add.f64 %fd30592, %fd30592, 0.01;
	// end inline asm
	// begin inline asm
	add.f64 %fd30590, %fd30590, 0.01;
	// end inline asm
	// begin inline asm
	add.f64 %fd30592, %fd30592, 0.01;
	// end inline asm
	// begin inline asm
	add.f64 %fd30590, %fd30590, 0.01;
	// end inline asm
	// begin inline asm
	add.f64 %fd30592, %fd30592, 0.01;
	// end inline asm
	// begin inline asm
	add.f64 %fd30590, %fd30590, 0.01;
	// end inline asm
	// begin inline asm
	add.f64 %fd30592, %fd30592, 0.01;
	// end inline asm
	// begin inline asm
	add.f64 %fd30590, %fd30590, 0.01;
	// end inline asm
	// begin inline asm
	add.f64 %fd30592, %fd30592, 0.01;
	// end inline asm
	// begin inline asm
	add.f64 %fd30590, %fd30590, 0.01;
	// end inline asm
	// begin inline asm
	add.f64 %fd30592, %fd30592, 0.01;
	// end inline asm
	// begin inline asm
	add.f64 %fd30590, %fd30590, 0.01;
	// end inline asm
	// begin inline asm
	add.f64 %fd30592, %fd30592, 0.01;
	// end inline asm
	// begin inline asm
	add.f64 %fd30590, %fd30590, 0.01;
	// end inline asm
	// begin inline asm
	add.f64 %fd30592, %fd30592, 0.01;
	// end inline asm
	// begin inline asm
	add.f64 %fd30590, %fd30590, 0.01;
	// end inline asm
	// begin inline asm
	add.f64 %fd30592, %fd30592, 0.01;
	// end inline asm
	// begin inline asm
	add.f64 %fd30590, %fd30590, 0.01;
	// end inline asm
	// begin inline asm
	add.f64 %fd30592, %fd30592, 0.01;
	// end inline asm
	// begin inline asm
	add.f64 %fd30590, %fd30590, 0.01;
	// end inline asm
	// begin inline asm
	add.f64 %fd30592, %fd30592, 0.01;
	// end inline asm
	// begin inline asm
	add.f64 %fd30590, %fd30590, 0.01;
	// end inline asm
	// begin inline asm
	add.f64 %fd30592, %fd30592, 0.01;
	// end inline asm
	// begin inline asm
	add.f64 %fd30590, %fd30590, 0.01;
	// end inline asm
	// begin inline asm
	add.f64 %fd30592, %fd30592, 0.01;
	// end inline asm
	// begin inline asm
	add.f64 %fd30590, %fd30590, 0.01;
	// end inline asm
	// begin inline asm
	add.f64 %fd30592, %fd30592, 0.01;
	// end inline asm
	// begin inline asm
	add.f64 %fd30590, %fd30590, 0.01;
	// end inline asm
	// begin inline asm
	add.f64 %fd30592, %fd30592, 0.01;
	// end inline asm
	// begin inline asm
	add.f64 %fd30590, %fd30590, 0.01;
	// end inline asm
	// begin inline asm
	add.f64 %fd30592, %fd30592, 0.01;
	// end inline asm
	// begin inline asm
	add.f64 %fd30590, %fd30590, 0.01;
	// end inline asm
	// begin inline asm
	add.f64 %fd30592, %fd30592, 0.01;
	// end inline asm
	// begin inline asm
	add.f64 %fd30590, %fd30590, 0.01;
	// end inline asm
	// begin inline asm
	add.f64 %fd30592, %fd30592, 0.01;
	// end inline asm
	// begin inline asm
	add.f64 %fd30590, %fd30590, 0.01;
	// end inline asm
	// begin inline asm
	add.f64 %fd30592, %fd30592, 0.01;
	// end inline asm
	// begin inline asm
	add.f64 %fd30590, %fd30590, 0.01;
	// end inline asm
	// begin inline asm
	add.f64 %fd30592, %fd30592, 0.01;
	// end inline asm
	// begin inline asm
	add.f64 %fd30590, %fd30590, 0.01;
	// end inline asm
	// begin inline asm
	add.f64 %fd30592, %fd30592, 0.01;
	// end inline asm
	// begin inline asm
	add.f64 %fd30590, %fd30590, 0.01;
	// end inline asm
	// begin inline asm
	add.f64 %fd30592, %fd30592, 0.01;
	// end inline asm
	// begin inline asm
	add.f64 %fd30590, %fd30590, 0.01;
	// end inline asm
	// begin inline asm
	add.f64 %fd30592, %fd30592, 0.01;
	// end inline asm
	// begin inline asm
	add.f64 %fd30590, %fd30590, 0.01;
	// end inline asm
	// begin inline asm
	add.f64 %fd30592, %fd30592, 0.01;
	// end inline asm
	// begin inline asm
	add.f64 %fd30590, %fd30590, 0.01;
	// end inline asm
	// begin inline asm
	add.f64 %fd30592, %fd30592, 0.01;
	// end inline asm
	// begin inline asm
	add.f64 %fd30590, %fd30590, 0.01;
	// end inline asm
	// begin inline asm
	add.f64 %fd30592, %fd30592, 0.01;
	// end inline asm
	// begin inline asm
	add.f64 %fd30590, %fd30590, 0.01;
	// end inline asm
	// begin inline asm
	add.f64 %fd30592, %fd30592, 0.01;
	// end inline asm
	// begin inline asm
	add.f64 %fd30590, %fd30590, 0.01;
	// end inline asm
	// begin inline asm
	add.f64 %fd30592, %fd30592, 0.01;
	// end inline asm
	// begin inline asm
	add.f64 %fd30590, %fd30590, 0.01;
	// end inline asm
	// begin inline asm
	add.f64 %fd30592, %fd30592, 0.01;
	// end inline asm
	// begin inline asm
	add.f64 %fd30590, %fd30590, 0.01;
	// end inline asm
	// begin inline asm
	add.f64 %fd30592, %fd30592, 0.01;
	// end inline asm
	// begin inline asm
	add.f64 %fd30590, %fd30590, 0.01;
	// end inline asm
	// begin inline asm
	add.f64 %fd30592, %fd30592, 0.01;
	// end inline asm
	// begin inline asm
	add.f64 %fd30590, %fd30590, 0.01;
	// end inline asm
	// begin inline asm
	add.f64 %fd30592, %fd30592, 0.01;
	// end inline asm
	// begin inline asm
	add.f64 %fd30590, %fd30590, 0.01;
	// end inline asm
	// begin inline asm
	add.f64 %fd30592, %fd30592, 0.01;
	// end inline asm
	// begin inline asm
	add.f64 %fd30590, %fd30590, 0.01;
	// end inline asm
	// begin inline asm
	add.f64 %fd30592, %fd30592, 0.01;
	// end inline asm
	// begin inline asm
	add.f64 %fd30590, %fd30590, 0.01;
	// end inline asm
	// begin inline asm
	add.f64 %fd30592, %fd30592, 0.01;
	// end inline asm
	// begin inline asm
	add.f64 %fd30590, %fd30590, 0.01;
	// end inline asm
	// begin inline asm
	add.f64 %fd30592, %fd30592, 0.01;
	// end inline asm
	// begin inline asm
	add.f64 %fd30590, %fd30590, 0.01;
	// end inline asm
	// begin inline asm
	add.f64 %fd30592, %fd30592, 0.01;
	// end inline asm
	// begin inline asm
	add.f64 %fd30590, %fd30590, 0.01;
	// end inline asm
	// begin inline asm
	add.f64 %fd30592, %fd30592, 0.01;
	// end inline asm
	// begin inline asm
	add.f64 %fd30590, %fd30590, 0.01;
	// end inline asm
	// begin inline asm
	add.f64 %fd30592, %fd30592, 0.01;
	// end inline asm
	// begin inline asm
	add.f64 %fd30590, %fd30590, 0.01;
	// end inline asm
	// begin inline asm
	add.f64 %fd30592, %fd30592, 0.01;
	// end inline asm
	// begin inline asm
	add.f64 %fd30590, %fd30590, 0.01;
	// end inline asm
	// begin inline asm
	add.f64 %fd30592, %fd30592, 0.01;
	// end inline asm
	// begin inline asm
	add.f64 %fd30590, %fd30590, 0.01;
	// end inline asm
	// begin inline asm
	add.f64 %fd30592, %fd30592, 0.01;
	// end inline asm
	// begin inline asm
	add.f64 %fd30590, %fd30590, 0.01;
	// end inline asm
	// begin inline asm
	add.f64 %fd30592, %fd30592, 0.01;
	// end inline asm
	// begin inline asm
	add.f64 %fd30590, %fd30590, 0.01;
	// end inline asm
	// begin inline asm
	add.f64 %fd30592, %fd30592, 0.01;
	// end inline asm
	// begin inline asm
	add.f64 %fd30590, %fd30590, 0.01;
	// end inline asm
	// begin inline asm
	add.f64 %fd30592, %fd30592, 0.01;
	// end inline asm
	// begin inline asm
	add.f64 %fd30590, %fd30590, 0.01;
	// end inline asm
	// begin inline asm
	add.f64 %fd30592, %fd30592, 0.01;
	// end inline asm
	// begin inline asm
	add.f64 %fd30590, %fd30590, 0.01;
	// end inline asm
	// begin inline asm
	add.f64 %fd30592, %fd30592, 0.01;
	// end inline asm
	// begin inline asm
	add.f64 %fd30590, %fd30590, 0.01;
	// end inline asm
	// begin inline asm
	add.f64 %fd30592, %fd30592, 0.01;
	// end inline asm
	// begin inline asm
	add.f64 %fd30590, %fd30590, 0.01;
	// end inline asm
	// begin inline asm
	add.f64 %fd30592, %fd30592, 0.01;
	// end inline asm
	// begin inline asm
	add.f64 %fd30590, %fd30590, 0.01;
	// end inline asm
	// begin inline asm
	add.f64 %fd30592, %fd30592, 0.01;
	// end inline asm
	// begin inline asm
	add.f64 %fd30590, %fd30590, 0.01;
	// end inline asm
	// begin inline asm
	add.f64 %fd30592, %fd30592, 0.01;
	// end inline asm
	// begin inline asm
	add.f64 %fd30590, %fd30590, 0.01;
	// end inline asm
	// begin inline asm
	add.f64 %fd30592, %fd30592, 0.01;
	// end inline asm
	// begin inline asm
	add.f64 %fd30590, %fd30590, 0.01;
	// end inline asm
	// begin inline asm
	add.f64 %fd30592, %fd30592, 0.01;
	// end inline asm
	// begin inline asm
	add.f64 %fd30590, %fd30590, 0.01;
	// end inline asm
	// begin inline asm
	add.f64 %fd30592, %fd30592, 0.01;
	// end inline asm
	// begin inline asm
	add.f64 %fd30590, %fd30590, 0.01;
	// end inline asm
	// begin inline asm
	add.f64 %fd30592, %fd30592, 0.01;
	// end inline asm
	// begin inline asm
	add.f64 %fd30590, %fd30590, 0.01;
	// end inline asm
	// begin inline asm
	add.f64 %fd30592, %fd30592, 0.01;
	// end inline asm
	// begin inline asm
	add.f64 %fd30590, %fd30590, 0.01;
	// end inline asm
	// begin inline asm
	add.f64 %fd30592, %fd30592, 0.01;
	// end inline asm
	// begin inline asm
	add.f64 %fd30590, %fd30590, 0.01;
	// end inline asm
	// begin inline asm
	add.f64 %fd30592, %fd30592, 0.01;
	// end inline asm
	// begin inline asm
	add.f64 %fd30590, %fd30590, 0.01;
	// end inline asm
	// begin inline asm
	add.f64 %fd30592, %fd30592, 0.01;
	// end inline asm
	// begin inline asm
	add.f64 %fd30590, %fd30590, 0.01;
	// end inline asm
	// begin inline asm
	add.f64 %fd30592, %fd30592, 0.01;
	// end inline asm
	// begin inline asm
	add.f64 %fd30590, %fd30590, 0.01;
	// end inline asm
	// begin inline asm
	add.f64 %fd30592, %fd30592, 0.01;
	// end inline asm
	// begin inline asm
	add.f64 %fd30590, %fd30590, 0.01;
	// end inline asm
	// begin inline asm
	add.f64 %fd30592, %fd30592, 0.01;
	// end inline asm
	// begin inline asm
	add.f64 %fd30590, %fd30590, 0.01;
	// end inline asm
	// begin inline asm
	add.f64 %fd30592, %fd30592, 0.01;
	// end inline asm
	// begin inline asm
	add.f64 %fd30590, %fd30590, 0.01;
	// end inline asm
	// begin inline asm
	add.f64 %fd30592, %fd30592, 0.01;
	// end inline asm
	// begin inline asm
	add.f64 %fd30590, %fd30590, 0.01;
	// end inline asm
	// begin inline asm
	add.f64 %fd30592, %fd30592, 0.01;
	// end inline asm
	// begin inline asm
	add.f64 %fd30590, %fd30590, 0.01;
	// end inline asm
	// begin inline asm
	add.f64 %fd30592, %fd30592, 0.01;
	// end inline asm
	// begin inline asm
	add.f64 %fd30590, %fd30590, 0.01;
	// end inline asm
	// begin inline asm
	add.f64 %fd30592, %fd30592, 0.01;
	// end inline asm
	// begin inline asm
	add.f64 %fd30590, %fd30590, 0.01;
	// end inline asm
	// begin inline asm
	add.f64 %fd30592, %fd30592, 0.01;
	// end inline asm
	// begin inline asm
	add.f64 %fd30590, %fd30590, 0.01;
	// end inline asm
	// begin inline asm
	add.f64 %fd30592, %fd30592, 0.01;
	// end inline asm
	mov.f64 	%fd32010, %fd30590;
	// begin inline asm
	add.f64 %fd32010, %fd32010, 0.01;
	// end inline asm
	mov.f64 	%fd32012, %fd30592;
	// begin inline asm
	add.f64 %fd32012, %fd32012, 0.01;
	// end inline asm
	// begin inline asm
	add.f64 %fd32010, %fd32010, 0.01;
	// end inline asm
	// begin inline asm
	add.f64 %fd32012, %fd32012, 0.01;
	// end inline asm
	// begin inline asm
	add.f64 %fd32010, %fd32010, 0.01;
	// end inline asm
	// begin inline asm
	add.f64 %fd32012, %fd32012, 0.01;
	// end inline asm
	// begin inline asm
	add.f64 %fd32010, %fd32010, 0.01;
	// end inline asm
	// begin inline asm
	add.f64 %fd32012, %fd32012, 0.01;
	// end inline asm
	// begin inline asm
	add.f64 %fd32010, %fd32010, 0.01;
	// end inline asm
	// begin inline asm
	add.f64 %fd32012, %fd32012, 0.01;
	// end inline asm
	// begin inline asm
	add.f64 %fd32010, %fd32010, 0.01;
	// end inline asm
	// begin inline asm
	add.f64 %fd32012, %fd32012, 0.01;
	// end inline asm
	// begin inline asm
	add.f64 %fd32010, %fd32010, 0.01;
	// end inline asm
	// begin inline asm
	add.f64 %fd32012, %fd32012, 0.01;
	// end inline asm
	// begin inline asm
	add.f64 %fd32010, %fd32010, 0.01;
	// end inline asm
	// begin inline asm
	add.f64 %fd32012, %fd32012, 0.01;
	// end inline asm
	// begin inline asm
	add.f64 %fd32010, %fd32010, 0.01;
	// end inline asm
	// begin inline asm
	add.f64 %fd32012, %fd32012, 0.01;
	// end inline asm
	// begin inline asm
	add.f64 %fd32010, %fd32010, 0.01;
	// end inline asm
	// begin inline asm
	add.f64 %fd32012, %fd32012, 0.01;
	// end inline asm
	// begin inline asm
	add.f64 %fd32010, %fd32010, 0.01;
	// end inline asm
	// begin inline asm
	add.f64 %fd32012, %fd32012, 0.01;
	// end inline asm
	// begin inline asm
	add.f64 %fd32010, %fd32010, 0.01;
	// end inline asm
	// begin inline asm
	add.f64 %fd32012, %fd32012, 0.01;
	// end inline asm
	// begin inline asm
	add.f64 %fd32010, %fd32010, 0.01;
	// end inline asm
	// begin inline asm
	add.f64 %fd32012, %fd32012, 0.01;
	// end inline asm
	// begin inline asm
	add.f64 %fd32010, %fd32010, 0.01;
	// end inline asm
	// begin inline asm
	add.f64 %fd32012, %fd32012, 0.01;
	// end inline asm
	// begin inline asm
	add.f64 %fd32010, %fd32010, 0.01;
	// end inline asm
	// begin inline asm
	add.f64 %fd32012, %fd32012, 0.01;
	// end inline asm
	// begin inline asm
	add.f64 %fd32010, %fd32010, 0.01;
	// end inline asm
	// begin inline asm
	add.f64 %fd32012, %fd32012, 0.01;
	// end inline asm
	// begin inline asm
	add.f64 %fd32010, %fd32010, 0.01;
	// end inline asm
	// begin inline asm
	add.f64 %fd32012, %fd32012, 0.01;
	// end inline asm
	// begin inline asm
	add.f64 %fd32010, %fd32010, 0.01;
	// end inline asm
	// begin inline asm
	add.f64 %fd32012, %fd32012, 0.01;
	// end inline asm
	// begin inline asm
	add.f64 %fd32010, %fd32010, 0.01;
	// end inline asm
	// begin inline asm
	add.f64 %fd32012, %fd32012, 0.01;
	// end inline asm
	// begin inline asm
	add.f64 %fd32010, %fd32010, 0.01;
	// end inline asm
	// begin inline asm
	add.f64 %fd32012, %fd32012, 0.01;
	// end inline asm
	// begin inline asm
	add.f64 %fd32010, %fd32010, 0.01;
	// end inline asm
	// begin inline asm
	add.f64 %fd32012, %fd32012, 0.01;
	// end inline asm
	// begin inline asm
	add.f64 %fd32010, %fd32010, 0.01;
	// end inline asm
	// begin inline asm
	add.f64 %fd32012, %fd32012, 0.01;
	// end inline asm
	// begin inline asm
	add.f64 %fd32010, %fd32010, 0.01;
	// end inline asm
	// begin inline asm
	add.f64 %fd32012, %fd32012, 0.01;
	// end inline asm
	// begin inline asm
	add.f64 %fd32010, %fd32010, 0.01;
	// end inline asm
	// begin inline asm
	add.f64 %fd32012, %fd32012, 0.01;
	// end inline asm
	// begin inline asm
	add.f64 %fd32010, %fd32010, 0.01;
	// end inline asm
	// begin inline asm
	add.f64 %fd32012, %fd32012, 0.01;
	// end inline asm
	// begin inline asm
	add.f64 %fd32010, %fd32010, 0.01;
	// end inline asm
	// begin inline asm
	add.f64 %fd32012, %fd32012, 0.01;
	// end inline asm
	// begin inline asm
	add.f64 %fd32010, %fd32010, 0.01;
	// end inline asm
	// begin inline asm
	add.f64 %fd32012, %fd32012, 0.01;
	// end inline asm
	// begin inline asm
	add.f64 %fd32010, %fd32010, 0.01;
	// end inline asm
	// begin inline asm
	add.f64 %fd32012, %fd32012, 0.01;
	// end inline asm
	// begin inline asm
	add.f64 %fd32010, %fd32010, 0.01;
	// end inline asm
	// begin inline asm
	add.f64 %fd32012, %fd32012, 0.01;
	// end inline asm
	// begin inline asm
	add.f64 %fd32010, %fd32010, 0.01;
	// end inline asm
	// begin inline asm
	add.f64 %fd32012, %fd32012, 0.01;
	// end inline asm
	// begin inline asm
	add.f64 %fd32010, %fd32010, 0.01;
	// end inline asm
	// begin inline asm
	add.f64 %fd32012, %fd32012, 0.01;
	// end inline asm
	// begin inline asm
	add.f64 %fd32010, %fd32010, 0.01;
	// end inline asm
	// begin inline asm
	add.f64 %fd32012, %fd32012, 0.01;
	// end inline asm
	// begin inline asm
	add.f64 %fd32010, %fd32010, 0.01;
	// end inline asm
	// begin inline asm
	add.f64 %fd32012, %fd32012, 0.01;
	// end inline asm
	// begin inline asm
	add.f64 %fd32010, %fd32010, 0.01;
	// end inline asm
	// begin inline asm
	add.f64 %fd32012, %fd32012, 0.01;
	// end inline asm
	// begin inline asm
	add.f64 %fd32010, %fd32010, 0.01;
	// end inline asm
	// begin inline asm
	add.f64 %fd32012, %fd32012, 0.01;
	// end inline asm
	// begin inline asm
	add.f64 %fd32010, %fd32010, 0.01;
	// end inline asm
	// begin inline asm
	add.f64 %fd32012, %fd32012, 0.01;
	// end inline asm
	// begin inline asm
	add.f64 %fd32010, %fd32010, 0.01;
	// end inline asm
	// begin inline asm
	add.f64 %fd32012, %fd32012, 0.01;
	// end inline asm
	// begin inline asm
	add.f64 %fd32010, %fd32010, 0.01;
	// end inline asm
	// begin inline asm
	add.f64 %fd32012, %fd32012, 0.01;
	// end inline asm
	// begin inline asm
	add.f64 %fd32010, %fd32010, 0.01;
	// end inline asm
	// begin inline asm
	add.f64 %fd32012, %fd32012, 0.01;
	// end inline asm
	// begin inline asm
	add.f64 %fd32010, %fd32010, 0.01;
	// end inline asm
	// begin inline asm
	add.f64 %fd32012, %fd32012, 0.01;
	// end inline asm
	// begin inline asm
	add.f64 %fd32010, %fd32010, 0.01;
	// end inline asm
	// begin inline asm
	add.f64 %fd32012, %fd32012, 0.01;
	// end inline asm
	// begin inline asm
	add.f64 %fd32010, %fd32010, 0.01;
	// end inline asm
	// begin inline asm
	add.f64 %fd32012, %fd32012, 0.01;
	// end inline asm
	// begin inline asm
	add.f64 %fd32010, %fd32010, 0.01;
	// end inline asm
	// begin inline asm
	add.f64 %fd32012, %fd32012, 0.01;
	// end inline asm
	// begin inline asm
	add.f64 %fd32010, %fd32010, 0.01;
	// end inline asm
	// begin inline asm
	add.f64 %fd32012, %fd32012, 0.01;
	// end inline asm
	// begin inline asm
	add.f64 %fd32010, %fd32010, 0.01;
	// end inline asm
	// begin inline asm
	add.f64 %fd32012, %fd32012, 0.01;
	// end inline asm
	// begin inline asm
	add.f64 %fd32010, %fd32010, 0.01;
	// end inline asm
	// begin inline asm
	add.f64 %fd32012, %fd32012, 0.01;
	// end inline asm
	// begin inline asm
	add.f64 %fd32010, %fd32010, 0.01;
	// end inline asm
	// begin inline asm
	add.f64 %fd32012, %fd32012, 0.01;
	// end inline asm
	// begin inline asm
	add.f64 %fd32010, %fd32010, 0.01;
	// end inline asm
	// begin inline asm
	add.f64 %fd32012, %fd32012, 0.01;
	// end inline asm
	// begin inline asm
	add.f64 %fd32010, %fd32010, 0.01;
	// end inline asm
	// begin inline asm
	add.f64 %fd32012, %fd32012, 0.01;
	// end inline asm
	// begin inline asm
	add.f64 %fd32010, %fd32010, 0.01;
	// end inline asm
	// begin inline asm
	add.f64 %fd32012, %fd32012, 0.01;
	// end inline asm
	// begin inline asm
	add.f64 %fd32010, %fd32010, 0.01;
	// end inline asm
	// begin inline asm
	add.f64 %fd32012, %fd32012, 0.01;
	// end inline asm
	// begin inline asm
	add.f64 %fd32010, %fd32010, 0.01;
	// end inline asm
	// begin inline asm
	add.f64 %fd32012, %fd32012, 0.01;
	// end inline asm
	// begin inline asm
	add.f64 %fd32010, %fd32010, 0.01;
	// end inline asm
	// begin inline asm
	add.f64 %fd32012, %fd32012, 0.01;
	// end inline asm
	// begin inline asm
	add.f64 %fd32010, %fd32010, 0.01;
	// end inline asm
	// begin inline asm
	add.f64 %fd32012, %fd32012, 0.01;
	// end inline asm
	// begin inline asm
	add.f64 %fd32010, %fd32010, 0.01;
	// end inline asm
	// begin inline asm
	add.f64 %fd32012, %fd32012, 0.01;
	// end inline asm
	// begin inline asm
	add.f64 %fd32010, %fd32010, 0.01;
	// end inline asm
	// begin inline asm
	add.f64 %fd32012, %fd32012, 0.01;
	// end inline asm
	// begin inline asm
	add.f64 %fd32010, %fd32010, 0.01;
	// end inline asm
	// begin inline asm
	add.f64 %fd32012, %fd32012, 0.01;
	// end inline asm
	// begin inline asm
	add.f64 %fd32010, %fd32010, 0.01;
	// end inline asm
	// begin inline asm
	add.f64 %fd32012, %fd32012, 0.01;
	// end inline asm
	// begin inline asm
	add.f64 %fd32010, %fd32010, 0.01;
	// end inline asm
	// begin inline asm
	add.f64 %fd32012, %fd32012, 0.01;
	// end inline asm
	// begin inline asm
	add.f64 %fd32010, %fd32010, 0.01;
	// end inline asm
	// begin inline asm
	add.f64 %fd32012, %fd32012, 0.01;
	// end inline asm
	// begin inline asm
	add.f64 %fd32010, %fd32010, 0.01;
	// end inline asm
	// begin inline asm
	add.f64 %fd32012, %fd32012, 0.01;
	// end inline asm
	// begin inline asm
	add.f64 %fd32010, %fd32010, 0.01;
	// end inline asm
	// begin inline asm
	add.f64 %fd32012, %fd32012, 0.01;
	// end inline asm
	// begin inline asm
	add.f64 %fd32010, %fd32010, 0.01;
	// end inline asm
	// begin inline asm
	add.f64 %fd32012, %fd32012, 0.01;
	// end inline asm
	// begin inline asm
	add.f64 %fd32010, %fd32010, 0.01;
	// end inline asm
	// begin inline asm
	add.f64 %fd32012, %fd32012, 0.01;
	// end inline asm
	// begin inline asm
	add.f64 %fd32010, %fd32010, 0.01;
	// end inline asm
	// begin inline asm
	add.f64 %fd32012, %fd32012, 0.01;
	// end inline asm
	// begin inline asm
	add.f64 %fd32010, %fd32010, 0.01;
	// end inline asm
	// begin inline asm
	add.f64 %fd32012, %fd32012, 0.01;
	// end inline asm
	// begin inline asm
	add.f64 %fd32010, %fd32010, 0.01;
	// end inline asm
	// begin inline asm
	add.f64 %fd32012, %fd32012, 0.01;
	// end inline asm
	// begin inline asm
	add.f64 %fd32010, %fd32010, 0.01;
	// end inline asm
	// begin inline asm
	add.f64 %fd32012, %fd32012, 0.01;
	// end inline asm
	// begin inline asm
	add.f64 %fd32010, %fd32010, 0.01;
	// end inline asm
	// begin inline asm
	add.f64 %fd32012, %fd32012, 0.01;
	// end inline asm
	// begin inline asm
	add.f64 %fd32010, %fd32010, 0.01;
	// end inline asm
	// begin inline asm
	add.f64 %fd32012, %fd32012, 0.01;
	// end inline asm
	// begin inline asm
	add.f64 %fd32010, %fd32010, 0.01;
	// end inline asm
	// begin inline asm
	add.f64 %fd32012, %fd32012, 0.01;
	// end inline asm
	// begin inline asm
	add.f64 %fd32010, %fd32010, 0.01;
	// end inline asm
	// begin inline asm
	add.f64 %fd32012, %fd32012, 0.01;
	// end inline asm
	// begin inline asm
	add.f64 %fd32010, %fd32010, 0.01;
	// end inline asm
	// begin inline asm
	add.f64 %fd32012, %fd32012, 0.01;
	// end inline asm
	// begin inline asm
	add.f64 %fd32010, %fd32010, 0.01;
	// end inline asm
	// begin inline asm
	add.f64 %fd32012, %fd32012, 0.01;
	// end inline asm
	// begin inline asm
	add.f64 %fd32010, %fd32010, 0.01;
	// end inline asm
	// begin inline asm
	add.f64 %fd32012, %fd32012, 0.01;
	// end inline asm
	// begin inline asm
	add.f64 %fd32010, %fd32010, 0.01;
	// end inline asm
	// begin inline asm
	add.f64 %fd32012, %fd32012, 0.01;
	// end inline asm
	// begin inline asm
	add.f64 %fd32010, %fd32010, 0.01;
	// end inline asm
	// begin inline asm
	add.f64 %fd32012, %fd32012, 0.01;
	// end inline asm
	// begin inline asm
	add.f64 %fd32010, %fd32010, 0.01;
	// end inline asm
	// begin inline asm
	add.f64 %fd32012, %fd32012, 0.01;
	// end inline asm
	// begin inline asm
	add.f64 %fd32010, %fd32010, 0.01;
	// end inline asm
	// begin inline asm
	add.f64 %fd32012, %fd32012, 0.01;
	// end inline asm
	// begin inline asm
	add.f64 %fd32010, %fd32010, 0.01;
	// end inline asm
	// begin inline asm
	add.f64 %fd32012, %fd32012, 0.01;
	// end inline asm
	// begin inline asm
	add.f64 %fd32010, %fd32010, 0.01;
	// end inline asm
	// begin inline asm
	add.f64 %fd32012, %fd32012, 0.01;
	// end inline asm
	// begin inline asm
	add.f64 %fd32010, %fd32010, 0.01;
	// end inline asm
	// begin inline asm
	add.f64 %fd32012, %fd32012, 0.01;
	// end inline asm
	// begin inline asm
	add.f64 %fd32010, %fd32010, 0.01;
	// end inline asm
	// begin inline asm
	add.f64 %fd32012, %fd32012, 0.01;
	// end inline asm
	// begin inline asm
	add.f64 %fd32010, %fd32010, 0.01;
	// end inline asm
	// begin inline asm
	add.f64 %fd32012, %fd32012, 0.01;
	// end inline asm
	// begin inline asm
	add.f64 %fd32010, %fd32010, 0.01;
	// end inline asm
	// begin inline asm
	add.f64 %fd32012, %fd32012, 0.01;
	// end inline asm
	// begin inline asm
	add.f64 %fd32010, %fd32010, 0.01;
	// end inline asm
	// begin inline asm
	add.f64 %fd32012, %fd32012, 0.01;
	// end inline asm
	// begin inline asm
	add.f64 %fd32010, %fd32010, 0.01;
	// end inline asm
	// begin inline asm
	add.f64 %fd32012, %fd32012, 0.01;
	// end inline asm
	// begin inline asm
	add.f64 %fd32010, %fd32010, 0.01;
	// end inline asm
	// begin inline asm
	add.f64 %fd32012, %fd32012, 0.01;
	// end inline asm
	// begin inline asm
	add.f64 %fd32010, %fd32010, 0.01;
	// end inline asm
	// begin inline asm
	add.f64 %fd32012, %fd32012, 0.01;
	// end inline asm
	// begin inline asm
	add.f64 %fd32010, %fd32010, 0.01;
	// end inline asm
	// begin inline asm
	add.f64 %fd32012, %fd32012, 0.01;
	// end inline asm
	// begin inline asm
	add.f64 %fd32010, %fd32010, 0.01;
	// end inline asm
	// begin inline asm
	add.f64 %fd32012, %fd32012, 0.01;
	// end inline asm
	// begin inline asm
	add.f64 %fd32010, %fd32010, 0.01;
	// end inline asm
	// begin inline asm
	add.f64 %fd32012, %fd32012, 0.01;
	// end inline asm
	// begin inline asm
	add.f64 %fd32010, %fd32010, 0.01;
	// end inline asm
	// begin inline asm
	add.f64 %fd32012, %fd32012, 0.01;
	// end inline asm
	// begin inline asm
	add.f64 %fd32010, %fd32010, 0.01;
	// end inline asm
	// begin inline asm
	add.f64 %fd32012, %fd32012, 0.01;
	// end inline asm
	// begin inline asm
	add.f64 %fd32010, %fd32010, 0.01;
	// end inline asm
	// begin inline asm
	add.f64 %fd32012, %fd32012, 0.01;
	// end inline asm
	// begin inline asm
	add.f64 %fd32010, %fd32010, 0.01;
	// end inline asm
	// begin inline asm
	add.f64 %fd32012, %fd32012, 0.01;
	// end inline asm
	// begin inline asm
	add.f64 %fd32010, %fd32010, 0.01;
	// end inline asm
	// begin inline asm
	add.f64 %fd32012, %fd32012, 0.01;
	// end inline asm
	// begin inline asm
	add.f64 %fd32010, %fd32010, 0.01;
	// end inline asm
	// begin inline asm
	add.f64 %fd32012, %fd32012, 0.01;
	// end inline asm
	// begin inline asm
	add.f64 %fd32010, %fd32010, 0.01;
	// end inline asm
	// begin inline asm
	add.f64 %fd32012, %fd32012, 0.01;
	// end inline asm
	// begin inline asm
	add.f64 %fd32010, %fd32010, 0.01;
	// end inline asm
	// begin inline asm
	add.f64 %fd32012, %fd32012, 0.01;
	// end inline asm
	// begin inline asm
	add.f64 %fd32010, %fd32010, 0.01;
	// end inline asm
	// begin inline asm
	add.f64 %fd32012, %fd32012, 0.01;
	// end inline asm
	// begin inline asm
	add.f64 %fd32010, %fd32010, 0.01;
	// end inline asm
	// begin inline asm
	add.f64 %fd32012, %fd32012, 0.01;
	// end inline asm
	// begin inline asm
	add.f64 %fd32010, %fd32010, 0.01;
	// end inline asm
	// begin inline asm
	add.f64 %fd32012, %fd32012, 0.01;
	// end inline asm
	// begin inline asm
	add.f64 %fd32010, %fd32010, 0.01;
	// end inline asm
	// begin inline asm
	add.f64 %fd32012, %fd32012, 0.01;
	// end inline asm
	// begin inline asm
	add.f64 %fd32010, %fd32010, 0.01;
	// end inline asm
	// begin inline asm
	add.f64 %fd32012, %fd32012, 0.01;
	// end inline asm
	// begin inline asm
	add.f64 %fd32010, %fd32010, 0.01;
	// end inline asm
	// begin inline asm
	add.f64 %fd32012, %fd32012, 0.01;
	// end inline asm
	// begin inline asm
	add.f64 %fd32010, %fd32010, 0.01;
	// end inline asm
	// begin inline asm
	add.f64 %fd32012, %fd32012, 0.01;
	// end inline asm
	// begin inline asm
	add.f64 %fd32010, %fd32010, 0.01;
	// end inline asm
	// begin inline asm
	add.f64 %fd32012, %fd32012, 0.01;
	// end inline asm
	// begin inline asm
	add.f64 %fd32010, %fd32010, 0.01;
	// end inline asm
	// begin inline asm
	add.f64 %fd32012, %fd32012, 0.01;
	// end inline asm
	// begin inline asm
	add.f64 %fd32010, %fd32010, 0.01;
	// end inline asm
	// begin inline asm
	add.f64 %fd32012, %fd32012, 0.01;
	// end inline asm
	// begin inline asm
	add.f64 %fd32010, %fd32010, 0.01;
	// end inline asm
	// begin inline asm
	add.f64 %fd32012, %fd32012, 0.01;
	// end inline asm
	// begin inline asm
	add.f64 %fd32010, %fd32010, 0.01;
	// end inline asm
	// begin inline asm
	add.f64 %fd32012, %fd32012, 0.01;
	// end inline asm
	// begin inline asm
	add.f64 %fd32010, %fd32010, 0.01;
	// end inline asm
	// begin inline asm
	add.f64 %fd32012, %fd32012, 0.01;
	// end inline asm
	// begin inline asm
	add.f64 %fd32010, %fd32010, 0.01;
	// end inline asm
	// begin inline asm
	add.f64 %fd32012, %fd32012, 0.01;
	// end inline asm
	// begin inline asm
	add.f64 %fd32010, %fd32010, 0.01;
	// end inline asm
	// begin inline asm
	add.f64 %fd32012, %fd32012, 0.01;
	// end inline asm
	// begin inline asm
	add.f64 %fd32010, %fd32010, 0.01;
	// end inline asm
	// begin inline asm
	add.f64 %fd32012, %fd32012, 0.01;
	// end inline asm
	// begin inline asm
	add.f64 %fd32010, %fd32010, 0.01;
	// end inline asm
	// begin inline asm
	add.f64 %fd32012, %fd32012, 0.01;
	// end inline asm
	// begin inline asm
	add.f64 %fd32010, %fd32010, 0.01;
	// end inline asm
	// begin inline asm
	add.f64 %fd32012, %fd32012, 0.01;
	// end inline asm
	// begin inline asm
	add.f64 %fd32010, %fd32010, 0.01;
	// end inline asm
	// begin inline asm
	add.f64 %fd32012, %fd32012, 0.01;
	// end inline asm
	// begin inline asm
	add.f64 %fd32010, %fd32010, 0.01;
	// end inline asm
	// begin inline asm
	add.f64 %fd32012, %fd32012, 0.01;
	// end inline asm
	// begin inline asm
	add.f64 %fd32010, %fd32010, 0.01;
	// end inline asm
	// begin inline asm
	add.f64 %fd32012, %fd32012, 0.01;
	// end inline asm
	// begin inline asm
	add.f64 %fd32010, %fd32010, 0.01;
	// end inline asm
	// begin inline asm
	add.f64 %fd32012, %fd32012, 0.01;
	// end inline asm
	// begin inline asm
	add.f64 %fd32010, %fd32010, 0.01;
	// end inline asm
	// begin inline asm
	add.f64 %fd32012, %fd32012, 0.01;
	// end inline asm
	// begin inline asm
	add.f64 %fd32010, %fd32010, 0.01;
	// end inline asm
	// begin inline asm
	add.f64 %fd32012, %fd32012, 0.01;
	// end inline asm
	// begin inline asm
	add.f64 %fd32010, %fd32010, 0.01;
	// end inline asm
	// begin inline asm
	add.f64 %fd32012, %fd32012, 0.01;
	// end inline asm
	// begin inline asm
	add.f64 %fd32010, %fd32010, 0.01;
	// end inline asm
	// begin inline asm
	add.f64 %fd32012, %fd32012, 0.01;
	// end inline asm
	// begin inline asm
	add.f64 %fd32010, %fd32010, 0.01;
	// end inline asm
	// begin inline asm
	add.f64 %fd32012, %fd32012, 0.01;
	// end inline asm
	// begin inline asm
	add.f64 %fd32010, %fd32010, 0.01;
	// end inline asm
	// begin inline asm
	add.f64 %fd32012, %fd32012, 0.01;
	// end inline asm
	// begin inline asm
	add.f64 %fd32010, %fd32010, 0.01;
	// end inline asm
	// begin inline asm
	add.f64 %fd32012, %fd32012, 0.01;
	// end inline asm
	// begin inline asm
	add.f64 %fd32010, %fd32010, 0.01;
	// end inline asm
	// begin inline asm
	add.f64 %fd32012, %fd32012, 0.01;
	// end inline asm
	// begin inline asm
	add.f64 %fd32010, %fd32010, 0.01;
	// end inline asm
	// begin inline asm
	add.f64 %fd32012, %fd32012, 0.01;
	// end inline asm
	// begin inline asm
	add.f64 %fd32010, %fd32010, 0.01;
	// end inline asm
	// begin inline asm
	add.f64 %fd32012, %fd32012, 0.01;
	// end inline asm
	// begin inline asm
	add.f64 %fd32010, %fd32010, 0.01;
	// end inline asm
	// begin inline asm
	add.f64 %fd32012, %fd32012, 0.01;
	// end inline asm
	// begin inline asm
	add.f64 %fd32010, %fd32010, 0.01;
	// end inline asm
	// begin inline asm
	add.f64 %fd32012, %fd32012, 0.01;
	// end inline asm
	// begin inline asm
	add.f64 %fd32010, %fd32010, 0.01;
	// end inline asm
	// begin inline asm
	add.f64 %fd32012, %fd32012, 0.01;
	// end inline asm
	// begin inline asm
	add.f64 %fd32010, %fd32010, 0.01;
	// end inline asm
	// begin inline asm
	add.f64 %fd32012, %fd32012, 0.01;
	// end inline asm
	// begin inline asm
	add.f64 %fd32010, %fd32010, 0.01;
	// end inline asm
	// begin inline asm
	add.f64 %fd32012, %fd32012, 0.01;
	// end inline asm
	// begin inline asm
	add.f64 %fd32010, %fd32010, 0.01;
	// end inline asm
	// begin inline asm
	add.f64 %fd32012, %fd32012, 0.01;
	// end inline asm
	// begin inline asm
	add.f64 %fd32010, %fd32010, 0.01;
	// end inline asm
	// begin inline asm
	add.f64 %fd32012, %fd32012, 0.01;
	// end inline asm
	// begin inline asm
	add.f64 %fd32010, %fd32010, 0.01;
	// end inline asm
	// begin inline asm
	add.f64 %fd32012, %fd32012, 0.01;
	// end inline asm
	// begin inline asm
	add.f64 %fd32010, %fd32010, 0.01;
	// end inline asm
	// begin inline asm
	add.f64 %fd32012, %fd32012, 0.01;
	// end inline asm
	// begin inline asm
	add.f64 %fd32010, %fd32010, 0.01;
	// end inline asm
	// begin inline asm
	add.f64 %fd32012, %fd32012, 0.01;
	// end inline asm
	// begin inline asm
	add.f64 %fd32010, %fd32010, 0.01;
	// end inline asm
	// begin inline asm
	add.f64 %fd32012, %fd32012, 0.01;
	// end inline asm
	// begin inline asm
	add.f64 %fd32010, %fd32010, 0.01;
	// end inline asm
	// begin inline asm
	add.f64 %fd32012, %fd32012, 0.01;
	// end inline asm
	// begin inline asm
	add.f64 %fd32010, %fd32010, 0.01;
	// end inline asm
	// begin inline asm
	add.f64 %fd32012, %fd32012, 0.01;
	// end inline asm
	// begin inline asm
	add.f64 %fd32010, %fd32010, 0.01;
	// end inline asm
	// begin inline asm
	add.f64 %fd32012, %fd32012, 0.01;
	// end inline asm
	// begin inline asm
	add.f64 %fd32010, %fd32010, 0.01;
	// end inline asm
	// begin inline asm
	add.f64 %fd32012, %fd32012, 0.01;
	// end inline asm
	// begin inline asm
	add.f64 %fd32010, %fd32010, 0.01;
	// end inline asm
	// begin inline asm
	add.f64 %fd32012, %fd32012, 0.01;
	// end inline asm
	// begin inline asm
	add.f64 %fd32010, %fd32010, 0.01;
	// end inline asm
	// begin inline asm
	add.f64 %fd32012, %fd32012, 0.01;
	// end inline asm
	// begin inline asm
	add.f64 %fd32010, %fd32010, 0.01;
	// end inline asm
	// begin inline asm
	add.f64 %fd32012, %fd32012, 0.01;
	// end inline asm
	// begin inline asm
	add.f64 %fd32010, %fd32010, 0.01;
	// end inline asm
	// begin inline asm
	add.f64 %fd32012, %fd32012, 0.01;
	// end inline asm
	// begin inline asm
	add.f64 %fd32010, %fd32010, 0.01;
	// end inline asm
	// begin inline asm
	add.f64 %fd32012, %fd32012, 0.01;
	// end inline asm
	// begin inline asm
	add.f64 %fd32010, %fd32010, 0.01;
	// end inline asm
	// begin inline asm
	add.f64 %fd32012, %fd32012, 0.01;
	// end inline asm
	// begin inline asm
	add.f64 %fd32010, %fd32010, 0.01;
	// end inline asm
	// begin inline asm
	add.f64 %fd32012, %fd32012, 0.01;
	// end inline asm
	// begin inline asm
	add.f64 %fd32010, %fd32010, 0.01;
	// end inline asm
	// begin inline asm
	add.f64 %fd32012, %fd32012, 0.01;
	// end inline asm
	// begin inline asm
	add.f64 %fd32010, %fd32010, 0.01;
	// end inline asm
	// begin inline asm
	add.f64 %fd32012, %fd32012, 0.01;
	// end inline asm
	// begin inline asm
	add.f64 %fd32010, %fd32010, 0.01;
	// end inline asm
	// begin inline asm
	add.f64 %fd32012, %fd32012, 0.01;
	// end inline asm
	// begin inline asm
	add.f64 %fd32010, %fd32010, 0.01;
	// end inline asm
	// begin inline asm
	add.f64 %fd32012, %fd32012, 0.01;
	// end inline asm
	// begin inline asm
	add.f64 %fd32010, %fd32010, 0.01;
	// end inline asm
	// begin inline asm
	add.f64 %fd32012, %fd32012, 0.01;
	// end inline asm
	// begin inline asm
	add.f64 %fd32010, %fd32010, 0.01;
	// end inline asm
	// begin inline asm
	add.f64 %fd32012, %fd32012, 0.01;
	// end inline asm
	// begin inline asm
	add.f64 %fd32010, %fd32010, 0.01;
	// end inline asm
	// begin inline asm
	add.f64 %fd32012, %fd32012, 0.01;
	// end inline asm
	// begin inline asm
	add.f64 %fd32010, %fd32010, 0.01;
	// end inline asm
	// begin inline asm
	add.f64 %fd32012, %fd32012, 0.01;
	// end inline asm
	// begin inline asm
	add.f64 %fd32010, %fd32010, 0.01;
	// end inline asm
	// begin inline asm
	add.f64 %fd32012, %fd32012, 0.01;
	// end inline asm
	// begin inline asm
	add.f64 %fd32010, %fd32010, 0.01;
	// end inline asm
	// begin inline asm
	add.f64 %fd32012, %fd32012, 0.01;
	// end inline asm
	// begin inline asm
	add.f64 %fd32010, %fd32010, 0.01;
	// end inline asm
	// begin inline asm
	add.f64 %fd32012, %fd32012, 0.01;
	// end inline asm
	// begin inline asm
	add.f64 %fd32010, %fd32010, 0.01;
	// end inline asm
	// begin inline asm
	add.f64 %fd32012, %fd32012, 0.01;
	// end inline asm
	// begin inline asm
	add.f64 %fd32010, %fd32010, 0.01;
	// end inline asm
	// begin inline asm
	add.f64 %fd32012, %fd32012, 0.01;
	// end inline asm
	// begin inline asm
	add.f64 %fd32010, %fd32010, 0.01;
	// end inline asm
	// begin inline asm
	add.f64 %fd32012, %fd32012, 0.01;
	// end inline asm
	// begin inline asm
	add.f64 %fd32010, %fd32010, 0.01;
	// end inline asm
	// begin inline asm
	add.f64 %fd32012, %fd32012, 0.01;
	// end inline asm
	// begin inline asm
	add.f64 %fd32010, %fd32010, 0.01;
	// end inline asm
	// begin inline asm
	add.f64 %fd32012, %fd32012, 0.01;
	// end inline asm
	// begin inline asm
	add.f64 %fd32010, %fd32010, 0.01;
	// end inline asm
	// begin inline asm
	add.f64 %fd32012, %fd32012, 0.01;
	// end inline asm
	// begin inline asm
	add.f64 %fd32010, %fd32010, 0.01;
	// end inline asm
	// begin inline asm
	add.f64 %fd32012, %fd32012, 0.01;
	// end inline asm
	// begin inline asm
	add.f64 %fd32010, %fd32010, 0.01;
	// end inline asm
	// begin inline asm
	add.f64 %fd32012, %fd32012, 0.01;
	// end inline asm
	// begin inline asm
	add.f64 %fd32010, %fd32010, 0.01;
	// end inline asm
	// begin inline asm
	add.f64 %fd32012, %fd32012, 0.01;
	// end inline asm
	// begin inline asm
	add.f64 %fd32010, %fd32010, 0.01;
	// end inline asm
	// begin inline asm
	add.f64 %fd32012, %fd32012, 0.01;
	// end inline asm
	// begin inline asm
	add.f64 %fd32010, %fd32010, 0.01;
	// end inline asm
	// begin inline asm
	add.f64 %fd32012, %fd32012, 0.01;
	// end inline asm
	// begin inline asm
	add.f64 %fd32010, %fd32010, 0.01;
	// end inline asm
	// begin inline asm
	add.f64 %fd32012, %fd32012, 0.01;
	// end inline asm
	// begin inline asm
	add.f64 %fd32010, %fd32010, 0.01;
	// end inline asm
	// begin inline asm
	add.f64 %fd32012, %fd32012, 0.01;
	// end inline asm
	// begin inline asm
	add.f64 %fd32010, %fd32010, 0.01;
	// end inline asm
	// begin inline asm
	add.f64 %fd32012, %fd32012, 0.01;
	// end inline asm
	// begin inline asm
	add.f64 %fd32010, %fd32010, 0.01;
	// end inline asm
	// begin inline asm
	add.f64 %fd32012, %fd32012, 0.01;
	// end inline asm
	// begin inline asm
	add.f64 %fd32010, %fd32010, 0.01;
	// end inline asm
	// begin inline asm
	add.f64 %fd32012, %fd32012, 0.01;
	// end inline asm
	// begin inline asm
	add.f64 %fd32010, %fd32010, 0.01;
	// end inline asm
	// begin inline asm
	add.f64 %fd32012, %fd32012, 0.01;
	// end inline asm
	// begin inline asm
	add.f64 %fd32010, %fd32010, 0.01;
	// end inline asm
	// begin inline asm
	add.f64 %fd32012, %fd32012, 0.01;
	// end inline asm
	// begin inline asm
	add.f64 %fd32010, %fd32010, 0.01;
	// end inline asm
	// begin inline asm
	add.f64 %fd32012, %fd32012, 0.01;
	// end inline asm
	// begin inline asm
	add.f64 %fd32010, %fd32010, 0.01;
	// end inline asm
	// begin inline asm
	add.f64 %fd32012, %fd32012, 0.01;
	// end inline asm
	// begin inline asm
	add.f64 %fd32010, %fd32010, 0.01;
	// end inline asm
	// begin inline asm
	add.f64 %fd32012, %fd32012, 0.01;
	// end inline asm
	// begin inline asm
	add.f64 %fd32010, %fd32010, 0.01;
	// end inline asm
	// begin inline asm
	add.f64 %fd32012, %fd32012, 0.01;
	// end inline asm
	// begin inline asm
	add.f64 %fd32010, %fd32010, 0.01;
	// end inline asm
	// begin inline asm
	add.f64 %fd32012, %fd32012, 0.01;
	// end inline asm
	// begin inline asm
	add.f64 %fd32010, %fd32010, 0.01;
	// end inline asm
	// begin inline asm
	add.f64 %fd32012, %fd32012, 0.01;
	// end inline asm
	// begin inline asm
	add.f64 %fd32010, %fd32010, 0.01;
	// end inline asm
	// begin inline asm
	add.f64 %fd32012, %fd32012, 0.01;
	// end inline asm
	// begin inline asm
	add.f64 %fd32010, %fd32010, 0.01;
	// end inline asm
	// begin inline asm
	add.f64 %fd32012, %fd32012, 0.01;
	// end inline asm
	// begin inline asm
	add.f64 %fd32010, %fd32010, 0.01;
	// end inline asm
	// begin inline asm
	add.f64 %fd32012, %fd32012, 0.01;
	// end inline asm
	// begin inline asm
	add.f64 %fd32010, %fd32010, 0.01;
	// end inline asm
	// begin inline asm
	add.f64 %fd32012, %fd32012, 0.01;
	// end inline asm
	add.s32 	%r8, %r8, 64;
	setp.ne.s32 	%p2, %r8, 524288;
	mov.f64 	%fd32781, %fd32010;
	mov.f64 	%fd32782, %fd32012;
	@%p2 bra 	$L__BB0_3;
	setp.geu.f64 	%p3, %fd32010, 0d0000000000000000;
	@%p3 bra 	$L__BB0_6;
	add.f64 	%fd32778, %fd32012, %fd32010;
	st.global.f64 	[dfma_out], %fd32778;
$L__BB0_6:
	ret;

}


// ===== COMPILED SASS (sm_100) =====

	.target	sm_100

	.elftype	@"ET_EXEC"


//--------------------- .note.nv.tkinfo           --------------------------
	.section	.note.nv.tkinfo,"",@"SHT_NOTE"
	.sectionflags	@"SHF_NOTE_NV_TKINFO"
	.tkinfo
        /*0018*/ 	.word	0x00000002
        /*0030*/ 	.string	""
        /*0030*/ 	.string	"ptxas"
        /*0030*/ 	.string	"Cuda compilation tools, release 13.0, V13.0.88"
        /*0030*/ 	.string	"Build cuda_13.0.r13.0/compiler.36424714_0"
        /*0030*/ 	.string	"-arch sm_100 -m 64 "



//--------------------- .note.nv.cuinfo           --------------------------
	.section	.note.nv.cuinfo,"",@"SHT_NOTE"
	.sectionflags	@"SHF_NOTE_NV_CUINFO"
        /*0018*/ 	.short	0x0002
        /*001a*/ 	.short	0x0064
        /*001c*/ 	.short	0x0082
	.zero		2


//--------------------- .nv.info                  --------------------------
	.section	.nv.info,"",@"SHT_CUDA_INFO"
	.align	4


	//----- nvinfo : EIATTR_REGCOUNT
	.align		4
        /*0000*/ 	.byte	0x04, 0x2f
        /*0002*/ 	.short	(.L_3 - .L_2)
	.align		4
.L_2:
        /*0004*/ 	.word	index@(_Z16fp_hammer_kernelv)
        /*0008*/ 	.word	0x0000000a


	//----- nvinfo : EIATTR_FRAME_SIZE
	.align		4
.L_3:
        /*000c*/ 	.byte	0x04, 0x11
        /*000e*/ 	.short	(.L_5 - .L_4)
	.align		4
.L_4:
        /*0010*/ 	.word	index@(_Z16fp_hammer_kernelv)
        /*0014*/ 	.word	0x00000000


	//----- nvinfo : EIATTR_MIN_STACK_SIZE
	.align		4
.L_5:
        /*0018*/ 	.byte	0x04, 0x12
        /*001a*/ 	.short	(.L_7 - .L_6)
	.align		4
.L_6:
        /*001c*/ 	.word	index@(_Z16fp_hammer_kernelv)
        /*0020*/ 	.word	0x00000000
.L_7:


//--------------------- .nv.compat                --------------------------
	.section	.nv.compat,"",@"SHT_CUDA_COMPAT_INFO"
	.align	4
        /*0000*/ 	.byte	0x02, 0x09, 0x00, 0x00, 0x02, 0x02, 0x01, 0x00, 0x02, 0x05, 0x05, 0x00, 0x03, 0x07, 0x01, 0x01
        /*0010*/ 	.byte	0x02, 0x03, 0x00, 0x00, 0x02, 0x06, 0x01, 0x00, 0x04, 0x0b, 0x08, 0x00, 0x01, 0x00, 0x00, 0x00
        /*0020*/ 	.byte	0x00, 0x00, 0x00, 0x00


//--------------------- .nv.info._Z16fp_hammer_kernelv --------------------------
	.section	.nv.info._Z16fp_hammer_kernelv,"",@"SHT_CUDA_INFO"
	.sectionflags	@""
	.align	4


	//----- nvinfo : EIATTR_CUDA_API_VERSION
	.align		4
        /*0000*/ 	.byte	0x04, 0x37
        /*0002*/ 	.short	(.L_9 - .L_8)
.L_8:
        /*0004*/ 	.word	0x00000082


	//----- nvinfo : EIATTR_SPARSE_MMA_MASK
	.align		4
.L_9:
        /*0008*/ 	.byte	0x03, 0x50
        /*000a*/ 	.short	0x0000


	//----- nvinfo : EIATTR_MAXREG_COUNT
	.align		4
        /*000c*/ 	.byte	0x03, 0x1b
        /*000e*/ 	.short	0x00ff


	//----- nvinfo : EIATTR_NUM_BARRIERS
	.align		4
        /*0010*/ 	.byte	0x02, 0x4c
        /*0012*/ 	.byte	0x01
	.zero		1


	//----- nvinfo : EIATTR_MERCURY_ISA_VERSION
	.align		4
        /*0014*/ 	.byte	0x03, 0x5f
        /*0016*/ 	.short	0x0101


	//----- nvinfo : EIATTR_VRC_CTA_INIT_COUNT
	.align		4
        /*0018*/ 	.byte	0x02, 0x4a
	.zero		1
	.zero		1


	//----- nvinfo : EIATTR_EXIT_INSTR_OFFSETS
	.align		4
        /*001c*/ 	.byte	0x04, 0x1c
        /*001e*/ 	.short	(.L_11 - .L_10)


	//   ....[0]....
.L_10:
        /*0020*/ 	.word	0x00040130


	//   ....[1]....
        /*0024*/ 	.word	0x00040180


	//----- nvinfo : EIATTR_SW_WAR
	.align		4
.L_11:
        /*0028*/ 	.byte	0x04, 0x36
        /*002a*/ 	.short	(.L_13 - .L_12)
.L_12:
        /*002c*/ 	.word	0x00000008
.L_13:


//--------------------- .nv.callgraph             --------------------------
	.section	.nv.callgraph,"",@"SHT_CUDA_CALLGRAPH"
	.align	4
	.sectionentsize	8
	.align		4
        /*0000*/ 	.word	0x00000000
	.align		4
        /*0004*/ 	.word	0xffffffff
	.align		4
        /*0008*/ 	.word	0x00000000
	.align		4
        /*000c*/ 	.word	0xfffffffe
	.align		4
        /*0010*/ 	.word	0x00000000
	.align		4
        /*0014*/ 	.word	0xfffffffd
	.align		4
        /*0018*/ 	.word	0x00000000
	.align		4
        /*001c*/ 	.word	0xfffffffc


//--------------------- .nv.constant4             --------------------------
	.section	.nv.constant4,"a",@progbits
	.align	8
	.align		8
.nv.constant4:
        /*0000*/ 	.dword	sfma_out
	.align		8
        /*0008*/ 	.dword	dfma_out


//--------------------- .text._Z16fp_hammer_kernelv --------------------------
	.section	.text._Z16fp_hammer_kernelv,"ax",@progbits
	.align	128
.text._Z16fp_hammer_kernelv:
        .type           _Z16fp_hammer_kernelv,@function
        .size           _Z16fp_hammer_kernelv,(.L_x_3 - _Z16fp_hammer_kernelv)
        .other          _Z16fp_hammer_kernelv,@"STO_CUDA_ENTRY STV_DEFAULT"
_Z16fp_hammer_kernelv:
[----:B------:R-:W-:Y:S08]  /*0000*/  LDC R1, c[0x0][0x37c] ;  /* 0x0000df00ff017b82 */ /* 0x000ff00000000800 */
[----:B------:R-:W-:Y:S01]  /*0010*/  BAR.SYNC.DEFER_BLOCKING 0x0 ;  /* 0x0000000000007b1d */ /* 0x000fe20000010000 */
[----:B------:R-:W-:Y:S02]  /*0020*/  HFMA2 R4, -RZ, RZ, 0, 0 ;  /* 0x00000000ff047431 */ /* 0x000fe400000001ff */
[----:B------:R-:W-:-:S02]  /*0030*/  IMAD.MOV.U32 R2, RZ, RZ, 0x0 ;  /* 0x00000000ff027424 */ /* 0x000fc400078e00ff */
[----:B------:R-:W-:Y:S02]  /*0040*/  IMAD.MOV.U32 R3, RZ, RZ, -0x3e9ced30 ;  /* 0xc16312d0ff037424 */ /* 0x000fe400078e00ff */
[----:B------:R-:W-:Y:S01]  /*0050*/  IMAD.MOV.U32 R5, RZ, RZ, -0x3e9ced30 ;  /* 0xc16312d0ff057424 */ /* 0x000fe200078e00ff */
[----:B------:R-:W-:-:S06]  /*0060*/  UMOV UR4, URZ ;  /* 0x000000ff00047c82 */ /* 0x000fcc0008000000 */
.L_x_0:
[----:B------:R-:W-:Y:S01]  /*0070*/  UMOV UR6, 0x47ae147b ;  /* 0x47ae147b00067882 */ /* 0x000fe20000000000 */
[----:B------:R-:W-:Y:S01]  /*0080*/  UMOV UR7, 0x3f847ae1 ;  /* 0x3f847ae100077882 */ /* 0x000fe20000000000 */
[----:B------:R-:W-:Y:S01]  /*0090*/  UIADD3 UR4, UPT, UPT, UR4, 0x40, URZ ;  /* 0x0000004004047890 */ /* 0x000fe2000fffe0ff */
[----:B------:R-:W-:Y:S02]  /*00a0*/  DADD R2, R2, UR6 ;  /* 0x0000000602027e29 */ /* 0x000fe40008000000 */
[----:B------:R-:W-:Y:S01]  /*00b0*/  DADD R4, R4, UR6 ;  /* 0x0000000604047e29 */ /* 0x000fe20008000000 */
[----:B------:R-:W-:-:S05]  /*00c0*/  UISETP.NE.AND UP0, UPT, UR4, 0x80000, UPT ;  /* 0x000800000400788c */ /* 0x000fca000bf05270 */
[----:B------:R-:W-:Y:S02]  /*00d0*/  DADD R2, R2, UR6 ;  /* 0x0000000602027e29 */ /* 0x000fe40008000000 */
[----:B------:R-:W-:-:S06]  /*00e0*/  DADD R4, R4, UR6 ;  /* 0x0000000604047e29 */ /* 0x000fcc0008000000 */
        /* <DEDUP_REMOVED lines=8187> */
[----:B------:R-:W-:Y:S01]  /*200a0*/  DADD R4, R4, UR6 ;  /* 0x0000000604047e29 */ /* 0x000fe20008000000 */
[----:B------:R-:W-:Y:S10]  /*200b0*/  BRA.U UP0, `(.L_x_0) ;  /* 0xfffffdfd00ec7547 */ /* 0x000ff4000b83ffff */
[----:B------:R-:W-:-:S05]  /*200c0*/  UMOV UR4, URZ ;  /* 0x000000ff00047c82 */ /* 0x000fca0008000000 */
.L_x_1:
[----:B------:R-:W-:Y:S01]  /*200d0*/  DADD R4, R4, UR6 ;  /* 0x0000000604047e29 */ /* 0x000fe20008000000 */
[----:B------:R-:W-:Y:S01]  /*200e0*/  UIADD3 UR4, UPT, UPT, UR4, 0x40, URZ ;  /* 0x0000004004047890 */ /* 0x000fe2000fffe0ff */
[----:B------:R-:W-:-:S03]  /*200f0*/  DADD R2, R2, UR6 ;  /* 0x0000000602027e29 */ /* 0x000fc60008000000 */
[----:B------:R-:W-:-:S03]  /*20100*/  UISETP.NE.AND UP0, UPT, UR4, 0x80000, UPT ;  /* 0x000800000400788c */ /* 0x000fc6000bf05270 */
        /* <DEDUP_REMOVED lines=8189> */
[----:B------:R-:W-:-:S08]  /*400e0*/  DADD R2, R2, UR6 ;  /* 0x0000000602027e29 */ /* 0x000fd00008000000 */
[----:B------:R-:W-:Y:S02]  /*400f0*/  MOV R4, R6 ;  /* 0x0000000600047202 */ /* 0x000fe40000000f00 */
[----:B------:R-:W-:Y:S01]  /*40100*/  MOV R5, R7 ;  /* 0x0000000700057202 */ /* 0x000fe20000000f00 */
[----:B------:R-:W-:Y:S06]  /*40110*/  BRA.U UP0, `(.L_x_1) ;  /* 0xfffffdfd00ec7547 */ /* 0x000fec000b83ffff */
[----:B------:R-:W-:-:S14]  /*40120*/  DSETP.GEU.AND P0, PT, R2, RZ, PT ;  /* 0x000000ff0200722a */ /* 0x000fdc0003f0e000 */
[----:B------:R-:W-:Y:S05]  /*40130*/  @P0 EXIT ;  /* 0x000000000000094d */ /* 0x000fea0003800000 */
[----:B------:R-:W0:Y:S01]  /*40140*/  LDC.64 R4, c[0x4][0x8] ;  /* 0x01000200ff047b82 */ /* 0x000e220000000a00 */
[----:B------:R-:W0:Y:S01]  /*40150*/  LDCU.64 UR4, c[0x0][0x358] ;  /* 0x00006b00ff0477ac */ /* 0x000e220008000a00 */
[----:B------:R-:W-:-:S07]  /*40160*/  DADD R2, R2, R6 ;  /* 0x0000000002027229 */ /* 0x000fce0000000006 */
[----:B0-----:R-:W-:Y:S01]  /*40170*/  STG.E.64 desc[UR4][R4.64], R2 ;  /* 0x0000000204007986 */ /* 0x001fe2000c101b04 */
[----:B------:R-:W-:Y:S05]  /*40180*/  EXIT ;  /* 0x000000000000794d */ /* 0x000fea0003800000 */
.L_x_2:
[----:B------:R-:W-:-:S00]  /*40190*/  BRA `(.L_x_2) ;  /* 0xfffffffc00fc7947 */ /* 0x000fc0000383ffff */
[----:B------:R-:W-:-:S00]  /*401a0*/  NOP ;  /* 0x0000000000007918 */ /* 0x000fc00000000000 */
        /* <DEDUP_REMOVED lines=13> */
.L_x_3:


//--------------------- .nv.shared.reserved.0     --------------------------
	.section	.nv.shared.reserved.0,"aw",@nobits
	.weak		__nv_reservedSMEM_offset_0_alias
	.size		__nv_reservedSMEM_offset_0_alias, 0, 64
	.other		__nv_reservedSMEM_offset_0_alias,@"STO_CUDA_RESERVED_SHARED STV_DEFAULT"
__nv_reservedSMEM_offset_0_alias:
	.zero		0
	.zero		64


//--------------------- .nv.global                --------------------------
	.section	.nv.global,"aw",@nobits
	.align	8
.nv.global:
	.type		dfma_out,@object
	.size		dfma_out,(sfma_out - dfma_out)
dfma_out:
	.zero		8
	.type		sfma_out,@object
	.size		sfma_out,(.L_0 - sfma_out)
sfma_out:
	.zero		4
.L_0:


//--------------------- .nv.constant0._Z16fp_hammer_kernelv --------------------------
	.section	.nv.constant0._Z16fp_hammer_kernelv,"a",@progbits
	.sectionflags	@""
	.align	4
.nv.constant0._Z16fp_hammer_kernelv:
	.zero		896


//--------------------- SYMBOLS --------------------------

	.type		.nv.reservedSmem.offset0,@object
	.size		.nv.reservedSmem.offset0,0x4
